def matmul_kernel(
    a_ptr,
    b_ptr,
    c_ptr,
    M,
    N,
    K,
    stride_am,
    stride_ak,
    stride_bk,
    stride_bn,
    stride_cm,
    stride_cn,
    BLOCK_M: tl.constexpr,
    BLOCK_N: tl.constexpr,
    BLOCK_K: tl.constexpr,
    GROUP_M: tl.constexpr,
):
    pid = tl.program_id(axis=0)
    num_pid_m = tl.cdiv(M, BLOCK_M)
    num_pid_n = tl.cdiv(N, BLOCK_N)
    num_pid_in_group = GROUP_M * num_pid_n
    group_id = pid // num_pid_in_group
    first_pid_m = group_id * GROUP_M
    group_size_m = min(num_pid_m - first_pid_m, GROUP_M)
    pid_m = first_pid_m + ((pid % num_pid_in_group) % group_size_m)
    pid_n = (pid % num_pid_in_group) // group_size_m

    offs_am = (pid_m * BLOCK_M + tl.arange(0, BLOCK_M)) % M
    offs_bn = (pid_n * BLOCK_N + tl.arange(0, BLOCK_N)) % N
    offs_k = tl.arange(0, BLOCK_K)
    a_ptrs = a_ptr + offs_am[:, None] * stride_am + offs_k[None, :] * stride_ak
    b_ptrs = b_ptr + offs_k[:, None] * stride_bk + offs_bn[None, :] * stride_bn

    acc = tl.zeros((BLOCK_M, BLOCK_N), dtype=tl.float32)
    for kk in range(0, tl.cdiv(K, BLOCK_K)):
        a = tl.load(a_ptrs, mask=offs_k[None, :] < K - kk * BLOCK_K, other=0.0)
        b = tl.load(b_ptrs, mask=offs_k[:, None] < K - kk * BLOCK_K, other=0.0)
        acc = tl.dot(a, b, acc)
        a_ptrs += BLOCK_K * stride_ak
        b_ptrs += BLOCK_K * stride_bk

    c = acc.to(c_ptr.dtype.element_ty)
    offs_cm = pid_m * BLOCK_M + tl.arange(0, BLOCK_M)
    offs_cn = pid_n * BLOCK_N + tl.arange(0, BLOCK_N)
    c_ptrs = c_ptr + offs_cm[:, None] * stride_cm + offs_cn[None, :] * stride_cn
    mask = (offs_cm[:, None] < M) & (offs_cn[None, :] < N)
    tl.store(c_ptrs, c, mask=mask)

# config = {"BLOCK_K": 128, "BLOCK_M": 256, "BLOCK_N": 128, "GROUP_M": 8, "arch": "sm_100", "dtype": "fp8e4m3", "num_ctas": 1, "num_stages": 3, "num_warps": 8}
# arch = sm_100


// ===== COMPILED SASS (sm_100a) =====

	.target	sm_100a

	.elftype	@"ET_EXEC"


//--------------------- .note.nv.tkinfo           --------------------------
	.section	.note.nv.tkinfo,"",@"SHT_NOTE"
	.sectionflags	@"SHF_NOTE_NV_TKINFO"
	.tkinfo
        /*0018*/ 	.word	0x00000081
        /*0030*/ 	.string	""
        /*0030*/ 	.string	"ptxas-blackwell"
        /*0030*/ 	.string	"Cuda compilation tools, release 12.9, V12.9.86"
        /*0030*/ 	.string	"Build cuda_12.9.r12.9/compiler.36037853_0"
        /*0030*/ 	.string	"-v  -suppress-debug-info  -lineinfo  -arch sm_100a "



//--------------------- .note.nv.cuver            --------------------------
	.section	.note.nv.cuver,"",@"SHT_NOTE"
	.sectionflags	@"SHF_NOTE_NV_CUVER"
        /*0018*/ 	.short	0x0001
        /*001a*/ 	.short	0x0064
        /*001c*/ 	.short	0x0001
        /*001e*/ 	.short	0x0000
        /*0020*/ 	.short	0x0001
        /*0022*/ 	.short	0x0000


//--------------------- .nv.info                  --------------------------
	.section	.nv.info,"",@"SHT_CUDA_INFO"
	.align	4


	//----- nvinfo : EIATTR_REGCOUNT
	.align		4
        /*0000*/ 	.byte	0x04, 0x2f
        /*0002*/ 	.short	(.L_4 - .L_3)
	.align		4
.L_3:
        /*0004*/ 	.word	index@(matmul_kernel)
        /*0008*/ 	.word	0x000000ff


	//----- nvinfo : EIATTR_FRAME_SIZE
	.align		4
.L_4:
        /*000c*/ 	.byte	0x04, 0x11
        /*000e*/ 	.short	(.L_6 - .L_5)
	.align		4
.L_5:
        /*0010*/ 	.word	index@($__internal_2_$__cuda_sm10x_tcgen05_guardrail_trap_unallocated_columns_being_dealloced)
        /*0014*/ 	.word	0x00000538


	//----- nvinfo : EIATTR_FRAME_SIZE
	.align		4
.L_6:
        /*0018*/ 	.byte	0x04, 0x11
        /*001a*/ 	.short	(.L_8 - .L_7)
	.align		4
.L_7:
        /*001c*/ 	.word	index@($__internal_1_$__cuda_sm10x_tcgen05_guardrail_trap_phase_invalid_during_alloc)
        /*0020*/ 	.word	0x00000538


	//----- nvinfo : EIATTR_FRAME_SIZE
	.align		4
.L_8:
        /*0024*/ 	.byte	0x04, 0x11
        /*0026*/ 	.short	(.L_10 - .L_9)
	.align		4
.L_9:
        /*0028*/ 	.word	index@($__internal_0_$__cuda_sm10x_tcgen05_guardrail_trap_col_being_dealloced_not_returned_by_alloc)
        /*002c*/ 	.word	0x00000538


	//----- nvinfo : EIATTR_FRAME_SIZE
	.align		4
.L_10:
        /*0030*/ 	.byte	0x04, 0x11
        /*0032*/ 	.short	(.L_12 - .L_11)
	.align		4
.L_11:
        /*0034*/ 	.word	index@(matmul_kernel)
        /*0038*/ 	.word	0x00000538


	//----- nvinfo : EIATTR_MIN_STACK_SIZE
	.align		4
.L_12:
        /*003c*/ 	.byte	0x04, 0x12
        /*003e*/ 	.short	(.L_14 - .L_13)
	.align		4
.L_13:
        /*0040*/ 	.word	index@(matmul_kernel)
        /*0044*/ 	.word	0x00000538
.L_14:


//--------------------- .nv.info.matmul_kernel    --------------------------
	.section	.nv.info.matmul_kernel,"",@"SHT_CUDA_INFO"
	.sectionflags	@""
	.align	4


	//----- nvinfo : EIATTR_CUDA_API_VERSION
	.align		4
        /*0000*/ 	.byte	0x04, 0x37
        /*0002*/ 	.short	(.L_16 - .L_15)
.L_15:
        /*0004*/ 	.word	0x00000081


	//----- nvinfo : EIATTR_KPARAM_INFO
	.align		4
.L_16:
        /*0008*/ 	.byte	0x04, 0x17
        /*000a*/ 	.short	(.L_18 - .L_17)
.L_17:
        /*000c*/ 	.word	0x00000000
        /*0010*/ 	.short	0x000d
        /*0012*/ 	.short	0x0048
        /*0014*/ 	.byte	0x00, 0xf4, 0x21, 0x00


	//----- nvinfo : EIATTR_KPARAM_INFO
	.align		4
.L_18:
        /*0018*/ 	.byte	0x04, 0x17
        /*001a*/ 	.short	(.L_20 - .L_19)
.L_19:
        /*001c*/ 	.word	0x00000000
        /*0020*/ 	.short	0x000c
        /*0022*/ 	.short	0x0040
        /*0024*/ 	.byte	0x00, 0xf4, 0x21, 0x00


	//----- nvinfo : EIATTR_KPARAM_INFO
	.align		4
.L_20:
        /*0028*/ 	.byte	0x04, 0x17
        /*002a*/ 	.short	(.L_22 - .L_21)
.L_21:
        /*002c*/ 	.word	0x00000000
        /*0030*/ 	.short	0x000b
        /*0032*/ 	.short	0x0038
        /*0034*/ 	.byte	0x00, 0xf0, 0x11, 0x00


	//----- nvinfo : EIATTR_KPARAM_INFO
	.align		4
.L_22:
        /*0038*/ 	.byte	0x04, 0x17
        /*003a*/ 	.short	(.L_24 - .L_23)
.L_23:
        /*003c*/ 	.word	0x00000000
        /*0040*/ 	.short	0x000a
        /*0042*/ 	.short	0x0034
        /*0044*/ 	.byte	0x00, 0xf0, 0x11, 0x00


	//----- nvinfo : EIATTR_KPARAM_INFO
	.align		4
.L_24:
        /*0048*/ 	.byte	0x04, 0x17
        /*004a*/ 	.short	(.L_26 - .L_25)
.L_25:
        /*004c*/ 	.word	0x00000000
        /*0050*/ 	.short	0x0009
        /*0052*/ 	.short	0x0030
        /*0054*/ 	.byte	0x00, 0xf0, 0x11, 0x00


	//----- nvinfo : EIATTR_KPARAM_INFO
	.align		4
.L_26:
        /*0058*/ 	.byte	0x04, 0x17
        /*005a*/ 	.short	(.L_28 - .L_27)
.L_27:
        /*005c*/ 	.word	0x00000000
        /*0060*/ 	.short	0x0008
        /*0062*/ 	.short	0x002c
        /*0064*/ 	.byte	0x00, 0xf0, 0x11, 0x00


	//----- nvinfo : EIATTR_KPARAM_INFO
	.align		4
.L_28:
        /*0068*/ 	.byte	0x04, 0x17
        /*006a*/ 	.short	(.L_30 - .L_29)
.L_29:
        /*006c*/ 	.word	0x00000000
        /*0070*/ 	.short	0x0007
        /*0072*/ 	.short	0x0028
        /*0074*/ 	.byte	0x00, 0xf0, 0x11, 0x00


	//----- nvinfo : EIATTR_KPARAM_INFO
	.align		4
.L_30:
        /*0078*/ 	.byte	0x04, 0x17
        /*007a*/ 	.short	(.L_32 - .L_31)
.L_31:
        /*007c*/ 	.word	0x00000000
        /*0080*/ 	.short	0x0006
        /*0082*/ 	.short	0x0024
        /*0084*/ 	.byte	0x00, 0xf0, 0x11, 0x00


	//----- nvinfo : EIATTR_KPARAM_INFO
	.align		4
.L_32:
        /*0088*/ 	.byte	0x04, 0x17
        /*008a*/ 	.short	(.L_34 - .L_33)
.L_33:
        /*008c*/ 	.word	0x00000000
        /*0090*/ 	.short	0x0005
        /*0092*/ 	.short	0x0020
        /*0094*/ 	.byte	0x00, 0xf0, 0x11, 0x00


	//----- nvinfo : EIATTR_KPARAM_INFO
	.align		4
.L_34:
        /*0098*/ 	.byte	0x04, 0x17
        /*009a*/ 	.short	(.L_36 - .L_35)
.L_35:
        /*009c*/ 	.word	0x00000000
        /*00a0*/ 	.short	0x0004
        /*00a2*/ 	.short	0x001c
        /*00a4*/ 	.byte	0x00, 0xf0, 0x11, 0x00


	//----- nvinfo : EIATTR_KPARAM_INFO
	.align		4
.L_36:
        /*00a8*/ 	.byte	0x04, 0x17
        /*00aa*/ 	.short	(.L_38 - .L_37)
.L_37:
        /*00ac*/ 	.word	0x00000000
        /*00b0*/ 	.short	0x0003
        /*00b2*/ 	.short	0x0018
        /*00b4*/ 	.byte	0x00, 0xf0, 0x11, 0x00


	//----- nvinfo : EIATTR_KPARAM_INFO
	.align		4
.L_38:
        /*00b8*/ 	.byte	0x04, 0x17
        /*00ba*/ 	.short	(.L_40 - .L_39)
.L_39:
        /*00bc*/ 	.word	0x00000000
        /*00c0*/ 	.short	0x0002
        /*00c2*/ 	.short	0x0010
        /*00c4*/ 	.byte	0x00, 0xf4, 0x21, 0x00


	//----- nvinfo : EIATTR_KPARAM_INFO
	.align		4
.L_40:
        /*00c8*/ 	.byte	0x04, 0x17
        /*00ca*/ 	.short	(.L_42 - .L_41)
.L_41:
        /*00cc*/ 	.word	0x00000000
        /*00d0*/ 	.short	0x0001
        /*00d2*/ 	.short	0x0008
        /*00d4*/ 	.byte	0x00, 0xf4, 0x21, 0x00


	//----- nvinfo : EIATTR_KPARAM_INFO
	.align		4
.L_42:
        /*00d8*/ 	.byte	0x04, 0x17
        /*00da*/ 	.short	(.L_44 - .L_43)
.L_43:
        /*00dc*/ 	.word	0x00000000
        /*00e0*/ 	.short	0x0000
        /*00e2*/ 	.short	0x0000
        /*00e4*/ 	.byte	0x00, 0xf4, 0x21, 0x00


	//----- nvinfo : EIATTR_AT_ENTRY_FRAGMENTS
	.align		4
.L_44:
        /*00e8*/ 	.byte	0x04, 0x4f
        /*00ea*/ 	.short	(.L_46 - .L_45)


	//   ....[0]....
.L_45:
        /*00ec*/ 	.word	0x00000004


	//----- nvinfo : EIATTR_RESERVED_SMEM_USED
	.align		4
.L_46:
        /*00f0*/ 	.byte	0x01, 0x41
	.zero		2


	//----- nvinfo : EIATTR_SPARSE_MMA_MASK
	.align		4
        /*00f4*/ 	.byte	0x03, 0x50
        /*00f6*/ 	.short	0x0000


	//----- nvinfo : EIATTR_TCGEN05_1CTA_USED
	.align		4
        /*00f8*/ 	.byte	0x01, 0x51
	.zero		2


	//----- nvinfo : EIATTR_MAXREG_COUNT
	.align		4
        /*00fc*/ 	.byte	0x03, 0x1b
        /*00fe*/ 	.short	0x00ff


	//----- nvinfo : EIATTR_NUM_BARRIERS
	.align		4
        /*0100*/ 	.byte	0x02, 0x4c
        /*0102*/ 	.byte	0x01
	.zero		1


	//----- nvinfo : EIATTR_ANNOTATIONS
	.align		4
        /*0104*/ 	.byte	0x04, 0x55
        /*0106*/ 	.short	(.L_48 - .L_47)


	//   ....[0]....
.L_47:
        /*0108*/ 	.word	0x00000001
        /*010c*/ 	.byte	0x80, 0x0b, 0x00, 0x00, 0x01, 0x00, 0x00, 0x00, 0x90, 0x1c, 0x00, 0x00, 0x01, 0x00, 0x00, 0x00
        /* <DEDUP_REMOVED lines=491> */
        /*1fcc*/ 	.byte	0x70, 0x57, 0x01, 0x00, 0x01, 0x00, 0x00, 0x00, 0x70, 0x58, 0x01, 0x00


	//----- nvinfo : EIATTR_INT_WARP_WIDE_INSTR_OFFSETS
	.align		4
.L_48:
        /*1fd8*/ 	.byte	0x04, 0x31
        /*1fda*/ 	.short	(.L_50 - .L_49)


	//   ....[0]....
.L_49:
        /*1fdc*/ 	.word	0x00001b40


	//   ....[1]....
        /*1fe0*/ 	.word	0x00001b70


	//   ....[2]....
        /*1fe4*/ 	.word	0x00008750


	//   ....[3]....
        /*1fe8*/ 	.word	0x00019ed0


	//   ....[4]....
        /*1fec*/ 	.word	0x00019f20


	//----- nvinfo : EIATTR_COOP_GROUP_MASK_REGIDS
	.align		4
.L_50:
        /*1ff0*/ 	.byte	0x04, 0x29
        /*1ff2*/ 	.short	(.L_52 - .L_51)


	//   ....[0]....
.L_51:
        /*1ff4*/ 	.word	0xffffffff


	//   ....[1]....
        /*1ff8*/ 	.word	0xffffffff


	//   ....[2]....
        /*1ffc*/ 	.word	0xffffffff


	//   ....[3]....
        /*2000*/ 	.word	0xffffffff


	//----- nvinfo : EIATTR_COOP_GROUP_INSTR_OFFSETS
	.align		4
.L_52:
        /*2004*/ 	.byte	0x04, 0x28
        /*2006*/ 	.short	(.L_54 - .L_53)


	//   ....[0]....
.L_53:
        /*2008*/ 	.word	0x00000070


	//   ....[1]....
        /*200c*/ 	.word	0x00000330


	//   ....[2]....
        /*2010*/ 	.word	0x00019d60


	//   ....[3]....
        /*2014*/ 	.word	0x00019fd0


	//----- nvinfo : EIATTR_VRC_CTA_INIT_COUNT
	.align		4
.L_54:
        /*2018*/ 	.byte	0x02, 0x4a
        /*201a*/ 	.byte	0x80
	.zero		1


	//----- nvinfo : EIATTR_MBARRIER_INSTR_OFFSETS
	.align		4
        /*201c*/ 	.byte	0x04, 0x39
        /*201e*/ 	.short	(.L_56 - .L_55)


	//   ....[0]....
.L_55:
        /*2020*/ 	.word	0x00001d60
        /*2024*/ 	.word	0x000000ff
        /*2028*/ 	.word	0x00000000
        /*202c*/ 	.short	0x0100
        /*202e*/ 	.byte	0x0b
	.zero		1


	//   ....[1]....
        /*2030*/ 	.word	0x000087f0
        /*2034*/ 	.word	0x000000ff
        /*2038*/ 	.word	0x00018008
        /*203c*/ 	.short	0x0100
        /*203e*/ 	.byte	0x09
	.zero		1


	//   ....[2]....
        /*2040*/ 	.word	0x0000d340
        /*2044*/ 	.word	0x000000ff
        /*2048*/ 	.word	0x00000000
        /*204c*/ 	.short	0x010a
        /*204e*/ 	.byte	0x0b
	.zero		1


	//   ....[3]....
        /*2050*/ 	.word	0x00015850
        /*2054*/ 	.word	0x000000ff
        /*2058*/ 	.word	0x00000000
        /*205c*/ 	.short	0x010a
        /*205e*/ 	.byte	0x0b
	.zero		1


	//   ....[4]....
        /*2060*/ 	.word	0x00015960
        /*2064*/ 	.word	0x000000ff
        /*2068*/ 	.word	0x00018000
        /*206c*/ 	.short	0x0108
        /*206e*/ 	.byte	0x09
	.zero		1


	//   ....[5]....
        /*2070*/ 	.word	0x000159f0
        /*2074*/ 	.word	0x000000ff
        /*2078*/ 	.word	0x00018008
        /*207c*/ 	.short	0x0108
        /*207e*/ 	.byte	0x09
	.zero		1


	//   ....[6]....
        /*2080*/ 	.word	0x00019ff0
        /*2084*/ 	.word	0x000000ff
        /*2088*/ 	.word	0x00000000
        /*208c*/ 	.short	0x010a
        /*208e*/ 	.byte	0x0b
	.zero		1


	//   ....[7]....
        /*2090*/ 	.word	0x0001a020
        /*2094*/ 	.word	0x000000ff
        /*2098*/ 	.word	0x00000000
        /*209c*/ 	.short	0x010a
        /*209e*/ 	.byte	0x0b
	.zero		1


	//----- nvinfo : EIATTR_NUM_MBARRIERS
	.align		4
.L_56:
        /*20a0*/ 	.byte	0x03, 0x38
        /*20a2*/ 	.short	0x0002


	//----- nvinfo : EIATTR_EXIT_INSTR_OFFSETS
	.align		4
        /*20a4*/ 	.byte	0x04, 0x1c
        /*20a6*/ 	.short	(.L_58 - .L_57)


	//   ....[0]....
.L_57:
        /*20a8*/ 	.word	0x00019fe0


	//----- nvinfo : EIATTR_REQNTID
	.align		4
.L_58:
        /*20ac*/ 	.byte	0x04, 0x10
        /*20ae*/ 	.short	(.L_60 - .L_59)
.L_59:
        /*20b0*/ 	.word	0x00000100
        /*20b4*/ 	.word	0x00000001
        /*20b8*/ 	.word	0x00000001


	//----- nvinfo : EIATTR_CRS_STACK_SIZE
	.align		4
.L_60:
        /*20bc*/ 	.byte	0x04, 0x1e
        /*20be*/ 	.short	(.L_62 - .L_61)
.L_61:
        /*20c0*/ 	.word	0x00000000


	//----- nvinfo : EIATTR_CBANK_PARAM_SIZE
	.align		4
.L_62:
        /*20c4*/ 	.byte	0x03, 0x19
        /*20c6*/ 	.short	0x0050


	//----- nvinfo : EIATTR_PARAM_CBANK
	.align		4
        /*20c8*/ 	.byte	0x04, 0x0a
        /*20ca*/ 	.short	(.L_64 - .L_63)
	.align		4
.L_63:
        /*20cc*/ 	.word	index@(.nv.constant0.matmul_kernel)
        /*20d0*/ 	.short	0x0380
        /*20d2*/ 	.short	0x0050


	//----- nvinfo : EIATTR_SW_WAR
	.align		4
.L_64:
        /*20d4*/ 	.byte	0x04, 0x36
        /*20d6*/ 	.short	(.L_66 - .L_65)
.L_65:
        /*20d8*/ 	.word	0x00000008
.L_66:


//--------------------- .nv.compat                --------------------------
	.section	.nv.compat,"",@"SHT_CUDA_COMPAT_INFO"
	.align	4
        /*0000*/ 	.byte	0x02, 0x02, 0x02, 0x00, 0x02, 0x05, 0x05, 0x00, 0x02, 0x03, 0x00, 0x00, 0x02, 0x06, 0x01, 0x00


//--------------------- .nv.callgraph             --------------------------
	.section	.nv.callgraph,"",@"SHT_CUDA_CALLGRAPH"
	.align	4
	.sectionentsize	8
	.align		4
        /*0000*/ 	.word	0x00000000
	.align		4
        /*0004*/ 	.word	0xffffffff
	.align		4
        /*0008*/ 	.word	0x00000000
	.align		4
        /*000c*/ 	.word	0xfffffffe
	.align		4
        /*0010*/ 	.word	0x00000000
	.align		4
        /*0014*/ 	.word	0xfffffffd
	.align		4
        /*0018*/ 	.word	0x00000000
	.align		4
        /*001c*/ 	.word	0xfffffffc


//--------------------- .text.matmul_kernel       --------------------------
	.section	.text.matmul_kernel,"ax",@progbits
	.align	128
        .global         matmul_kernel
        .type           matmul_kernel,@function
        .size           matmul_kernel,(.L_x_20 - matmul_kernel)
        .other          matmul_kernel,@"STO_CUDA_ENTRY STV_DEFAULT"
matmul_kernel:
.text.matmul_kernel:
[----:B------:R-:W0:Y:S01]  /*0000*/  LDC R1, c[0x0][0x37c] ;  /* 0x0000df00ff017b82 */ /* 0x000e220000000800 */
[----:B------:R-:W1:Y:S01]  /*0010*/  S2R R0, SR_TID.X ;  /* 0x0000000000007919 */ /* 0x000e620000002100 */
[----:B0-----:R-:W-:Y:S01]  /*0020*/  VIADD R1, R1, 0xfffffac8 ;  /* 0xfffffac801017836 */ /* 0x001fe20000000000 */
[----:B-1----:R-:W-:-:S13]  /*0030*/  ISETP.GE.U32.AND P0, PT, R0, 0x20, PT ;  /* 0x000000200000780c */ /* 0x002fda0003f06070 */
[----:B------:R-:W-:Y:S02]  /*0040*/  VOTEU.ANY UP0, P0 ;  /* 0x0000000000ff7886 */ /* 0x000fe40000000100 */
[----:B------:R-:W-:Y:S05]  /*0050*/  BRA.U UP0, `(.L_x_0) ;  /* 0x0000000100b87547 */ /* 0x000fea000b800000 */
[----:B------:R-:W0:Y:S01]  /*0060*/  S2UR UR6, SR_CgaCtaId ;  /* 0x00000000000679c3 */ /* 0x000e220000008800 */
[----:B------:R-:W-:Y:S01]  /*0070*/  NOP ;  /* 0x0000000000007918 */ /* 0x000fe20000000000 */
[----:B------:R-:W-:Y:S02]  /*0080*/  UMOV UR4, 0x40 ;  /* 0x0000004000047882 */ /* 0x000fe40000000000 */
[----:B0-----:R-:W-:-:S09]  /*0090*/  ULEA UR4, UR6, UR4, 0x18 ;  /* 0x0000000406047291 */ /* 0x001fd2000f8ec0ff */
[----:B------:R-:W0:Y:S01]  /*00a0*/  LDS.U8 R0, [UR4] ;  /* 0x00000004ff007984 */ /* 0x000e220008000000 */
[----:B------:R-:W-:Y:S02]  /*00b0*/  UMOV UR4, 0x400 ;  /* 0x0000040000047882 */ /* 0x000fe40000000000 */
[----:B------:R-:W-:Y:S01]  /*00c0*/  ULEA UR4, UR6, UR4, 0x18 ;  /* 0x0000000406047291 */ /* 0x000fe2000f8ec0ff */
[----:B0-----:R-:W-:-:S13]  /*00d0*/  ISETP.NE.AND P0, PT, R0, RZ, PT ;  /* 0x000000ff0000720c */ /* 0x001fda0003f05270 */
[----:B------:R-:W-:Y:S05]  /*00e0*/  @P0 BRA `(.L_x_1) ;  /* 0x00000000007c0947 */ /* 0x000fea0003800000 */
[----:B------:R-:W-:-:S13]  /*00f0*/  ELECT P0, URZ, PT ;  /* 0x0000000000ff782f */ /* 0x000fda0003800000 */
[----:B------:R-:W-:Y:S05]  /*0100*/  @!P0 BRA `(.L_x_2) ;  /* 0x0000000000848947 */ /* 0x000fea0003800000 */
[----:B------:R-:W-:Y:S01]  /*0110*/  UMOV UR5, 0x8 ;  /* 0x0000000800057882 */ /* 0x000fe20000000000 */
[----:B------:R-:W-:Y:S02]  /*0120*/  IMAD.MOV.U32 R4, RZ, RZ, 0x1 ;  /* 0x00000001ff047424 */ /* 0x000fe400078e00ff */
[----:B------:R-:W-:Y:S02]  /*0130*/  IMAD.MOV.U32 R5, RZ, RZ, 0xff ;  /* 0x000000ffff057424 */ /* 0x000fe400078e00ff */
[----:B------:R-:W-:Y:S04]  /*0140*/  DEPBAR.LE SB0, 0x36 ;  /* 0x00008d800000791a */ /* 0x000fe80000000000 */
[----:B------:R-:W0:Y:S02]  /*0150*/  UTCATOMSWS.FIND_AND_SET.ALIGN UP1, UR5, UR5 ;  /* 0x00000005000575e3 */ /* 0x000e240008020800 */
[----:B0-----:R-:W-:-:S04]  /*0160*/  PLOP3.LUT P0, PT, PT, PT, UP1, 0x80, 0x8 ;  /* 0x000000000008781c */ /* 0x001fc80003f0f018 */
[----:B------:R-:W-:-:S04]  /*0170*/  SEL R0, RZ, 0xffffffff, !P0 ;  /* 0xffffffffff007807 */ /* 0x000fc80004000000 */
[----:B------:R-:W-:Y:S01]  /*0180*/  ISETP.NE.AND P0, PT, R0, RZ, PT ;  /* 0x000000ff0000720c */ /* 0x000fe20003f05270 */
[----:B------:R-:W-:-:S12]  /*0190*/  IMAD.U32 R0, RZ, RZ, UR5 ;  /* 0x00000005ff007e24 */ /* 0x000fd8000f8e00ff */
[----:B------:R-:W-:Y:S05]  /*01a0*/  @P0 BRA `(.L_x_3) ;  /* 0x0000000000240947 */ /* 0x000fea0003800000 */
.L_x_4:
[----:B------:R-:W-:Y:S05]  /*01b0*/  NANOSLEEP 0x64 ;  /* 0x000000640000795d */ /* 0x000fea0003800000 */
[----:B------:R-:W-:-:S05]  /*01c0*/  UMOV UR5, 0x8 ;  /* 0x0000000800057882 */ /* 0x000fca0000000000 */
[----:B------:R-:W-:Y:S04]  /*01d0*/  DEPBAR.LE SB0, 0x36 ;  /* 0x00008d800000791a */ /* 0x000fe80000000000 */
[----:B------:R-:W0:Y:S02]  /*01e0*/  UTCATOMSWS.FIND_AND_SET.ALIGN UP1, UR5, UR5 ;  /* 0x00000005000575e3 */ /* 0x000e240008020800 */
[----:B0-----:R-:W-:-:S04]  /*01f0*/  PLOP3.LUT P0, PT, PT, PT, UP1, 0x80, 0x8 ;  /* 0x000000000008781c */ /* 0x001fc80003f0f018 */
[----:B------:R-:W-:-:S04]  /*0200*/  SEL R0, RZ, 0xffffffff, !P0 ;  /* 0xffffffffff007807 */ /* 0x000fc80004000000 */
[----:B------:R-:W-:Y:S01]  /*0210*/  ISETP.NE.AND P0, PT, R0, RZ, PT ;  /* 0x000000ff0000720c */ /* 0x000fe20003f05270 */
[----:B------:R-:W-:-:S12]  /*0220*/  IMAD.U32 R0, RZ, RZ, UR5 ;  /* 0x00000005ff007e24 */ /* 0x000fd8000f8e00ff */
[----:B------:R-:W-:Y:S05]  /*0230*/  @!P0 BRA `(.L_x_4) ;  /* 0xfffffffc00dc8947 */ /* 0x000fea000383ffff */
.L_x_3:
[C---:B------:R-:W-:Y:S01]  /*0240*/  VIADD R3, R0.reuse, 0x10 ;  /* 0x0000001000037836 */ /* 0x040fe20000000000 */
[----:B------:R-:W-:Y:S01]  /*0250*/  UMOV UR5, 0x50 ;  /* 0x0000005000057882 */ /* 0x000fe20000000000 */
[----:B------:R-:W-:Y:S01]  /*0260*/  SHF.L.U32 R2, R5, R0, RZ ;  /* 0x0000000005027219 */ /* 0x000fe200000006ff */
[----:B------:R-:W-:Y:S01]  /*0270*/  ULEA UR5, UR6, UR5, 0x18 ;  /* 0x0000000506057291 */ /* 0x000fe2000f8ec0ff */
[----:B------:R-:W-:Y:S01]  /*0280*/  IMAD.SHL.U32 R0, R0, 0x20, RZ ;  /* 0x0000002000007824 */ /* 0x000fe200078e00ff */
[----:B------:R-:W-:-:S04]  /*0290*/  SHF.L.U32 R3, R4, R3, RZ ;  /* 0x0000000304037219 */ /* 0x000fc800000006ff */
[----:B------:R-:W-:-:S05]  /*02a0*/  LOP3.LUT R2, R3, R2, RZ, 0xfc, !PT ;  /* 0x0000000203027212 */ /* 0x000fca00078efcff */
[----:B------:R0:W-:Y:S04]  /*02b0*/  ATOMS.OR RZ, [UR5], R2 ;  /* 0x00000002ffff798c */ /* 0x0001e8000b000005 */
[----:B------:R0:W-:Y:S01]  /*02c0*/  STS [UR4], R0 ;  /* 0x00000000ff007988 */ /* 0x0001e20008000804 */
[----:B------:R-:W-:Y:S05]  /*02d0*/  BRA `(.L_x_2) ;  /* 0x0000000000107947 */ /* 0x000fea0003800000 */
.L_x_1:
[----:B------:R-:W-:Y:S01]  /*02e0*/  IMAD.MOV.U32 R0, RZ, RZ, -0x1 ;  /* 0xffffffffff007424 */ /* 0x000fe200078e00ff */
[----:B------:R-:W-:-:S04]  /*02f0*/  MOV R2, 0x320 ;  /* 0x0000032000027802 */ /* 0x000fc80000000f00 */
[----:B------:R0:W-:Y:S03]  /*0300*/  STS [UR4], R0 ;  /* 0x00000000ff007988 */ /* 0x0001e60008000804 */
[----:B0-----:R-:W-:Y:S05]  /*0310*/  CALL.REL.NOINC `($__internal_1_$__cuda_sm10x_tcgen05_guardrail_trap_phase_invalid_during_alloc) ;  /* 0x0000019c00587944 */ /* 0x001fea0003c00000 */
.L_x_2:
[----:B------:R-:W-:Y:S05]  /*0320*/  WARPSYNC.ALL ;  /* 0x0000000000007948 */ /* 0x000fea0003800000 */
[----:B------:R-:W-:Y:S01]  /*0330*/  NOP ;  /* 0x0000000000007918 */ /* 0x000fe20000000000 */
.L_x_0:
[----:B------:R-:W1:Y:S01]  /*0340*/  LDC.64 R6, c[0x0][0x398] ;  /* 0x0000e600ff067b82 */ /* 0x000e620000000a00 */
[----:B------:R-:W2:Y:S01]  /*0350*/  S2R R5, SR_CTAID.X ;  /* 0x0000000000057919 */ /* 0x000ea20000002500 */
[----:B------:R-:W-:Y:S01]  /*0360*/  UMOV UR9, 0x400 ;  /* 0x0000040000097882 */ /* 0x000fe20000000000 */
[----:B------:R-:W3:Y:S01]  /*0370*/  LDCU UR14, c[0x0][0x3a4] ;  /* 0x00007480ff0e77ac */ /* 0x000ee20008000800 */
[----:B------:R-:W4:Y:S01]  /*0380*/  S2R R16, SR_TID.X ;  /* 0x0000000000107919 */ /* 0x000f220000002100 */
[----:B------:R-:W0:Y:S03]  /*0390*/  LDCU.64 UR20, c[0x0][0x358] ;  /* 0x00006b00ff1477ac */ /* 0x000e260008000a00 */
[----:B------:R-:W5:Y:S01]  /*03a0*/  S2UR UR6, SR_CgaCtaId ;  /* 0x00000000000679c3 */ /* 0x000f620000008800 */
[----:B------:R-:W0:Y:S01]  /*03b0*/  LDCU.128 UR16, c[0x0][0x380] ;  /* 0x00007000ff1077ac */ /* 0x000e220008000c00 */
[----:B------:R-:W-:-:S06]  /*03c0*/  UMOV UR12, 0x1 ;  /* 0x00000001000c7882 */ /* 0x000fcc0000000000 */
[----:B------:R-:W0:Y:S02]  /*03d0*/  LDC R245, c[0x0][0x3a0] ;  /* 0x0000e800fff57b82 */ /* 0x000e240000000800 */
[----:B01----:R-:W-:Y:S01]  /*03e0*/  VIADD R0, R7, 0x7f ;  /* 0x0000007f07007836 */ /* 0x003fe20000000000 */
[----:B------:R-:W-:-:S05]  /*03f0*/  IABS R132, R7 ;  /* 0x0000000700847213 */ /* 0x000fca0000000000 */
[----:B------:R-:W0:Y:S01]  /*0400*/  LDC.64 R88, c[0x0][0x3a8] ;  /* 0x0000ea00ff587b82 */ /* 0x000e220000000a00 */
[----:B------:R-:W-:Y:S01]  /*0410*/  SHF.R.S32.HI R3, RZ, 0x1f, R0 ;  /* 0x0000001fff037819 */ /* 0x000fe20000011400 */
[----:B-----5:R-:W-:-:S03]  /*0420*/  ULEA UR9, UR6, UR9, 0x18 ;  /* 0x0000000906097291 */ /* 0x020fc6000f8ec0ff */
[----:B------:R-:W-:-:S03]  /*0430*/  LEA.HI R3, R3, R0, RZ, 0x7 ;  /* 0x0000000003037211 */ /* 0x000fc600078f38ff */
[----:B------:R-:W-:Y:S01]  /*0440*/  BAR.SYNC.DEFER_BLOCKING 0x0 ;  /* 0x0000000000007b1d */ /* 0x000fe20000010000 */
[----:B--2---:R-:W-:Y:S02]  /*0450*/  IABS R10, R5 ;  /* 0x00000005000a7213 */ /* 0x004fe40000000000 */
[----:B------:R-:W-:Y:S02]  /*0460*/  SHF.R.S32.HI R3, RZ, 0x7, R3 ;  /* 0x00000007ff037819 */ /* 0x000fe40000011403 */
[----:B----4-:R-:W-:-:S03]  /*0470*/  SHF.R.U32.HI R15, RZ, 0x5, R16 ;  /* 0x00000005ff0f7819 */ /* 0x010fc60000011610 */
[----:B------:R-:W-:Y:S01]  /*0480*/  IMAD.SHL.U32 R4, R3, 0x8, RZ ;  /* 0x0000000803047824 */ /* 0x000fe200078e00ff */
[----:B------:R-:W-:-:S04]  /*0490*/  R2UR UR13, R15 ;  /* 0x000000000f0d72ca */ /* 0x000fc800000e0000 */
[-C--:B------:R-:W-:Y:S02]  /*04a0*/  IABS R9, R4.reuse ;  /* 0x0000000400097213 */ /* 0x080fe40000000000 */
[----:B------:R-:W-:Y:S02]  /*04b0*/  IABS R12, R4 ;  /* 0x00000004000c7213 */ /* 0x000fe40000000000 */
[----:B------:R-:W1:Y:S05]  /*04c0*/  I2F.RP R0, R9 ;  /* 0x0000000900007306 */ /* 0x000e6a0000209400 */
[----:B------:R-:W-:Y:S01]  /*04d0*/  USHF.L.U32 UR4, UR13, 0x15, URZ ;  /* 0x000000150d047899 */ /* 0x000fe200080006ff */
[----:B------:R-:W2:Y:S01]  /*04e0*/  LDS R14, [UR9] ;  /* 0x00000009ff0e7984 */ /* 0x000ea20008000800 */
[----:B------:R-:W-:-:S02]  /*04f0*/  USHF.L.U32 UR5, UR13, 0x5, URZ ;  /* 0x000000050d057899 */ /* 0x000fc400080006ff */
[----:B------:R-:W-:Y:S02]  /*0500*/  ULOP3.LUT UR4, UR4, 0x600000, URZ, 0xc0, !UPT ;  /* 0x0060000004047892 */ /* 0x000fe4000f8ec0ff */
[----:B------:R-:W-:Y:S01]  /*0510*/  ULOP3.LUT UR5, UR5, 0x80, URZ, 0xc0, !UPT ;  /* 0x0000008005057892 */ /* 0x000fe2000f8ec0ff */
[----:B-1----:R-:W1:Y:S02]  /*0520*/  MUFU.RCP R0, R0 ;  /* 0x0000000000007308 */ /* 0x002e640000001000 */
[----:B-1----:R-:W-:Y:S02]  /*0530*/  VIADD R2, R0, 0xffffffe ;  /* 0x0ffffffe00027836 */ /* 0x002fe40000000000 */
[----:B------:R-:W-:-:S04]  /*0540*/  IMAD.MOV R0, RZ, RZ, -R12 ;  /* 0x000000ffff007224 */ /* 0x000fc800078e0a0c */
[----:B------:R1:W4:Y:S02]  /*0550*/  F2I.FTZ.U32.TRUNC.NTZ R3, R2 ;  /* 0x0000000200037305 */ /* 0x000324000021f000 */
[----:B-1----:R-:W-:Y:S01]  /*0560*/  IMAD.MOV.U32 R2, RZ, RZ, RZ ;  /* 0x000000ffff027224 */ /* 0x002fe200078e00ff */
[----:B--2---:R-:W-:Y:S01]  /*0570*/  R2UR UR8, R14 ;  /* 0x000000000e0872ca */ /* 0x004fe200000e0000 */
[----:B----4-:R-:W-:-:S04]  /*0580*/  IMAD.MOV R8, RZ, RZ, -R3 ;  /* 0x000000ffff087224 */ /* 0x010fc800078e0a03 */
[----:B------:R-:W-:Y:S02]  /*0590*/  IMAD R11, R8, R9, RZ ;  /* 0x00000009080b7224 */ /* 0x000fe400078e02ff */
[----:B------:R-:W-:Y:S02]  /*05a0*/  IMAD.MOV.U32 R8, RZ, RZ, R10 ;  /* 0x000000ffff087224 */ /* 0x000fe400078e000a */
[----:B------:R-:W-:-:S06]  /*05b0*/  IMAD.HI.U32 R3, R3, R11, R2 ;  /* 0x0000000b03037227 */ /* 0x000fcc00078e0002 */
[----:B------:R-:W-:-:S04]  /*05c0*/  IMAD.HI.U32 R3, R3, R8, RZ ;  /* 0x0000000803037227 */ /* 0x000fc800078e00ff */
[----:B------:R-:W-:Y:S01]  /*05d0*/  IMAD R0, R3, R0, R8 ;  /* 0x0000000003007224 */ /* 0x000fe200078e0208 */
[----:B------:R-:W-:Y:S04]  /*05e0*/  BAR.SYNC.DEFER_BLOCKING 0x0 ;  /* 0x0000000000007b1d */ /* 0x000fe80000010000 */
[----:B------:R-:W-:-:S13]  /*05f0*/  ISETP.GT.U32.AND P1, PT, R9, R0, PT ;  /* 0x000000000900720c */ /* 0x000fda0003f24070 */
[----:B------:R-:W-:Y:S02]  /*0600*/  @!P1 IMAD.IADD R0, R0, 0x1, -R9 ;  /* 0x0000000100009824 */ /* 0x000fe400078e0a09 */
[----:B------:R-:W-:Y:S01]  /*0610*/  @!P1 VIADD R3, R3, 0x1 ;  /* 0x0000000103039836 */ /* 0x000fe20000000000 */
[----:B------:R-:W-:Y:S02]  /*0620*/  ISETP.NE.AND P1, PT, R4, RZ, PT ;  /* 0x000000ff0400720c */ /* 0x000fe40003f25270 */
[----:B------:R-:W-:Y:S02]  /*0630*/  ISETP.GE.U32.AND P0, PT, R0, R9, PT ;  /* 0x000000090000720c */ /* 0x000fe40003f06070 */
[----:B------:R-:W-:-:S04]  /*0640*/  LOP3.LUT R0, R5, R4, RZ, 0x3c, !PT ;  /* 0x0000000405007212 */ /* 0x000fc800078e3cff */
[----:B------:R-:W-:Y:S01]  /*0650*/  ISETP.GE.AND P2, PT, R0, RZ, PT ;  /* 0x000000ff0000720c */ /* 0x000fe20003f46270 */
[----:B------:R-:W-:-:S06]  /*0660*/  VIADD R0, R6, 0xff ;  /* 0x000000ff06007836 */ /* 0x000fcc0000000000 */
[----:B------:R-:W-:-:S04]  /*0670*/  @P0 VIADD R3, R3, 0x1 ;  /* 0x0000000103030836 */ /* 0x000fc80000000000 */
[----:B------:R-:W-:Y:S01]  /*0680*/  IMAD.MOV.U32 R2, RZ, RZ, R3 ;  /* 0x000000ffff027224 */ /* 0x000fe200078e0003 */
[----:B------:R-:W-:-:S03]  /*0690*/  SHF.R.S32.HI R3, RZ, 0x1f, R0 ;  /* 0x0000001fff037819 */ /* 0x000fc60000011400 */
[----:B------:R-:W-:Y:S01]  /*06a0*/  @!P2 IMAD.MOV R2, RZ, RZ, -R2 ;  /* 0x000000ffff02a224 */ /* 0x000fe200078e0a02 */
[----:B------:R-:W-:Y:S02]  /*06b0*/  @!P1 LOP3.LUT R2, RZ, R4, RZ, 0x33, !PT ;  /* 0x00000004ff029212 */ /* 0x000fe400078e33ff */
[----:B------:R-:W-:-:S03]  /*06c0*/  LEA.HI R3, R3, R0, RZ, 0x8 ;  /* 0x0000000003037211 */ /* 0x000fc600078f40ff */
[----:B------:R-:W-:Y:S02]  /*06d0*/  IMAD.SHL.U32 R10, R2, 0x8, RZ ;  /* 0x00000008020a7824 */ /* 0x000fe400078e00ff */
[----:B------:R-:W-:-:S03]  /*06e0*/  IMAD.MOV R2, RZ, RZ, -R2 ;  /* 0x000000ffff027224 */ /* 0x000fc600078e0a02 */
[----:B------:R-:W-:Y:S01]  /*06f0*/  LEA.HI.SX32 R3, R3, -R10, 0x18 ;  /* 0x8000000a03037211 */ /* 0x000fe200078fc2ff */
[----:B------:R-:W-:Y:S02]  /*0700*/  IMAD R11, R4, R2, R5 ;  /* 0x00000002040b7224 */ /* 0x000fe400078e0205 */
[----:B------:R-:W-:Y:S01]  /*0710*/  IMAD.MOV.U32 R2, RZ, RZ, RZ ;  /* 0x000000ffff027224 */ /* 0x000fe200078e00ff */
[----:B------:R-:W-:Y:S02]  /*0720*/  VIMNMX R12, PT, PT, R3, 0x8, PT ;  /* 0x00000008030c7848 */ /* 0x000fe40003fe0100 */
[----:B------:R-:W-:Y:S02]  /*0730*/  IABS R4, R11 ;  /* 0x0000000b00047213 */ /* 0x000fe40000000000 */
[----:B------:R-:W-:-:S04]  /*0740*/  IABS R8, R12 ;  /* 0x0000000c00087213 */ /* 0x000fc80000000000 */
[----:B------:R-:W1:Y:S08]  /*0750*/  I2F.RP R0, R8 ;  /* 0x0000000800007306 */ /* 0x000e700000209400 */
[----:B-1----:R-:W1:Y:S02]  /*0760*/  MUFU.RCP R0, R0 ;  /* 0x0000000000007308 */ /* 0x002e640000001000 */
[----:B-1----:R-:W-:-:S06]  /*0770*/  VIADD R3, R0, 0xffffffe ;  /* 0x0ffffffe00037836 */ /* 0x002fcc0000000000 */
[----:B------:R-:W1:Y:S02]  /*0780*/  F2I.FTZ.U32.TRUNC.NTZ R3, R3 ;  /* 0x0000000300037305 */ /* 0x000e64000021f000 */
[----:B-1----:R-:W-:-:S04]  /*0790*/  IMAD.MOV R9, RZ, RZ, -R3 ;  /* 0x000000ffff097224 */ /* 0x002fc800078e0a03 */
[----:B------:R-:W-:Y:S01]  /*07a0*/  IMAD R5, R9, R8, RZ ;  /* 0x0000000809057224 */ /* 0x000fe200078e02ff */
[----:B------:R-:W-:-:S03]  /*07b0*/  IABS R9, R12 ;  /* 0x0000000c00097213 */ /* 0x000fc60000000000 */
[----:B------:R-:W-:Y:S02]  /*07c0*/  IMAD.HI.U32 R2, R3, R5, R2 ;  /* 0x0000000503027227 */ /* 0x000fe400078e0002 */
[----:B------:R-:W1:Y:S02]  /*07d0*/  I2F.RP R5, R132 ;  /* 0x0000008400057306 */ /* 0x000e640000209400 */
[----:B------:R-:W-:Y:S02]  /*07e0*/  IMAD.MOV.U32 R3, RZ, RZ, R4 ;  /* 0x000000ffff037224 */ /* 0x000fe400078e0004 */
[----:B------:R-:W-:Y:S02]  /*07f0*/  IMAD.MOV R4, RZ, RZ, -R9 ;  /* 0x000000ffff047224 */ /* 0x000fe400078e0a09 */
[----:B------:R-:W-:Y:S01]  /*0800*/  IMAD.HI.U32 R0, R2, R3, RZ ;  /* 0x0000000302007227 */ /* 0x000fe200078e00ff */
[----:B------:R-:W-:-:S03]  /*0810*/  IABS R2, R6 ;  /* 0x0000000600027213 */ /* 0x000fc60000000000 */
[----:B------:R-:W-:Y:S02]  /*0820*/  IMAD R3, R0, R4, R3 ;  /* 0x0000000400037224 */ /* 0x000fe400078e0203 */
[----:B------:R-:W2:Y:S03]  /*0830*/  I2F.RP R4, R2 ;  /* 0x0000000200047306 */ /* 0x000ea60000209400 */
[----:B------:R-:W-:-:S05]  /*0840*/  ISETP.GT.U32.AND P1, PT, R8, R3, PT ;  /* 0x000000030800720c */ /* 0x000fca0003f24070 */
[----:B-1----:R-:W1:Y:S08]  /*0850*/  MUFU.RCP R5, R5 ;  /* 0x0000000500057308 */ /* 0x002e700000001000 */
[----:B------:R-:W-:Y:S01]  /*0860*/  @!P1 IMAD.IADD R3, R3, 0x1, -R8 ;  /* 0x0000000103039824 */ /* 0x000fe200078e0a08 */
[----:B--2---:R-:W2:Y:S01]  /*0870*/  MUFU.RCP R4, R4 ;  /* 0x0000000400047308 */ /* 0x004ea20000001000 */
[----:B------:R-:W-:Y:S01]  /*0880*/  @!P1 VIADD R0, R0, 0x1 ;  /* 0x0000000100009836 */ /* 0x000fe20000000000 */
[----:B------:R-:W-:-:S02]  /*0890*/  ISETP.NE.AND P1, PT, R12, RZ, PT ;  /* 0x000000ff0c00720c */ /* 0x000fc40003f25270 */
[----:B------:R-:W-:Y:S02]  /*08a0*/  ISETP.GE.U32.AND P0, PT, R3, R8, PT ;  /* 0x000000080300720c */ /* 0x000fe40003f06070 */
[----:B------:R-:W-:Y:S01]  /*08b0*/  LOP3.LUT R3, R11, R12, RZ, 0x3c, !PT ;  /* 0x0000000c0b037212 */ /* 0x000fe200078e3cff */
[----:B-1----:R-:W-:-:S03]  /*08c0*/  VIADD R8, R5, 0xffffffe ;  /* 0x0ffffffe05087836 */ /* 0x002fc60000000000 */
[----:B------:R-:W-:Y:S01]  /*08d0*/  ISETP.GE.AND P2, PT, R3, RZ, PT ;  /* 0x000000ff0300720c */ /* 0x000fe20003f46270 */
[----:B------:R1:W4:Y:S01]  /*08e0*/  F2I.FTZ.U32.TRUNC.NTZ R9, R8 ;  /* 0x0000000800097305 */ /* 0x000322000021f000 */
[----:B------:R-:W-:-:S05]  /*08f0*/  SHF.R.U32.HI R3, RZ, 0x7, R16 ;  /* 0x00000007ff037819 */ /* 0x000fca0000011610 */
[----:B------:R-:W-:Y:S01]  /*0900*/  @P0 VIADD R0, R0, 0x1 ;  /* 0x0000000100000836 */ /* 0x000fe20000000000 */
[----:B------:R-:W-:Y:S01]  /*0910*/  SGXT.U32 R3, R3, 0x1 ;  /* 0x000000010303781a */ /* 0x000fe20000000000 */
[----:B--2---:R-:W-:Y:S02]  /*0920*/  VIADD R4, R4, 0xffffffe ;  /* 0x0ffffffe04047836 */ /* 0x004fe40000000000 */
[----:B------:R-:W-:Y:S02]  /*0930*/  IMAD.MOV.U32 R13, RZ, RZ, R0 ;  /* 0x000000ffff0d7224 */ /* 0x000fe400078e0000 */
[----:B-1----:R-:W-:Y:S01]  /*0940*/  IMAD.MOV.U32 R8, RZ, RZ, RZ ;  /* 0x000000ffff087224 */ /* 0x002fe200078e00ff */
[----:B------:R1:W2:Y:S01]  /*0950*/  F2I.FTZ.U32.TRUNC.NTZ R5, R4 ;  /* 0x0000000400057305 */ /* 0x0002a2000021f000 */
[----:B------:R-:W-:Y:S01]  /*0960*/  @!P2 IMAD.MOV R13, RZ, RZ, -R13 ;  /* 0x000000ffff0da224 */ /* 0x000fe200078e0a0d */
[----:B------:R-:W-:Y:S01]  /*0970*/  @!P1 LOP3.LUT R13, RZ, R12, RZ, 0x33, !PT ;  /* 0x0000000cff0d9212 */ /* 0x000fe200078e33ff */
[----:B----4-:R-:W-:Y:S01]  /*0980*/  IMAD.MOV R81, RZ, RZ, -R9 ;  /* 0x000000ffff517224 */ /* 0x010fe200078e0a09 */
[----:B------:R-:W-:-:S03]  /*0990*/  ISETP.NE.AND P1, PT, R6, RZ, PT ;  /* 0x000000ff0600720c */ /* 0x000fc60003f25270 */
[----:B------:R-:W-:Y:S02]  /*09a0*/  IMAD.SHL.U32 R0, R13, 0x80, RZ ;  /* 0x000000800d007824 */ /* 0x000fe400078e00ff */
[----:B------:R-:W-:Y:S02]  /*09b0*/  IMAD R81, R81, R132, RZ ;  /* 0x0000008451517224 */ /* 0x000fe400078e02ff */
[----:B-1----:R-:W-:Y:S01]  /*09c0*/  IMAD.MOV.U32 R4, RZ, RZ, RZ ;  /* 0x000000ffff047224 */ /* 0x002fe200078e00ff */
[----:B------:R-:W-:Y:S01]  /*09d0*/  LOP3.LUT R80, R0, R3, RZ, 0xfc, !PT ;  /* 0x0000000300507212 */ /* 0x000fe200078efcff */
[----:B------:R-:W-:Y:S01]  /*09e0*/  IMAD.HI.U32 R81, R9, R81, R8 ;  /* 0x0000005109517227 */ /* 0x000fe200078e0008 */
[----:B------:R-:W-:Y:S02]  /*09f0*/  LOP3.LUT R8, R16, 0xff, RZ, 0xc0, !PT ;  /* 0x000000ff10087812 */ /* 0x000fe400078ec0ff */
[----:B------:R-:W-:Y:S01]  /*0a00*/  IABS R130, R80 ;  /* 0x0000005000827213 */ /* 0x000fe20000000000 */
[----:B------:R-:W-:Y:S01]  /*0a10*/  IMAD.MOV R3, RZ, RZ, -R13 ;  /* 0x000000ffff037224 */ /* 0x000fe200078e0a0d */
[----:B------:R-:W-:-:S02]  /*0a20*/  LOP3.LUT R137, R80, 0x2, RZ, 0xfc, !PT ;  /* 0x0000000250897812 */ /* 0x000fc400078efcff */
[----:B------:R-:W-:Y:S01]  /*0a30*/  LOP3.LUT R136, R80, 0x4, RZ, 0xfc, !PT ;  /* 0x0000000450887812 */ /* 0x000fe200078efcff */
[----:B------:R-:W-:Y:S01]  /*0a40*/  IMAD R3, R12, R3, R11 ;  /* 0x000000030c037224 */ /* 0x000fe200078e020b */
[C---:B------:R-:W-:Y:S01]  /*0a50*/  LOP3.LUT R156, R80.reuse, 0xa, RZ, 0xfc, !PT ;  /* 0x0000000a509c7812 */ /* 0x040fe200078efcff */
[C---:B------:R-:W-:Y:S01]  /*0a60*/  IMAD.HI.U32 R9, R81.reuse, R130, RZ ;  /* 0x0000008251097227 */ /* 0x040fe200078e00ff */
[----:B------:R-:W-:Y:S02]  /*0a70*/  IABS R128, R137 ;  /* 0x0000008900807213 */ /* 0x000fe40000000000 */
[----:B------:R-:W-:Y:S01]  /*0a80*/  LOP3.LUT R139, R80, 0x8, RZ, 0xfc, !PT ;  /* 0x00000008508b7812 */ /* 0x000fe200078efcff */
[----:B------:R-:W-:Y:S01]  /*0a90*/  IMAD.IADD R3, R10, 0x1, R3 ;  /* 0x000000010a037824 */ /* 0x000fe200078e0203 */
[----:B------:R-:W-:Y:S01]  /*0aa0*/  LOP3.LUT R155, R80, 0xc, RZ, 0xfc, !PT ;  /* 0x0000000c509b7812 */ /* 0x000fe200078efcff */
[----:B------:R-:W-:Y:S01]  /*0ab0*/  IMAD.MOV R9, RZ, RZ, -R9 ;  /* 0x000000ffff097224 */ /* 0x000fe200078e0a09 */
[----:B------:R-:W-:Y:S01]  /*0ac0*/  IABS R129, R136 ;  /* 0x0000008800817213 */ /* 0x000fe20000000000 */
[----:B--2---:R-:W-:Y:S01]  /*0ad0*/  IMAD.MOV R11, RZ, RZ, -R5 ;  /* 0x000000ffff0b7224 */ /* 0x004fe200078e0a05 */
[----:B------:R-:W-:Y:S01]  /*0ae0*/  IABS R126, R156 ;  /* 0x0000009c007e7213 */ /* 0x000fe20000000000 */
[----:B------:R-:W-:Y:S01]  /*0af0*/  IMAD.HI.U32 R10, R81, R128, RZ ;  /* 0x00000080510a7227 */ /* 0x000fe200078e00ff */
[----:B------:R-:W-:-:S02]  /*0b00*/  IABS R125, R139 ;  /* 0x0000008b007d7213 */ /* 0x000fc40000000000 */
[----:B------:R-:W-:Y:S01]  /*0b10*/  IABS R122, R155 ;  /* 0x0000009b007a7213 */ /* 0x000fe20000000000 */
[----:B------:R-:W-:Y:S01]  /*0b20*/  IMAD R14, R3, 0x100, R8 ;  /* 0x00000100030e7824 */ /* 0x000fe200078e0208 */
[----:B------:R-:W-:Y:S01]  /*0b30*/  LOP3.LUT R165, R80, 0x16, RZ, 0xfc, !PT ;  /* 0x0000001650a57812 */ /* 0x000fe200078efcff */
[----:B------:R-:W-:Y:S01]  /*0b40*/  IMAD R130, R132, R9, R130 ;  /* 0x0000000984827224 */ /* 0x000fe200078e0282 */
[C---:B------:R-:W-:Y:S01]  /*0b50*/  LOP3.LUT R157, R80.reuse, 0xe, RZ, 0xfc, !PT ;  /* 0x0000000e509d7812 */ /* 0x040fe200078efcff */
[C---:B------:R-:W-:Y:S01]  /*0b60*/  IMAD.HI.U32 R3, R81.reuse, R129, RZ ;  /* 0x0000008151037227 */ /* 0x040fe200078e00ff */
[----:B------:R-:W-:Y:S01]  /*0b70*/  LOP3.LUT R162, R80, 0x14, RZ, 0xfc, !PT ;  /* 0x0000001450a27812 */ /* 0x000fe200078efcff */
[----:B------:R1:W-:Y:S01]  /*0b80*/  STL [R1+0x490], R14 ;  /* 0x0004900e01007387 */ /* 0x0003e20000100800 */
[----:B------:R-:W-:Y:S01]  /*0b90*/  ISETP.NE.U32.AND P3, PT, R8, RZ, PT ;  /* 0x000000ff0800720c */ /* 0x000fe20003f65070 */
[----:B------:R-:W-:Y:S01]  /*0ba0*/  IMAD.HI.U32 R9, R81, R126, RZ ;  /* 0x0000007e51097227 */ /* 0x000fe200078e00ff */
[----:B------:R-:W-:-:S02]  /*0bb0*/  LOP3.LUT R158, R80, 0x12, RZ, 0xfc, !PT ;  /* 0x00000012509e7812 */ /* 0x000fc400078efcff */
[----:B------:R-:W-:Y:S01]  /*0bc0*/  IABS R121, R165 ;  /* 0x000000a500797213 */ /* 0x000fe20000000000 */
[----:B------:R-:W-:Y:S01]  /*0bd0*/  IMAD R11, R11, R2, RZ ;  /* 0x000000020b0b7224 */ /* 0x000fe200078e02ff */
[----:B------:R-:W-:Y:S01]  /*0be0*/  IABS R123, R157 ;  /* 0x0000009d007b7213 */ /* 0x000fe20000000000 */
[----:B------:R-:W-:Y:S01]  /*0bf0*/  IMAD.MOV R13, RZ, RZ, -R10 ;  /* 0x000000ffff0d7224 */ /* 0x000fe200078e0a0a */
[----:B------:R-:W-:Y:S01]  /*0c00*/  IABS R120, R162 ;  /* 0x000000a200787213 */ /* 0x000fe20000000000 */
[C---:B------:R-:W-:Y:S01]  /*0c10*/  IMAD.HI.U32 R8, R81.reuse, R125, RZ ;  /* 0x0000007d51087227 */ /* 0x040fe200078e00ff */
[----:B------:R-:W-:Y:S02]  /*0c20*/  IABS R119, R158 ;  /* 0x0000009e00777213 */ /* 0x000fe40000000000 */
[C---:B------:R-:W-:Y:S01]  /*0c30*/  LOP3.LUT R171, R80.reuse, 0x20, RZ, 0xfc, !PT ;  /* 0x0000002050ab7812 */ /* 0x040fe200078efcff */
[----:B------:R-:W-:Y:S01]  /*0c40*/  IMAD.HI.U32 R10, R81, R122, RZ ;  /* 0x0000007a510a7227 */ /* 0x000fe200078e00ff */
[----:B------:R-:W-:-:S02]  /*0c50*/  LOP3.LUT R163, R80, 0x18, RZ, 0xfc, !PT ;  /* 0x0000001850a37812 */ /* 0x000fc400078efcff */
[C---:B------:R-:W-:Y:S01]  /*0c60*/  LOP3.LUT R167, R80.reuse, 0x1e, RZ, 0xfc, !PT ;  /* 0x0000001e50a77812 */ /* 0x040fe200078efcff */
[----:B------:R-:W-:Y:S01]  /*0c70*/  IMAD.MOV R3, RZ, RZ, -R3 ;  /* 0x000000ffff037224 */ /* 0x000fe200078e0a03 */
[C---:B------:R-:W-:Y:S01]  /*0c80*/  LOP3.LUT R170, R80.reuse, 0x1c, RZ, 0xfc, !PT ;  /* 0x0000001c50aa7812 */ /* 0x040fe200078efcff */
[----:B------:R-:W-:Y:S01]  /*0c90*/  IMAD.MOV R9, RZ, RZ, -R9 ;  /* 0x000000ffff097224 */ /* 0x000fe200078e0a09 */
[----:B------:R-:W-:Y:S01]  /*0ca0*/  IABS R70, R171 ;  /* 0x000000ab00467213 */ /* 0x000fe20000000000 */
[----:B------:R-:W-:Y:S01]  /*0cb0*/  IMAD.HI.U32 R4, R5, R11, R4 ;  /* 0x0000000b05047227 */ /* 0x000fe200078e0004 */
[----:B------:R-:W-:Y:S02]  /*0cc0*/  IABS R116, R163 ;  /* 0x000000a300747213 */ /* 0x000fe40000000000 */
[----:B------:R-:W-:Y:S01]  /*0cd0*/  IABS R69, R167 ;  /* 0x000000a700457213 */ /* 0x000fe20000000000 */
[----:B------:R-:W-:Y:S01]  /*0ce0*/  IMAD.MOV R8, RZ, RZ, -R8 ;  /* 0x000000ffff087224 */ /* 0x000fe200078e0a08 */
[C---:B------:R-:W-:Y:S01]  /*0cf0*/  LOP3.LUT R178, R80.reuse, 0x2a, RZ, 0xfc, !PT ;  /* 0x0000002a50b27812 */ /* 0x040fe200078efcff */
[----:B------:R-:W-:Y:S01]  /*0d00*/  IMAD.MOV R11, RZ, RZ, -R10 ;  /* 0x000000ffff0b7224 */ /* 0x000fe200078e0a0a */
[----:B------:R-:W-:Y:S01]  /*0d10*/  LOP3.LUT R138, R80, 0x6, RZ, 0xfc, !PT ;  /* 0x00000006508a7812 */ /* 0x000fe200078efcff */
[C---:B------:R-:W-:Y:S01]  /*0d20*/  IMAD R129, R132.reuse, R3, R129 ;  /* 0x0000000384817224 */ /* 0x040fe200078e0281 */
[----:B------:R-:W-:Y:S01]  /*0d30*/  IABS R118, R170 ;  /* 0x000000aa00767213 */ /* 0x000fe20000000000 */
[----:B------:R-:W-:Y:S01]  /*0d40*/  IMAD R126, R132, R9, R126 ;  /* 0x00000009847e7224 */ /* 0x000fe200078e027e */
[----:B------:R-:W-:Y:S01]  /*0d50*/  LOP3.LUT R176, R80, 0x26, RZ, 0xfc, !PT ;  /* 0x0000002650b07812 */ /* 0x000fe200078efcff */
[----:B------:R-:W-:Y:S01]  /*0d60*/  IMAD.HI.U32 R10, R81, R121, RZ ;  /* 0x00000079510a7227 */ /* 0x000fe200078e00ff */
[----:B------:R-:W-:-:S02]  /*0d70*/  IABS R73, R178 ;  /* 0x000000b200497213 */ /* 0x000fc40000000000 */
[----:B------:R-:W-:Y:S01]  /*0d80*/  IABS R127, R138 ;  /* 0x0000008a007f7213 */ /* 0x000fe20000000000 */
[C---:B------:R-:W-:Y:S01]  /*0d90*/  IMAD.HI.U32 R3, R81.reuse, R123, RZ ;  /* 0x0000007b51037227 */ /* 0x040fe200078e00ff */
[C---:B------:R-:W-:Y:S02]  /*0da0*/  LOP3.LUT R174, R80.reuse, 0x22, RZ, 0xfc, !PT ;  /* 0x0000002250ae7812 */ /* 0x040fe400078efcff */
[----:B------:R-:W-:Y:S01]  /*0db0*/  LOP3.LUT R179, R80, 0x28, RZ, 0xfc, !PT ;  /* 0x0000002850b37812 */ /* 0x000fe200078efcff */
[C---:B------:R-:W-:Y:S01]  /*0dc0*/  IMAD.HI.U32 R9, R81.reuse, R120, RZ ;  /* 0x0000007851097227 */ /* 0x040fe200078e00ff */
[----:B------:R-:W-:Y:S02]  /*0dd0*/  IABS R72, R176 ;  /* 0x000000b000487213 */ /* 0x000fe40000000000 */
[----:B------:R-:W-:Y:S01]  /*0de0*/  IABS R115, R174 ;  /* 0x000000ae00737213 */ /* 0x000fe20000000000 */
[----:B------:R-:W-:Y:S01]  /*0df0*/  IMAD R125, R132, R8, R125 ;  /* 0x00000008847d7224 */ /* 0x000fe200078e027d */
[----:B------:R-:W-:Y:S01]  /*0e00*/  IABS R114, R179 ;  /* 0x000000b300727213 */ /* 0x000fe20000000000 */
[----:B------:R-:W-:Y:S01]  /*0e10*/  IMAD.HI.U32 R8, R81, R119, RZ ;  /* 0x0000007751087227 */ /* 0x000fe200078e00ff */
[----:B------:R-:W-:-:S02]  /*0e20*/  LOP3.LUT R192, R80, 0x34, RZ, 0xfc, !PT ;  /* 0x0000003450c07812 */ /* 0x000fc400078efcff */
[C---:B------:R-:W-:Y:S01]  /*0e30*/  LOP3.LUT R159, R80.reuse, 0x10, RZ, 0xfc, !PT ;  /* 0x00000010509f7812 */ /* 0x040fe200078efcff */
[----:B------:R-:W-:Y:S01]  /*0e40*/  IMAD.MOV R10, RZ, RZ, -R10 ;  /* 0x000000ffff0a7224 */ /* 0x000fe200078e0a0a */
[C---:B------:R-:W-:Y:S01]  /*0e50*/  LOP3.LUT R186, R80.reuse, 0x30, RZ, 0xfc, !PT ;  /* 0x0000003050ba7812 */ /* 0x040fe200078efcff */
[----:B------:R-:W-:Y:S01]  /*0e60*/  IMAD.MOV R3, RZ, RZ, -R3 ;  /* 0x000000ffff037224 */ /* 0x000fe200078e0a03 */
[----:B------:R-:W-:Y:S01]  /*0e70*/  IABS R112, R192 ;  /* 0x000000c000707213 */ /* 0x000fe20000000000 */
[----:B------:R-:W-:Y:S01]  /*0e80*/  IMAD.MOV R9, RZ, RZ, -R9 ;  /* 0x000000ffff097224 */ /* 0x000fe200078e0a09 */
[----:B------:R-:W-:Y:S01]  /*0e90*/  IABS R124, R159 ;  /* 0x0000009f007c7213 */ /* 0x000fe20000000000 */
[----:B------:R-:W-:Y:S01]  /*0ea0*/  IMAD.MOV R8, RZ, RZ, -R8 ;  /* 0x000000ffff087224 */ /* 0x000fe200078e0a08 */
[----:B------:R-:W-:Y:S01]  /*0eb0*/  LOP3.LUT R184, R80, 0x2c, RZ, 0xfc, !PT ;  /* 0x0000002c50b87812 */ /* 0x000fe200078efcff */
[----:B------:R-:W-:Y:S01]  /*0ec0*/  IMAD R121, R132, R10, R121 ;  /* 0x0000000a84797224 */ /* 0x000fe200078e0279 */
[----:B------:R-:W-:Y:S01]  /*0ed0*/  LOP3.LUT R189, R80, 0x32, RZ, 0xfc, !PT ;  /* 0x0000003250bd7812 */ /* 0x000fe200078efcff */
[C---:B------:R-:W-:Y:S01]  /*0ee0*/  IMAD R123, R132.reuse, R3, R123 ;  /* 0x00000003847b7224 */ /* 0x040fe200078e027b */
[----:B------:R-:W-:Y:S01]  /*0ef0*/  IABS R75, R186 ;  /* 0x000000ba004b7213 */ /* 0x000fe20000000000 */
[----:B------:R-:W-:Y:S01]  /*0f00*/  IMAD R120, R132, R9, R120 ;  /* 0x0000000984787224 */ /* 0x000fe200078e0278 */
[----:B------:R-:W-:Y:S01]  /*0f10*/  IABS R74, R184 ;  /* 0x000000b8004a7213 */ /* 0x000fe20000000000 */
[----:B------:R-:W-:Y:S01]  /*0f20*/  IMAD.HI.U32 R10, R81, R70, RZ ;  /* 0x00000046510a7227 */ /* 0x000fe200078e00ff */
[----:B------:R-:W-:-:S02]  /*0f30*/  IABS R76, R189 ;  /* 0x000000bd004c7213 */ /* 0x000fc40000000000 */
[C---:B------:R-:W-:Y:S01]  /*0f40*/  LOP3.LUT R166, R80.reuse, 0x1a, RZ, 0xfc, !PT ;  /* 0x0000001a50a67812 */ /* 0x040fe200078efcff */
[C---:B------:R-:W-:Y:S01]  /*0f50*/  IMAD.HI.U32 R3, R81.reuse, R116, RZ ;  /* 0x0000007451037227 */ /* 0x040fe200078e00ff */
[C---:B------:R-:W-:Y:S02]  /*0f60*/  LOP3.LUT R196, R80.reuse, 0x3a, RZ, 0xfc, !PT ;  /* 0x0000003a50c47812 */ /* 0x040fe400078efcff */
[----:B------:R-:W-:Y:S01]  /*0f70*/  IABS R117, R166 ;  /* 0x000000a600757213 */ /* 0x000fe20000000000 */
[C---:B------:R-:W-:Y:S01]  /*0f80*/  IMAD.HI.U32 R9, R81.reuse, R69, RZ ;  /* 0x0000004551097227 */ /* 0x040fe200078e00ff */
[C---:B------:R-:W-:Y:S02]  /*0f90*/  LOP3.LUT R190, R80.reuse, 0x36, RZ, 0xfc, !PT ;  /* 0x0000003650be7812 */ /* 0x040fe400078efcff */
[----:B------:R-:W-:Y:S01]  /*0fa0*/  LOP3.LUT R195, R80, 0x3c, RZ, 0xfc, !PT ;  /* 0x0000003c50c37812 */ /* 0x000fe200078efcff */
[C---:B------:R-:W-:Y:S01]  /*0fb0*/  IMAD R128, R132.reuse, R13, R128 ;  /* 0x0000000d84807224 */ /* 0x040fe200078e0280 */
[----:B------:R-:W-:Y:S01]  /*0fc0*/  IABS R111, R196 ;  /* 0x000000c4006f7213 */ /* 0x000fe20000000000 */
[----:B------:R-:W-:Y:S01]  /*0fd0*/  IMAD R119, R132, R8, R119 ;  /* 0x0000000884777224 */ /* 0x000fe200078e0277 */
[----:B------:R-:W-:Y:S01]  /*0fe0*/  IABS R108, R195 ;  /* 0x000000c3006c7213 */ /* 0x000fe20000000000 */
[----:B------:R-:W-:Y:S01]  /*0ff0*/  IMAD.HI.U32 R8, R81, R118, RZ ;  /* 0x0000007651087227 */ /* 0x000fe200078e00ff */
[----:B------:R-:W-:-:S02]  /*1000*/  LOP3.LUT R172, R80, 0x24, RZ, 0xfc, !PT ;  /* 0x0000002450ac7812 */ /* 0x000fc400078efcff */
[C---:B------:R-:W-:Y:S01]  /*1010*/  LOP3.LUT R206, R80.reuse, 0x44, RZ, 0xfc, !PT ;  /* 0x0000004450ce7812 */ /* 0x040fe200078efcff */
[----:B------:R-:W-:Y:S01]  /*1020*/  IMAD.MOV R13, RZ, RZ, -R10 ;  /* 0x000000ffff0d7224 */ /* 0x000fe200078e0a0a */
[----:B------:R-:W-:Y:S01]  /*1030*/  IABS R71, R172 ;  /* 0x000000ac00477213 */ /* 0x000fe20000000000 */
[----:B------:R-:W-:Y:S01]  /*1040*/  IMAD.MOV R3, RZ, RZ, -R3 ;  /* 0x000000ffff037224 */ /* 0x000fe200078e0a03 */
[C---:B------:R-:W-:Y:S01]  /*1050*/  LOP3.LUT R202, R80.reuse, 0x40, RZ, 0xfc, !PT ;  /* 0x0000004050ca7812 */ /* 0x040fe200078efcff */
[----:B------:R-:W-:Y:S01]  /*1060*/  IMAD.MOV R9, RZ, RZ, -R9 ;  /* 0x000000ffff097224 */ /* 0x000fe200078e0a09 */
[----:B------:R-:W-:Y:S01]  /*1070*/  IABS R106, R206 ;  /* 0x000000ce006a7213 */ /* 0x000fe20000000000 */
[C---:B------:R-:W-:Y:S01]  /*1080*/  IMAD.HI.U32 R10, R81.reuse, R73, RZ ;  /* 0x00000049510a7227 */ /* 0x040fe200078e00ff */
[----:B------:R-:W-:Y:S02]  /*1090*/  IABS R110, R202 ;  /* 0x000000ca006e7213 */ /* 0x000fe40000000000 */
[C---:B------:R-:W-:Y:S01]  /*10a0*/  LOP3.LUT R188, R80.reuse, 0x2e, RZ, 0xfc, !PT ;  /* 0x0000002e50bc7812 */ /* 0x040fe200078efcff */
[----:B------:R-:W-:Y:S01]  /*10b0*/  IMAD.HI.U32 R5, R81, R127, RZ ;  /* 0x0000007f51057227 */ /* 0x000fe200078e00ff */
[----:B------:R-:W-:-:S02]  /*10c0*/  LOP3.LUT R209, R80, 0x4a, RZ, 0xfc, !PT ;  /* 0x0000004a50d17812 */ /* 0x000fc400078efcff */
[----:B------:R-:W-:Y:S01]  /*10d0*/  IABS R113, R188 ;  /* 0x000000bc00717213 */ /* 0x000fe20000000000 */
[----:B------:R-:W-:Y:S01]  /*10e0*/  IMAD R122, R132, R11, R122 ;  /* 0x0000000b847a7224 */ /* 0x000fe200078e027a */
[----:B------:R-:W-:Y:S01]  /*10f0*/  IABS R103, R209 ;  /* 0x000000d100677213 */ /* 0x000fe20000000000 */
[----:B------:R-:W-:Y:S01]  /*1100*/  IMAD.MOV R11, RZ, RZ, -R8 ;  /* 0x000000ffff0b7224 */ /* 0x000fe200078e0a08 */
[----:B------:R-:W-:Y:S01]  /*1110*/  LOP3.LUT R194, R80, 0x38, RZ, 0xfc, !PT ;  /* 0x0000003850c27812 */ /* 0x000fe200078efcff */
[----:B------:R-:W-:Y:S01]  /*1120*/  IMAD R116, R132, R3, R116 ;  /* 0x0000000384747224 */ /* 0x000fe200078e0274 */
[----:B------:R-:W-:Y:S01]  /*1130*/  LOP3.LUT R201, R80, 0x42, RZ, 0xfc, !PT ;  /* 0x0000004250c97812 */ /* 0x000fe200078efcff */
[----:B------:R-:W-:Y:S01]  /*1140*/  IMAD R69, R132, R9, R69 ;  /* 0x0000000984457224 */ /* 0x000fe200078e0245 */
[----:B------:R-:W-:Y:S01]  /*1150*/  IABS R12, R194 ;  /* 0x000000c2000c7213 */ /* 0x000fe20000000000 */
[----:B------:R-:W-:Y:S01]  /*1160*/  IMAD.HI.U32 R8, R81, R72, RZ ;  /* 0x0000004851087227 */ /* 0x000fe200078e00ff */
[----:B------:R-:W-:-:S02]  /*1170*/  IABS R105, R201 ;  /* 0x000000c900697213 */ /* 0x000fc40000000000 */
[C---:B------:R-:W-:Y:S01]  /*1180*/  LOP3.LUT R214, R80.reuse, 0x4c, RZ, 0xfc, !PT ;  /* 0x0000004c50d67812 */ /* 0x040fe200078efcff */
[----:B------:R-:W-:Y:S01]  /*1190*/  IMAD.MOV R10, RZ, RZ, -R10 ;  /* 0x000000ffff0a7224 */ /* 0x000fe200078e0a0a */
[C---:B------:R-:W-:Y:S01]  /*11a0*/  LOP3.LUT R199, R80.reuse, 0x3e, RZ, 0xfc, !PT ;  /* 0x0000003e50c77812 */ /* 0x040fe200078efcff */
[----:B------:R-:W-:Y:S01]  /*11b0*/  IMAD.MOV R5, RZ, RZ, -R5 ;  /* 0x000000ffff057224 */ /* 0x000fe200078e0a05 */
[----:B------:R-:W-:Y:S01]  /*11c0*/  IABS R104, R214 ;  /* 0x000000d600687213 */ /* 0x000fe20000000000 */
[C---:B------:R-:W-:Y:S01]  /*11d0*/  IMAD.HI.U32 R3, R81.reuse, R115, RZ ;  /* 0x0000007351037227 */ /* 0x040fe200078e00ff */
[C---:B------:R-:W-:Y:S02]  /*11e0*/  LOP3.LUT R207, R80.reuse, 0x48, RZ, 0xfc, !PT ;  /* 0x0000004850cf7812 */ /* 0x040fe400078efcff */
[----:B------:R-:W-:Y:S01]  /*11f0*/  LOP3.LUT R217, R80, 0x52, RZ, 0xfc, !PT ;  /* 0x0000005250d97812 */ /* 0x000fe200078efcff */
[----:B------:R-:W-:Y:S01]  /*1200*/  IMAD.HI.U32 R9, R81, R114, RZ ;  /* 0x0000007251097227 */ /* 0x000fe200078e00ff */
[----:B------:R-:W-:-:S02]  /*1210*/  IABS R109, R199 ;  /* 0x000000c7006d7213 */ /* 0x000fc40000000000 */
[----:B------:R-:W-:Y:S01]  /*1220*/  LOP3.LUT R216, R80, 0x54, RZ, 0xfc, !PT ;  /* 0x0000005450d87812 */ /* 0x000fe200078efcff */
[C---:B------:R-:W-:Y:S01]  /*1230*/  IMAD R118, R132.reuse, R11, R118 ;  /* 0x0000000b84767224 */ /* 0x040fe200078e0276 */
[----:B------:R-:W-:Y:S01]  /*1240*/  IABS R102, R207 ;  /* 0x000000cf00667213 */ /* 0x000fe20000000000 */
[----:B------:R-:W-:Y:S01]  /*1250*/  IMAD.MOV R11, RZ, RZ, -R8 ;  /* 0x000000ffff0b7224 */ /* 0x000fe200078e0a08 */
[----:B------:R-:W-:Y:S01]  /*1260*/  IABS R101, R217 ;  /* 0x000000d900657213 */ /* 0x000fe20000000000 */
[----:B------:R-:W-:Y:S01]  /*1270*/  IMAD R73, R132, R10, R73 ;  /* 0x0000000a84497224 */ /* 0x000fe200078e0249 */
[----:B------:R-:W-:Y:S01]  /*1280*/  LOP3.LUT R222, R80, 0x5a, RZ, 0xfc, !PT ;  /* 0x0000005a50de7812 */ /* 0x000fe200078efcff */
[----:B------:R-:W-:Y:S01]  /*1290*/  IMAD R127, R132, R5, R127 ;  /* 0x00000005847f7224 */ /* 0x000fe200078e027f */
[----:B------:R-:W-:Y:S01]  /*12a0*/  IABS R96, R216 ;  /* 0x000000d800607213 */ /* 0x000fe20000000000 */
[----:B------:R-:W-:Y:S01]  /*12b0*/  IMAD.MOV R3, RZ, RZ, -R3 ;  /* 0x000000ffff037224 */ /* 0x000fe200078e0a03 */
[----:B------:R-:W-:Y:S01]  /*12c0*/  LOP3.LUT R208, R80, 0x46, RZ, 0xfc, !PT ;  /* 0x0000004650d07812 */ /* 0x000fe200078efcff */
[----:B------:R-:W-:Y:S01]  /*12d0*/  IMAD.MOV R9, RZ, RZ, -R9 ;  /* 0x000000ffff097224 */ /* 0x000fe200078e0a09 */
        /* <DEDUP_REMOVED lines=8> */
[----:B------:R-:W-:Y:S02]  /*1360*/  IABS R100, R215 ;  /* 0x000000d700647213 */ /* 0x000fe40000000000 */
[----:B------:R-:W-:Y:S01]  /*1370*/  LOP3.LUT R224, R80, 0x5c, RZ, 0xfc, !PT ;  /* 0x0000005c50e07812 */ /* 0x000fe200078efcff */
[----:B------:R-:W-:Y:S01]  /*1380*/  IMAD R72, R132, R11, R72 ;  /* 0x0000000b84487224 */ /* 0x000fe200078e0248 */
[----:B------:R-:W-:Y:S01]  /*1390*/  LOP3.LUT R218, R80, 0x56, RZ, 0xfc, !PT ;  /* 0x0000005650da7812 */ /* 0x000fe200078efcff */
[----:B------:R-:W-:Y:S01]  /*13a0*/  IMAD R115, R132, R3, R115 ;  /* 0x0000000384737224 */ /* 0x000fe200078e0273 */
[----:B------:R-:W-:Y:S01]  /*13b0*/  LOP3.LUT R223, R80, 0x58, RZ, 0xfc, !PT ;  /* 0x0000005850df7812 */ /* 0x000fe200078efcff */
[----:B------:R-:W-:Y:S01]  /*13c0*/  IMAD R114, R132, R9, R114 ;  /* 0x0000000984727224 */ /* 0x000fe200078e0272 */
[----:B------:R-:W-:Y:S01]  /*13d0*/  LOP3.LUT R225, R80, 0x5e, RZ, 0xfc, !PT ;  /* 0x0000005e50e17812 */ /* 0x000fe200078efcff */
[----:B------:R-:W-:Y:S01]  /*13e0*/  IMAD.MOV R11, RZ, RZ, -R10 ;  /* 0x000000ffff0b7224 */ /* 0x000fe200078e0a0a */
[----:B------:R-:W-:Y:S01]  /*13f0*/  IABS R94, R224 ;  /* 0x000000e0005e7213 */ /* 0x000fe20000000000 */
[----:B------:R-:W-:Y:S01]  /*1400*/  IMAD.MOV R5, RZ, RZ, -R5 ;  /* 0x000000ffff057224 */ /* 0x000fe200078e0a05 */
[----:B------:R-:W-:Y:S01]  /*1410*/  ISETP.GE.AND P2, PT, R14, RZ, PT ;  /* 0x000000ff0e00720c */ /* 0x000fe20003f46270 */
[----:B------:R-:W-:Y:S01]  /*1420*/  IMAD.HI.U32 R3, R81, R74, RZ ;  /* 0x0000004a51037227 */ /* 0x000fe200078e00ff */
[----:B------:R-:W-:-:S02]  /*1430*/  IABS R97, R218 ;  /* 0x000000da00617213 */ /* 0x000fc40000000000 */
[----:B------:R-:W-:Y:S01]  /*1440*/  IABS R98, R223 ;  /* 0x000000df00627213 */ /* 0x000fe20000000000 */
[----:B------:R-:W-:Y:S01]  /*1450*/  IMAD.HI.U32 R9, R81, R76, RZ ;  /* 0x0000004c51097227 */ /* 0x000fe200078e00ff */
[----:B------:R-:W-:-:S03]  /*1460*/  IABS R95, R225 ;  /* 0x000000e1005f7213 */ /* 0x000fc60000000000 */
[----:B------:R-:W-:Y:S02]  /*1470*/  IMAD.MOV R8, RZ, RZ, -R8 ;  /* 0x000000ffff087224 */ /* 0x000fe400078e0a08 */
[C---:B------:R-:W-:Y:S01]  /*1480*/  IMAD R112, R132.reuse, R11, R112 ;  /* 0x0000000b84707224 */ /* 0x040fe200078e0270 */
[----:B------:R-:W-:Y:S01]  /*1490*/  IABS R11, R190 ;  /* 0x000000be000b7213 */ /* 0x000fe20000000000 */
[C---:B------:R-:W-:Y:S02]  /*14a0*/  IMAD R124, R132.reuse, R5, R124 ;  /* 0x00000005847c7224 */ /* 0x040fe400078e027c */
[----:B------:R-:W-:Y:S02]  /*14b0*/  IMAD.MOV R3, RZ, RZ, -R3 ;  /* 0x000000ffff037224 */ /* 0x000fe400078e0a03 */
[----:B------:R-:W-:Y:S02]  /*14c0*/  IMAD.MOV R9, RZ, RZ, -R9 ;  /* 0x000000ffff097224 */ /* 0x000fe400078e0a09 */
[----:B------:R-:W-:-:S02]  /*14d0*/  IMAD R75, R132, R8, R75 ;  /* 0x00000008844b7224 */ /* 0x000fc400078e024b */
[----:B------:R-:W-:-:S04]  /*14e0*/  IMAD.HI.U32 R5, R81, R117, RZ ;  /* 0x0000007551057227 */ /* 0x000fc800078e00ff */
[----:B------:R-:W-:-:S04]  /*14f0*/  IMAD.HI.U32 R8, R81, R111, RZ ;  /* 0x0000006f51087227 */ /* 0x000fc800078e00ff */
[C---:B------:R-:W-:Y:S02]  /*1500*/  IMAD R74, R132.reuse, R3, R74 ;  /* 0x00000003844a7224 */ /* 0x040fe400078e024a */
[----:B------:R-:W-:Y:S02]  /*1510*/  IMAD R76, R132, R9, R76 ;  /* 0x00000009844c7224 */ /* 0x000fe400078e024c */
[----:B------:R-:W-:Y:S02]  /*1520*/  IMAD.MOV R5, RZ, RZ, -R5 ;  /* 0x000000ffff057224 */ /* 0x000fe400078e0a05 */
[----:B------:R-:W-:-:S04]  /*1530*/  IMAD.HI.U32 R3, R81, R11, RZ ;  /* 0x0000000b51037227 */ /* 0x000fc800078e00ff */
[----:B------:R-:W-:-:S04]  /*1540*/  IMAD.HI.U32 R9, R81, R108, RZ ;  /* 0x0000006c51097227 */ /* 0x000fc800078e00ff */
[----:B------:R-:W-:Y:S02]  /*1550*/  IMAD.MOV R8, RZ, RZ, -R8 ;  /* 0x000000ffff087224 */ /* 0x000fe400078e0a08 */
[C---:B------:R-:W-:Y:S02]  /*1560*/  IMAD R70, R132.reuse, R13, R70 ;  /* 0x0000000d84467224 */ /* 0x040fe400078e0246 */
        /* <DEDUP_REMOVED lines=10> */
[----:B------:R-:W-:Y:S02]  /*1610*/  IMAD.MOV R13, RZ, RZ, -R8 ;  /* 0x000000ffff0d7224 */ /* 0x000fe400078e0a08 */
[C---:B------:R-:W-:Y:S02]  /*1620*/  IMAD R71, R132.reuse, R5, R71 ;  /* 0x0000000584477224 */ /* 0x040fe400078e0247 */
[----:B------:R-:W-:Y:S02]  /*1630*/  IMAD.MOV R3, RZ, RZ, -R3 ;  /* 0x000000ffff037224 */ /* 0x000fe400078e0a03 */
[----:B------:R-:W-:Y:S01]  /*1640*/  IMAD R106, R132, R13, R106 ;  /* 0x0000000d846a7224 */ /* 0x000fe200078e026a */
[----:B------:R-:W-:Y:S01]  /*1650*/  IABS R13, R14 ;  /* 0x0000000e000d7213 */ /* 0x000fe20000000000 */
[----:B------:R-:W-:-:S04]  /*1660*/  IMAD.HI.U32 R5, R81, R113, RZ ;  /* 0x0000007151057227 */ /* 0x000fc800078e00ff */
[----:B------:R-:W-:Y:S02]  /*1670*/  IMAD R110, R132, R3, R110 ;  /* 0x00000003846e7224 */ /* 0x000fe400078e026e */
[----:B------:R-:W-:Y:S02]  /*1680*/  IMAD.MOV R5, RZ, RZ, -R5 ;  /* 0x000000ffff057224 */ /* 0x000fe400078e0a05 */
[----:B------:R-:W-:-:S04]  /*1690*/  IMAD.HI.U32 R3, R81, R103, RZ ;  /* 0x0000006751037227 */ /* 0x000fc800078e00ff */
[----:B------:R-:W-:-:S04]  /*16a0*/  IMAD.HI.U32 R4, R4, R13, RZ ;  /* 0x0000000d04047227 */ /* 0x000fc800078e00ff */
[----:B------:R-:W-:Y:S02]  /*16b0*/  IMAD R113, R132, R5, R113 ;  /* 0x0000000584717224 */ /* 0x000fe400078e0271 */
[----:B------:R-:W-:Y:S02]  /*16c0*/  IMAD.MOV R3, RZ, RZ, -R3 ;  /* 0x000000ffff037224 */ /* 0x000fe400078e0a03 */
[----:B------:R-:W-:-:S04]  /*16d0*/  IMAD.HI.U32 R5, R81, R12, RZ ;  /* 0x0000000c51057227 */ /* 0x000fc800078e00ff */
[----:B------:R-:W-:Y:S02]  /*16e0*/  IMAD.MOV R4, RZ, RZ, -R4 ;  /* 0x000000ffff047224 */ /* 0x000fe400078e0a04 */
[----:B------:R-:W-:Y:S02]  /*16f0*/  IMAD R103, R132, R3, R103 ;  /* 0x0000000384677224 */ /* 0x000fe400078e0267 */
[----:B------:R-:W-:Y:S02]  /*1700*/  IMAD.MOV R5, RZ, RZ, -R5 ;  /* 0x000000ffff057224 */ /* 0x000fe400078e0a05 */
[----:B------:R-:W-:Y:S02]  /*1710*/  IMAD R3, R2, R4, R13 ;  /* 0x0000000402037224 */ /* 0x000fe400078e020d */
[----:B------:R-:W-:Y:S02]  /*1720*/  IMAD R11, R132, R5, R12 ;  /* 0x00000005840b7224 */ /* 0x000fe400078e020c */
[----:B------:R-:W-:Y:S01]  /*1730*/  IMAD.HI.U32 R5, R81, R105, RZ ;  /* 0x0000006951057227 */ /* 0x000fe200078e00ff */
[----:B------:R-:W-:-:S03]  /*1740*/  ISETP.GT.U32.AND P0, PT, R2, R3, PT ;  /* 0x000000030200720c */ /* 0x000fc60003f04070 */
[----:B------:R-:W-:Y:S02]  /*1750*/  IMAD.MOV R5, RZ, RZ, -R5 ;  /* 0x000000ffff057224 */ /* 0x000fe400078e0a05 */
[----:B------:R-:W-:-:S04]  /*1760*/  IMAD.HI.U32 R10, R81, R109, RZ ;  /* 0x0000006d510a7227 */ /* 0x000fc800078e00ff */
[----:B------:R-:W-:Y:S02]  /*1770*/  IMAD R105, R132, R5, R105 ;  /* 0x0000000584697224 */ /* 0x000fe400078e0269 */
[----:B------:R-:W-:-:S04]  /*1780*/  IMAD.HI.U32 R5, R81, R104, RZ ;  /* 0x0000006851057227 */ /* 0x000fc800078e00ff */
[----:B------:R-:W-:Y:S02]  /*1790*/  IMAD.MOV R5, RZ, RZ, -R5 ;  /* 0x000000ffff057224 */ /* 0x000fe400078e0a05 */
[----:B------:R-:W-:Y:S02]  /*17a0*/  @!P0 IMAD.IADD R3, R3, 0x1, -R2 ;  /* 0x0000000103038824 */ /* 0x000fe400078e0a02 */
[----:B------:R-:W-:-:S03]  /*17b0*/  IMAD.HI.U32 R12, R81, R102, RZ ;  /* 0x00000066510c7227 */ /* 0x000fc600078e00ff */
[----:B------:R-:W-:Y:S01]  /*17c0*/  ISETP.GT.U32.AND P0, PT, R2, R3, PT ;  /* 0x000000030200720c */ /* 0x000fe20003f04070 */
[----:B------:R-:W-:Y:S02]  /*17d0*/  IMAD R104, R132, R5, R104 ;  /* 0x0000000584687224 */ /* 0x000fe400078e0268 */
[----:B------:R-:W-:-:S04]  /*17e0*/  IMAD.HI.U32 R4, R81, R101, RZ ;  /* 0x0000006551047227 */ /* 0x000fc800078e00ff */
[----:B------:R-:W-:Y:S02]  /*17f0*/  IMAD.MOV R10, RZ, RZ, -R10 ;  /* 0x000000ffff0a7224 */ /* 0x000fe400078e0a0a */
[----:B------:R-:W-:-:S04]  /*1800*/  IMAD.HI.U32 R5, R81, R96, RZ ;  /* 0x0000006051057227 */ /* 0x000fc800078e00ff */
[----:B------:R-:W-:Y:S02]  /*1810*/  IMAD.MOV R15, RZ, RZ, -R12 ;  /* 0x000000ffff0f7224 */ /* 0x000fe400078e0a0c */
[----:B------:R-:W-:Y:S02]  /*1820*/  IMAD.MOV R12, RZ, RZ, -R4 ;  /* 0x000000ffff0c7224 */ /* 0x000fe400078e0a04 */
[----:B------:R-:W-:Y:S02]  /*1830*/  IMAD R109, R132, R10, R109 ;  /* 0x0000000a846d7224 */ /* 0x000fe400078e026d */
[----:B------:R-:W-:-:S04]  /*1840*/  IMAD.HI.U32 R4, R81, R93, RZ ;  /* 0x0000005d51047227 */ /* 0x000fc800078e00ff */
[----:B------:R-:W-:Y:S02]  /*1850*/  IMAD.MOV R5, RZ, RZ, -R5 ;  /* 0x000000ffff057224 */ /* 0x000fe400078e0a05 */
[----:B------:R-:W-:-:S04]  /*1860*/  IMAD.HI.U32 R10, R81, R107, RZ ;  /* 0x0000006b510a7227 */ /* 0x000fc800078e00ff */
[----:B------:R-:W-:Y:S02]  /*1870*/  IMAD.MOV R4, RZ, RZ, -R4 ;  /* 0x000000ffff047224 */ /* 0x000fe400078e0a04 */
[----:B------:R-:W-:Y:S02]  /*1880*/  IMAD R96, R132, R5, R96 ;  /* 0x0000000584607224 */ /* 0x000fe400078e0260 */
[----:B------:R-:W-:Y:S02]  /*1890*/  IMAD.MOV R10, RZ, RZ, -R10 ;  /* 0x000000ffff0a7224 */ /* 0x000fe400078e0a0a */
[----:B------:R-:W-:Y:S02]  /*18a0*/  VIADD R5, R245, 0xffffffff ;  /* 0xfffffffff5057836 */ /* 0x000fe40000000000 */
[----:B------:R-:W-:-:S04]  /*18b0*/  IMAD.HI.U32 R8, R81, R99, RZ ;  /* 0x0000006351087227 */ /* 0x000fc800078e00ff */
[C---:B------:R-:W-:Y:S02]  /*18c0*/  IMAD R93, R132.reuse, R4, R93 ;  /* 0x00000004845d7224 */ /* 0x040fe400078e025d */
[----:B------:R-:W-:Y:S02]  /*18d0*/  IMAD R107, R132, R10, R107 ;  /* 0x0000000a846b7224 */ /* 0x000fe400078e026b */
[----:B------:R-:W-:Y:S02]  /*18e0*/  VIADD R4, R245, 0xfffffff7 ;  /* 0xfffffff7f5047836 */ /* 0x000fe40000000000 */
[----:B------:R-:W-:Y:S01]  /*18f0*/  @!P0 IMAD.IADD R3, R3, 0x1, -R2 ;  /* 0x0000000103038824 */ /* 0x000fe200078e0a02 */
[----:B------:R-:W-:Y:S01]  /*1900*/  ISETP.GE.U32.AND P0, PT, R5, 0x7fffff80, PT ;  /* 0x7fffff800500780c */ /* 0x000fe20003f06070 */
[----:B------:R-:W-:Y:S01]  /*1910*/  IMAD.HI.U32 R10, R81, R100, RZ ;  /* 0x00000064510a7227 */ /* 0x000fe200078e00ff */
[----:B------:R-:W-:-:S03]  /*1920*/  ISETP.GE.U32.AND P5, PT, R4, 0x7fffff78, PT ;  /* 0x7fffff780400780c */ /* 0x000fc60003fa6070 */
[----:B------:R-:W-:Y:S02]  /*1930*/  IMAD.MOV R8, RZ, RZ, -R8 ;  /* 0x000000ffff087224 */ /* 0x000fe400078e0a08 */
[----:B------:R-:W-:Y:S02]  /*1940*/  VIADD R5, R245, 0xffffffef ;  /* 0xffffffeff5057836 */ /* 0x000fe40000000000 */
[C---:B------:R-:W-:Y:S02]  /*1950*/  IMAD R102, R132.reuse, R15, R102 ;  /* 0x0000000f84667224 */ /* 0x040fe400078e0266 */
[----:B------:R-:W-:Y:S01]  /*1960*/  IMAD.MOV R15, RZ, RZ, -R10 ;  /* 0x000000ffff0f7224 */ /* 0x000fe200078e0a0a */
[----:B------:R-:W-:Y:S01]  /*1970*/  ISETP.GE.U32.AND P4, PT, R5, 0x7fffff70, PT ;  /* 0x7fffff700500780c */ /* 0x000fe20003f86070 */
[----:B------:R-:W-:Y:S02]  /*1980*/  IMAD R99, R132, R8, R99 ;  /* 0x0000000884637224 */ /* 0x000fe400078e0263 */
[----:B------:R-:W-:-:S04]  /*1990*/  IMAD.HI.U32 R2, R81, R94, RZ ;  /* 0x0000005e51027227 */ /* 0x000fc800078e00ff */
[----:B------:R-:W-:-:S04]  /*19a0*/  IMAD.HI.U32 R8, R81, R97, RZ ;  /* 0x0000006151087227 */ /* 0x000fc800078e00ff */
[----:B------:R-:W-:-:S04]  /*19b0*/  IMAD.HI.U32 R10, R81, R98, RZ ;  /* 0x00000062510a7227 */ /* 0x000fc800078e00ff */
[----:B------:R-:W-:-:S04]  /*19c0*/  IMAD.HI.U32 R4, R81, R95, RZ ;  /* 0x0000005f51047227 */ /* 0x000fc800078e00ff */
[----:B------:R-:W-:Y:S02]  /*19d0*/  IMAD.MOV.U32 R5, RZ, RZ, R3 ;  /* 0x000000ffff057224 */ /* 0x000fe400078e0003 */
[----:B------:R-:W-:Y:S02]  /*19e0*/  IMAD.MOV R3, RZ, RZ, -R2 ;  /* 0x000000ffff037224 */ /* 0x000fe400078e0a02 */
[----:B------:R-:W-:Y:S02]  /*19f0*/  IMAD.MOV R8, RZ, RZ, -R8 ;  /* 0x000000ffff087224 */ /* 0x000fe400078e0a08 */
[----:B------:R-:W-:Y:S02]  /*1a00*/  IMAD.MOV R13, RZ, RZ, -R10 ;  /* 0x000000ffff0d7224 */ /* 0x000fe400078e0a0a */
[----:B------:R-:W-:Y:S02]  /*1a10*/  IMAD.MOV R4, RZ, RZ, -R4 ;  /* 0x000000ffff047224 */ /* 0x000fe400078e0a04 */
[----:B------:R-:W-:Y:S01]  /*1a20*/  @!P2 IMAD.MOV R5, RZ, RZ, -R5 ;  /* 0x000000ffff05a224 */ /* 0x000fe200078e0a05 */
[----:B------:R-:W-:Y:S01]  /*1a30*/  @!P1 LOP3.LUT R5, RZ, R6, RZ, 0x33, !PT ;  /* 0x00000006ff059212 */ /* 0x000fe200078e33ff */
[----:B------:R-:W-:-:S02]  /*1a40*/  IMAD R94, R132, R3, R94 ;  /* 0x00000003845e7224 */ /* 0x000fc400078e025e */
[C---:B------:R-:W-:Y:S02]  /*1a50*/  IMAD R100, R132.reuse, R15, R100 ;  /* 0x0000000f84647224 */ /* 0x040fe400078e0264 */
[C---:B------:R-:W-:Y:S02]  /*1a60*/  IMAD R101, R132.reuse, R12, R101 ;  /* 0x0000000c84657224 */ /* 0x040fe400078e0265 */
[C---:B------:R-:W-:Y:S02]  /*1a70*/  IMAD R97, R132.reuse, R8, R97 ;  /* 0x0000000884617224 */ /* 0x040fe400078e0261 */
[C---:B------:R-:W-:Y:S02]  /*1a80*/  IMAD R98, R132.reuse, R13, R98 ;  /* 0x0000000d84627224 */ /* 0x040fe400078e0262 */
[----:B------:R-:W-:Y:S02]  /*1a90*/  IMAD R95, R132, R4, R95 ;  /* 0x00000004845f7224 */ /* 0x000fe400078e025f */
[----:B------:R-:W-:Y:S01]  /*1aa0*/  VIADD R3, R245, 0xffffffe7 ;  /* 0xffffffe7f5037836 */ /* 0x000fe20000000000 */
[----:B01-3--:R-:W-:Y:S06]  /*1ab0*/  BRA.U UP0, `(.L_x_5) ;  /* 0x0000000100187547 */ /* 0x00bfec000b800000 */
[----:B------:R-:W-:Y:S01]  /*1ac0*/  ELECT P1, URZ, PT ;  /* 0x0000000000ff782f */ /* 0x000fe20003820000 */
[----:B------:R-:W-:Y:S01]  /*1ad0*/  IMAD.MOV.U32 R2, RZ, RZ, 0x1 ;  /* 0x00000001ff027424 */ /* 0x000fe200078e00ff */
[----:B------:R-:W-:Y:S01]  /*1ae0*/  UMOV UR7, 0x40 ;  /* 0x0000004000077882 */ /* 0x000fe20000000000 */
[----:B------:R-:W-:Y:S01]  /*1af0*/  UVIRTCOUNT.DEALLOC.SMPOOL 0x80 ;  /* 0x000000800000784c */ /* 0x000fe20000000000 */
[----:B------:R-:W-:-:S09]  /*1b00*/  ULEA UR7, UR6, UR7, 0x18 ;  /* 0x0000000706077291 */ /* 0x000fd2000f8ec0ff */
[----:B------:R0:W-:Y:S03]  /*1b10*/  @P1 STS.U8 [UR7], R2 ;  /* 0x00000002ff001988 */ /* 0x0001e60008000007 */
.L_x_5:
[----:B------:R-:W-:Y:S01]  /*1b20*/  UIADD3 UR10, UPT, UPT, UR5, UR4, UR8 ;  /* 0x00000004050a7290 */ /* 0x000fe2000fffe008 */
[----:B------:R-:W-:Y:S01]  /*1b30*/  ISETP.GE.U32.AND P1, PT, R3, 0x7fffff68, PT ;  /* 0x7fffff680300780c */ /* 0x000fe20003f26070 */
[----:B------:R-:W-:Y:S01]  /*1b40*/  VOTEU.ALL UP1, P3 ;  /* 0x0000000000ff7886 */ /* 0x000fe20001820000 */
[----:B------:R-:W-:Y:S01]  /*1b50*/  UIADD3 UR11, UPT, UPT, UR9, 0x18000, URZ ;  /* 0x00018000090b7890 */ /* 0x000fe2000fffe0ff */
[----:B------:R-:W-:Y:S01]  /*1b60*/  VIADD R3, R245, 0xffffffdf ;  /* 0xffffffdff5037836 */ /* 0x000fe20000000000 */
[----:B------:R-:W-:Y:S01]  /*1b70*/  VOTEU.ALL UP2, P3 ;  /* 0x0000000000ff7886 */ /* 0x000fe20001840000 */
[----:B0-----:R-:W-:Y:S01]  /*1b80*/  IMAD R2, R5, UR14, RZ ;  /* 0x0000000e05027c24 */ /* 0x001fe2000f8e02ff */
[----:B------:R-:W-:-:S04]  /*1b90*/  @!UP1 UIADD3 UR4, UPT, UPT, -UR12, 0x100000, URZ ;  /* 0x001000000c049890 */ /* 0x000fc8000fffe1ff */
[----:B------:R-:W-:Y:S02]  /*1ba0*/  @!UP1 USHF.L.U32 UR5, UR4, 0xb, URZ ;  /* 0x0000000b04059899 */ /* 0x000fe400080006ff */
[----:B------:R-:W-:Y:S01]  /*1bb0*/  @!UP1 USHF.L.U32 UR4, UR4, 0x1, URZ ;  /* 0x0000000104049899 */ /* 0x000fe200080006ff */
[----:B------:R-:W-:Y:S01]  /*1bc0*/  IMAD.SHL.U32 R16, R88, 0x8, RZ ;  /* 0x0000000858107824 */ /* 0x000fe200078e00ff */
[----:B------:R-:W-:Y:S01]  /*1bd0*/  STTM.x128 tmem[UR10], RZ ;  /* 0x000000ff000079ed */ /* 0x000fe200083c000a */
[----:B------:R-:W0:Y:S02]  /*1be0*/  FENCE.VIEW.ASYNC.T ;  /* 0x00000000000073c6 */ /* 0x000e240000000200 */
[----:B0-----:R-:W-:Y:S01]  /*1bf0*/  BAR.SYNC.DEFER_BLOCKING 0x0 ;  /* 0x0000000000007b1d */ /* 0x001fe20000010000 */
[----:B------:R-:W-:Y:S01]  /*1c00*/  ISETP.GE.U32.AND P2, PT, R3, 0x7fffff60, PT ;  /* 0x7fffff600300780c */ /* 0x000fe20003f46070 */
[----:B------:R-:W-:Y:S01]  /*1c10*/  VIADD R6, R245, 0xffffffd7 ;  /* 0xffffffd7f5067836 */ /* 0x000fe20000000000 */
[----:B------:R-:W-:Y:S01]  /*1c20*/  IADD3 R3, P6, PT, R2, UR16, RZ ;  /* 0x0000001002037c10 */ /* 0x000fe2000ffde0ff */
[C---:B------:R-:W-:Y:S01]  /*1c30*/  IMAD.SHL.U32 R18, R88.reuse, 0x10, RZ ;  /* 0x0000001058127824 */ /* 0x040fe200078e00ff */
[----:B------:R-:W-:Y:S01]  /*1c40*/  PRMT R10, RZ, 0x7610, R10 ;  /* 0x00007610ff0a7816 */ /* 0x000fe2000000000a */
[----:B------:R-:W-:Y:S01]  /*1c50*/  IMAD R20, R88, 0x18, RZ ;  /* 0x0000001858147824 */ /* 0x000fe200078e02ff */
[----:B------:R-:W-:Y:S01]  /*1c60*/  LEA.HI.X.SX32 R2, R2, UR17, 0x1, P6 ;  /* 0x0000001102027c11 */ /* 0x000fe2000b0f0eff */
[----:B------:R-:W-:Y:S01]  /*1c70*/  @!P0 IMAD.MOV.U32 R4, RZ, RZ, R3 ;  /* 0x000000ffff048224 */ /* 0x000fe200078e0003 */
[----:B------:R-:W-:Y:S01]  /*1c80*/  PRMT R237, RZ, 0x7610, R237 ;  /* 0x00007610ffed7816 */ /* 0x000fe200000000ed */
[----:B------:R-:W-:Y:S01]  /*1c90*/  STL [R1+0x528], R89 ;  /* 0x0005285901007387 */ /* 0x000fe20000100800 */
[----:B------:R-:W-:Y:S01]  /*1ca0*/  PRMT R236, RZ, 0x7610, R236 ;  /* 0x00007610ffec7816 */ /* 0x000fe200000000ec */
[----:B------:R-:W-:Y:S01]  /*1cb0*/  @!P0 IMAD.MOV.U32 R5, RZ, RZ, R2 ;  /* 0x000000ffff058224 */ /* 0x000fe200078e0002 */
[----:B------:R-:W-:Y:S01]  /*1cc0*/  PRMT R8, RZ, 0x7610, R8 ;  /* 0x00007610ff087816 */ /* 0x000fe20000000008 */
[----:B------:R-:W-:Y:S01]  /*1cd0*/  STL [R1+0x494], R0 ;  /* 0x0004940001007387 */ /* 0x000fe20000100800 */
[----:B------:R-:W-:-:S02]  /*1ce0*/  IMAD.SHL.U32 R22, R88, 0x20, RZ ;  /* 0x0000002058167824 */ /* 0x000fc400078e00ff */
[C---:B------:R-:W-:Y:S01]  /*1cf0*/  IMAD R197, R88.reuse, 0x30, RZ ;  /* 0x0000003058c57824 */ /* 0x040fe200078e02ff */
[----:B------:R-:W-:Y:S01]  /*1d00*/  PRMT R48, RZ, 0x7610, R48 ;  /* 0x00007610ff307816 */ /* 0x000fe20000000030 */
[----:B------:R-:W-:Y:S01]  /*1d10*/  IMAD R241, R88, 0x38, RZ ;  /* 0x0000003858f17824 */ /* 0x000fe200078e02ff */
[----:B------:R-:W-:Y:S02]  /*1d20*/  PRMT R46, RZ, 0x7610, R46 ;  /* 0x00007610ff2e7816 */ /* 0x000fe4000000002e */
[----:B------:R-:W-:Y:S02]  /*1d30*/  PRMT R47, RZ, 0x7610, R47 ;  /* 0x00007610ff2f7816 */ /* 0x000fe4000000002f */
[----:B------:R-:W-:Y:S01]  /*1d40*/  PRMT R45, RZ, 0x7610, R45 ;  /* 0x00007610ff2d7816 */ /* 0x000fe2000000002d */
[----:B------:R-:W0:Y:S02]  /*1d50*/  FENCE.VIEW.ASYNC.S ;  /* 0x00000000000073c6 */ /* 0x000e240000000000 */
[----:B0-----:R0:W1:Y:S02]  /*1d60*/  @!UP2 SYNCS.EXCH.64 URZ, [UR11], UR4 ;  /* 0x000000040bffa5b2 */ /* 0x0010640008000100 */
[----:B-1----:R-:W-:Y:S01]  /*1d70*/  BAR.SYNC.DEFER_BLOCKING 0x0 ;  /* 0x0000000000007b1d */ /* 0x002fe20000010000 */
[----:B------:R-:W-:-:S04]  /*1d80*/  IADD3 R15, P6, PT, R16, R3, RZ ;  /* 0x00000003100f7210 */ /* 0x000fc80007fde0ff */
[----:B------:R-:W-:Y:S02]  /*1d90*/  LEA.HI.X.SX32 R16, R16, R2, 0x1, P6 ;  /* 0x0000000210107211 */ /* 0x000fe400030f0eff */
[----:B------:R-:W-:Y:S02]  /*1da0*/  PRMT R44, RZ, 0x7610, R44 ;  /* 0x00007610ff2c7816 */ /* 0x000fe4000000002c */
[----:B------:R-:W-:Y:S02]  /*1db0*/  PRMT R28, RZ, 0x7610, R28 ;  /* 0x00007610ff1c7816 */ /* 0x000fe4000000001c */
[----:B------:R-:W-:Y:S02]  /*1dc0*/  PRMT R30, RZ, 0x7610, R30 ;  /* 0x00007610ff1e7816 */ /* 0x000fe4000000001e */
[----:B------:R-:W-:Y:S02]  /*1dd0*/  PRMT R24, RZ, 0x7610, R24 ;  /* 0x00007610ff187816 */ /* 0x000fe40000000018 */
[----:B------:R-:W-:-:S02]  /*1de0*/  PRMT R26, RZ, 0x7610, R26 ;  /* 0x00007610ff1a7816 */ /* 0x000fc4000000001a */
[----:B------:R-:W-:Y:S02]  /*1df0*/  PRMT R23, RZ, 0x7610, R23 ;  /* 0x00007610ff177816 */ /* 0x000fe40000000017 */
[----:B------:R-:W-:Y:S02]  /*1e00*/  PRMT R25, RZ, 0x7610, R25 ;  /* 0x00007610ff197816 */ /* 0x000fe40000000019 */
[----:B------:R-:W-:Y:S02]  /*1e10*/  PRMT R27, RZ, 0x7610, R27 ;  /* 0x00007610ff1b7816 */ /* 0x000fe4000000001b */
[----:B------:R-:W-:Y:S01]  /*1e20*/  PRMT R29, RZ, 0x7610, R29 ;  /* 0x00007610ff1d7816 */ /* 0x000fe2000000001d */
[----:B------:R1:W2:Y:S01]  /*1e30*/  @!P0 LDG.E.U8 R10, desc[UR20][R4.64] ;  /* 0x00000014040a8981 */ /* 0x0002a2000c1e1100 */
[-C--:B------:R-:W-:Y:S01]  /*1e40*/  IADD3 R17, P6, PT, R18, R3.reuse, RZ ;  /* 0x0000000312117210 */ /* 0x080fe20007fde0ff */
[----:B------:R-:W-:Y:S01]  /*1e50*/  IMAD R204, R88, 0x31, RZ ;  /* 0x0000003158cc7824 */ /* 0x000fe200078e02ff */
[----:B------:R-:W-:Y:S01]  /*1e60*/  ISETP.GE.U32.AND P0, PT, R6, 0x7fffff58, PT ;  /* 0x7fffff580600780c */ /* 0x000fe20003f06070 */
[----:B------:R-:W-:Y:S01]  /*1e70*/  VIADD R6, R245, 0xffffffcf ;  /* 0xffffffcff5067836 */ /* 0x000fe20000000000 */
[----:B------:R-:W-:Y:S01]  /*1e80*/  LEA.HI.X.SX32 R18, R18, R2, 0x1, P6 ;  /* 0x0000000212127211 */ /* 0x000fe200030f0eff */
[----:B------:R-:W-:Y:S01]  /*1e90*/  STL [R1+0x49c], R15 ;  /* 0x00049c0f01007387 */ /* 0x000fe20000100800 */
[----:B------:R-:W-:-:S02]  /*1ea0*/  IADD3 R19, P6, PT, R20, R3, RZ ;  /* 0x0000000314137210 */ /* 0x000fc40007fde0ff */
[----:B------:R-:W-:Y:S01]  /*1eb0*/  PRMT R43, RZ, 0x7610, R43 ;  /* 0x00007610ff2b7816 */ /* 0x000fe2000000002b */
[----:B-1----:R-:W-:Y:S02]  /*1ec0*/  @!P5 IMAD.MOV.U32 R4, RZ, RZ, R15 ;  /* 0x000000ffff04d224 */ /* 0x002fe400078e000f */
[----:B------:R-:W-:Y:S01]  /*1ed0*/  IMAD R247, R88, 0x39, RZ ;  /* 0x0000003958f77824 */ /* 0x000fe200078e02ff */
[----:B------:R-:W-:Y:S01]  /*1ee0*/  PRMT R41, RZ, 0x7610, R41 ;  /* 0x00007610ff297816 */ /* 0x000fe20000000029 */
[----:B------:R-:W-:Y:S01]  /*1ef0*/  @!P5 IMAD.MOV.U32 R5, RZ, RZ, R16 ;  /* 0x000000ffff05d224 */ /* 0x000fe200078e0010 */
[----:B------:R-:W-:Y:S01]  /*1f00*/  LEA.HI.X.SX32 R20, R20, R2, 0x1, P6 ;  /* 0x0000000214147211 */ /* 0x000fe200030f0eff */
[----:B------:R-:W-:Y:S01]  /*1f10*/  STL [R1+0x498], R16 ;  /* 0x0004981001007387 */ /* 0x000fe20000100800 */
[----:B------:R-:W-:Y:S02]  /*1f20*/  PRMT R14, RZ, 0x7610, R14 ;  /* 0x00007610ff0e7816 */ /* 0x000fe4000000000e */
[----:B------:R-:W-:Y:S01]  /*1f30*/  PRMT R42, RZ, 0x7610, R42 ;  /* 0x00007610ff2a7816 */ /* 0x000fe2000000002a */
[----:B------:R1:W3:Y:S01]  /*1f40*/  @!P5 LDG.E.U8 R237, desc[UR20][R4.64] ;  /* 0x0000001404edd981 */ /* 0x0002e2000c1e1100 */
[----:B------:R-:W-:-:S02]  /*1f50*/  ISETP.GE.U32.AND P5, PT, R6, 0x7fffff50, PT ;  /* 0x7fffff500600780c */ /* 0x000fc40003fa6070 */
[----:B------:R-:W-:Y:S01]  /*1f60*/  PRMT R40, RZ, 0x7610, R40 ;  /* 0x00007610ff287816 */ /* 0x000fe20000000028 */
[----:B------:R-:W-:Y:S01]  /*1f70*/  STL [R1+0x4a4], R17 ;  /* 0x0004a41101007387 */ /* 0x000fe20000100800 */
[----:B------:R-:W-:Y:S02]  /*1f80*/  PRMT R38, RZ, 0x7610, R38 ;  /* 0x00007610ff267816 */ /* 0x000fe40000000026 */
[----:B------:R-:W-:Y:S02]  /*1f90*/  PRMT R36, RZ, 0x7610, R36 ;  /* 0x00007610ff247816 */ /* 0x000fe40000000024 */
[----:B------:R-:W-:Y:S01]  /*1fa0*/  PRMT R34, RZ, 0x7610, R34 ;  /* 0x00007610ff227816 */ /* 0x000fe20000000022 */
[----:B-1----:R-:W-:Y:S01]  /*1fb0*/  @!P4 IMAD.MOV.U32 R4, RZ, RZ, R17 ;  /* 0x000000ffff04c224 */ /* 0x002fe200078e0011 */
[----:B------:R-:W-:Y:S01]  /*1fc0*/  STL [R1+0x4a0], R18 ;  /* 0x0004a01201007387 */ /* 0x000fe20000100800 */
[----:B------:R-:W-:Y:S01]  /*1fd0*/  @!P4 IMAD.MOV.U32 R5, RZ, RZ, R18 ;  /* 0x000000ffff05c224 */ /* 0x000fe200078e0012 */
[----:B------:R-:W-:-:S02]  /*1fe0*/  PRMT R33, RZ, 0x7610, R33 ;  /* 0x00007610ff217816 */ /* 0x000fc40000000021 */
[----:B------:R-:W-:Y:S02]  /*1ff0*/  PRMT R31, RZ, 0x7610, R31 ;  /* 0x00007610ff1f7816 */ /* 0x000fe4000000001f */
[----:B------:R-:W-:Y:S01]  /*2000*/  PRMT R32, RZ, 0x7610, R32 ;  /* 0x00007610ff207816 */ /* 0x000fe20000000020 */
[----:B------:R1:W4:Y:S01]  /*2010*/  @!P4 LDG.E.U8 R236, desc[UR20][R4.64] ;  /* 0x0000001404ecc981 */ /* 0x000322000c1e1100 */
[C---:B------:R-:W-:Y:S01]  /*2020*/  VIADD R6, R245.reuse, 0xffffffc7 ;  /* 0xffffffc7f5067836 */ /* 0x040fe20000000000 */
[----:B------:R-:W-:Y:S02]  /*2030*/  IADD3 R21, P6, PT, R22, R3, RZ ;  /* 0x0000000316157210 */ /* 0x000fe40007fde0ff */
[----:B------:R-:W-:Y:S01]  /*2040*/  PRMT R35, RZ, 0x7610, R35 ;  /* 0x00007610ff237816 */ /* 0x000fe20000000023 */
[----:B------:R-:W-:Y:S01]  /*2050*/  STL [R1+0x4ac], R19 ;  /* 0x0004ac1301007387 */ /* 0x000fe20000100800 */
[----:B------:R-:W-:Y:S01]  /*2060*/  ISETP.GE.U32.AND P4, PT, R6, 0x7fffff48, PT ;  /* 0x7fffff480600780c */ /* 0x000fe20003f86070 */
[----:B------:R-:W-:Y:S01]  /*2070*/  VIADD R6, R245, 0xffffffbf ;  /* 0xffffffbff5067836 */ /* 0x000fe20000000000 */
[----:B------:R-:W-:Y:S01]  /*2080*/  PRMT R37, RZ, 0x7610, R37 ;  /* 0x00007610ff257816 */ /* 0x000fe20000000025 */
[----:B------:R-:W-:Y:S01]  /*2090*/  STL [R1+0x4a8], R20 ;  /* 0x0004a81401007387 */ /* 0x000fe20000100800 */
[----:B-1----:R-:W-:Y:S01]  /*20a0*/  @!P1 IMAD.MOV.U32 R4, RZ, RZ, R19 ;  /* 0x000000ffff049224 */ /* 0x002fe200078e0013 */
[----:B------:R-:W-:Y:S01]  /*20b0*/  PRMT R39, RZ, 0x7610, R39 ;  /* 0x00007610ff277816 */ /* 0x000fe20000000027 */
[----:B------:R-:W-:-:S02]  /*20c0*/  @!P1 IMAD.MOV.U32 R5, RZ, RZ, R20 ;  /* 0x000000ffff059224 */ /* 0x000fc400078e0014 */
[C---:B------:R-:W-:Y:S02]  /*20d0*/  IMAD R168, R88.reuse, 0x2a, RZ ;  /* 0x0000002a58a87824 */ /* 0x040fe400078e02ff */
[----:B------:R-:W-:Y:S01]  /*20e0*/  IMAD R211, R88, 0x32, RZ ;  /* 0x0000003258d37824 */ /* 0x000fe200078e02ff */
[----:B------:R-:W3:Y:S01]  /*20f0*/  @!P1 LDG.E.U8 R8, desc[UR20][R4.64] ;  /* 0x0000001404089981 */ /* 0x000ee2000c1e1100 */
[----:B------:R-:W-:Y:S01]  /*2100*/  ISETP.GE.U32.AND P1, PT, R6, 0x7fffff40, PT ;  /* 0x7fffff400600780c */ /* 0x000fe20003f26070 */
[----:B------:R-:W-:Y:S01]  /*2110*/  @!P2 IMAD.MOV.U32 R12, RZ, RZ, R21 ;  /* 0x000000ffff0ca224 */ /* 0x000fe200078e0015 */
[----:B------:R-:W-:Y:S01]  /*2120*/  LEA.HI.X.SX32 R22, R22, R2, 0x1, P6 ;  /* 0x0000000216167211 */ /* 0x000fe200030f0eff */
[C---:B------:R-:W-:Y:S02]  /*2130*/  IMAD R249, R88.reuse, 0x3a, RZ ;  /* 0x0000003a58f97824 */ /* 0x040fe400078e02ff */
[C---:B------:R-:W-:Y:S02]  /*2140*/  IMAD R50, R88.reuse, 0x1b, RZ ;  /* 0x0000001b58327824 */ /* 0x040fe400078e02ff */
[----:B------:R-:W-:-:S02]  /*2150*/  IMAD R52, R88, 0x23, RZ ;  /* 0x0000002358347824 */ /* 0x000fc400078e02ff */
[C---:B------:R-:W-:Y:S02]  /*2160*/  IMAD R173, R88.reuse, 0x2b, RZ ;  /* 0x0000002b58ad7824 */ /* 0x040fe400078e02ff */
[C---:B------:R-:W-:Y:S02]  /*2170*/  IMAD R213, R88.reuse, 0x33, RZ ;  /* 0x0000003358d57824 */ /* 0x040fe400078e02ff */
[C---:B------:R-:W-:Y:S02]  /*2180*/  IMAD R251, R88.reuse, 0x3b, RZ ;  /* 0x0000003b58fb7824 */ /* 0x040fe400078e02ff */
[C---:B------:R-:W-:Y:S02]  /*2190*/  IMAD R56, R88.reuse, 0xc, RZ ;  /* 0x0000000c58387824 */ /* 0x040fe400078e02ff */
[C---:B------:R-:W-:Y:S02]  /*21a0*/  IMAD R58, R88.reuse, 0x14, RZ ;  /* 0x00000014583a7824 */ /* 0x040fe400078e02ff */
[----:B------:R-:W-:-:S02]  /*21b0*/  IMAD R60, R88, 0x1c, RZ ;  /* 0x0000001c583c7824 */ /* 0x000fc400078e02ff */
[C---:B------:R-:W-:Y:S02]  /*21c0*/  IMAD R180, R88.reuse, 0x2c, RZ ;  /* 0x0000002c58b47824 */ /* 0x040fe400078e02ff */
[----:B------:R-:W-:Y:S01]  /*21d0*/  IMAD R220, R88, 0x34, RZ ;  /* 0x0000003458dc7824 */ /* 0x000fe200078e02ff */
[----:B------:R-:W-:Y:S01]  /*21e0*/  PRMT R246, RZ, 0x7610, R246 ;  /* 0x00007610fff67816 */ /* 0x000fe200000000f6 */
[----:B------:R-:W-:Y:S01]  /*21f0*/  @!P2 IMAD.MOV.U32 R13, RZ, RZ, R22 ;  /* 0x000000ffff0da224 */ /* 0x000fe200078e0016 */
[----:B------:R-:W-:Y:S02]  /*2200*/  PRMT R243, RZ, 0x7610, R243 ;  /* 0x00007610fff37816 */ /* 0x000fe400000000f3 */
[----:B------:R-:W-:Y:S02]  /*2210*/  PRMT R242, RZ, 0x7610, R242 ;  /* 0x00007610fff27816 */ /* 0x000fe400000000f2 */
[----:B------:R-:W-:Y:S01]  /*2220*/  PRMT R239, RZ, 0x7610, R239 ;  /* 0x00007610ffef7816 */ /* 0x000fe200000000ef */
[----:B------:R1:W4:Y:S01]  /*2230*/  @!P2 LDG.E.U8 R48, desc[UR20][R12.64] ;  /* 0x000000140c30a981 */ /* 0x000322000c1e1100 */
[----:B------:R-:W-:-:S02]  /*2240*/  PRMT R240, RZ, 0x7610, R240 ;  /* 0x00007610fff07816 */ /* 0x000fc400000000f0 */
[----:B------:R-:W-:Y:S01]  /*2250*/  PRMT R238, RZ, 0x7610, R238 ;  /* 0x00007610ffee7816 */ /* 0x000fe200000000ee */
[C---:B------:R-:W-:Y:S01]  /*2260*/  IMAD R68, R88.reuse, 0x1d, RZ ;  /* 0x0000001d58447824 */ /* 0x040fe200078e02ff */
[----:B------:R-:W-:Y:S02]  /*2270*/  PRMT R235, RZ, 0x7610, R235 ;  /* 0x00007610ffeb7816 */ /* 0x000fe400000000eb */
[----:B------:R-:W-:Y:S01]  /*2280*/  PRMT R233, RZ, 0x7610, R233 ;  /* 0x00007610ffe97816 */ /* 0x000fe200000000e9 */
[C---:B------:R-:W-:Y:S01]  /*2290*/  IMAD R182, R88.reuse, 0x2d, RZ ;  /* 0x0000002d58b67824 */ /* 0x040fe200078e02ff */
[----:B------:R-:W-:Y:S01]  /*22a0*/  PRMT R234, RZ, 0x7610, R234 ;  /* 0x00007610ffea7816 */ /* 0x000fe200000000ea */
[----:B------:R-:W-:Y:S01]  /*22b0*/  IMAD R226, R88, 0x35, RZ ;  /* 0x0000003558e27824 */ /* 0x000fe200078e02ff */
[----:B------:R-:W-:Y:S01]  /*22c0*/  PRMT R231, RZ, 0x7610, R231 ;  /* 0x00007610ffe77816 */ /* 0x000fe200000000e7 */
[----:B------:R-:W0:Y:S01]  /*22d0*/  LDCU UR6, c[0x0][0x3b0] ;  /* 0x00007600ff0677ac */ /* 0x000e220008000800 */
[----:B------:R-:W-:-:S02]  /*22e0*/  LOP3.LUT R142, R80, 0x60, RZ, 0xfc, !PT ;  /* 0x00000060508e7812 */ /* 0x000fc400078efcff */
[C---:B------:R-:W-:Y:S01]  /*22f0*/  LOP3.LUT R144, R80.reuse, 0x66, RZ, 0xfc, !PT ;  /* 0x0000006650907812 */ /* 0x040fe200078efcff */
[----:B------:R-:W0:Y:S01]  /*2300*/  LDCU UR7, c[0x0][0x3b0] ;  /* 0x00007600ff0777ac */ /* 0x000e220008000800 */
[----:B------:R-:W-:Y:S02]  /*2310*/  PRMT R230, RZ, 0x7610, R230 ;  /* 0x00007610ffe67816 */ /* 0x000fe400000000e6 */
[C---:B------:R-:W-:Y:S01]  /*2320*/  LOP3.LUT R145, R80.reuse, 0x64, RZ, 0xfc, !PT ;  /* 0x0000006450917812 */ /* 0x040fe200078efcff */
[----:B------:R-:W0:Y:S01]  /*2330*/  LDCU UR38, c[0x0][0x3b0] ;  /* 0x00007600ff2677ac */ /* 0x000e220008000800 */
[C---:B------:R-:W-:Y:S02]  /*2340*/  LOP3.LUT R143, R80.reuse, 0x62, RZ, 0xfc, !PT ;  /* 0x00000062508f7812 */ /* 0x040fe400078efcff */
[----:B------:R-:W-:Y:S01]  /*2350*/  PRMT R228, RZ, 0x7610, R228 ;  /* 0x00007610ffe47816 */ /* 0x000fe200000000e4 */
[----:B------:R-:W0:Y:S01]  /*2360*/  LDCU UR14, c[0x0][0x3b0] ;  /* 0x00007600ff0e77ac */ /* 0x000e220008000800 */
[----:B------:R-:W-:-:S02]  /*2370*/  LOP3.LUT R160, R80, 0x6c, RZ, 0xfc, !PT ;  /* 0x0000006c50a07812 */ /* 0x000fc400078efcff */
[C---:B------:R-:W-:Y:S01]  /*2380*/  LOP3.LUT R161, R80.reuse, 0x6a, RZ, 0xfc, !PT ;  /* 0x0000006a50a17812 */ /* 0x040fe200078efcff */
[----:B------:R-:W0:Y:S01]  /*2390*/  LDCU UR15, c[0x0][0x3b0] ;  /* 0x00007600ff0f77ac */ /* 0x000e220008000800 */
[C---:B------:R-:W-:Y:S02]  /*23a0*/  LOP3.LUT R146, R80.reuse, 0x68, RZ, 0xfc, !PT ;  /* 0x0000006850927812 */ /* 0x040fe400078efcff */
[C---:B------:R-:W-:Y:S01]  /*23b0*/  LOP3.LUT R148, R80.reuse, 0x72, RZ, 0xfc, !PT ;  /* 0x0000007250947812 */ /* 0x040fe200078efcff */
[----:B------:R-:W0:Y:S01]  /*23c0*/  LDCU UR16, c[0x0][0x3b0] ;  /* 0x00007600ff1077ac */ /* 0x000e220008000800 */
[C---:B------:R-:W-:Y:S02]  /*23d0*/  LOP3.LUT R149, R80.reuse, 0x70, RZ, 0xfc, !PT ;  /* 0x0000007050957812 */ /* 0x040fe400078efcff */
[C---:B------:R-:W-:Y:S01]  /*23e0*/  LOP3.LUT R147, R80.reuse, 0x6e, RZ, 0xfc, !PT ;  /* 0x0000006e50937812 */ /* 0x040fe200078efcff */
[----:B------:R-:W0:Y:S01]  /*23f0*/  LDCU UR17, c[0x0][0x3b0] ;  /* 0x00007600ff1177ac */ /* 0x000e220008000800 */
[----:B------:R-:W-:-:S02]  /*2400*/  LOP3.LUT R150, R80, 0x74, RZ, 0xfc, !PT ;  /* 0x0000007450967812 */ /* 0x000fc400078efcff */
[C---:B------:R-:W-:Y:S01]  /*2410*/  LOP3.LUT R153, R80.reuse, 0x76, RZ, 0xfc, !PT ;  /* 0x0000007650997812 */ /* 0x040fe200078efcff */
[----:B------:R-:W0:Y:S01]  /*2420*/  LDCU UR23, c[0x0][0x3b0] ;  /* 0x00007600ff1777ac */ /* 0x000e220008000800 */
[C---:B------:R-:W-:Y:S02]  /*2430*/  LOP3.LUT R152, R80.reuse, 0x78, RZ, 0xfc, !PT ;  /* 0x0000007850987812 */ /* 0x040fe400078efcff */
[C---:B------:R-:W-:Y:S01]  /*2440*/  LOP3.LUT R151, R80.reuse, 0x7a, RZ, 0xfc, !PT ;  /* 0x0000007a50977812 */ /* 0x040fe200078efcff */
[----:B------:R-:W0:Y:S01]  /*2450*/  LDCU UR36, c[0x0][0x3b0] ;  /* 0x00007600ff2477ac */ /* 0x000e220008000800 */
[----:B------:R-:W-:Y:S02]  /*2460*/  LOP3.LUT R154, R80, 0x7c, RZ, 0xfc, !PT ;  /* 0x0000007c509a7812 */ /* 0x000fe400078efcff */
[----:B------:R-:W-:Y:S01]  /*2470*/  PRMT R200, RZ, 0x7610, R200 ;  /* 0x00007610ffc87816 */ /* 0x000fe200000000c8 */
[----:B------:R-:W0:Y:S01]  /*2480*/  LDCU UR22, c[0x0][0x3b0] ;  /* 0x00007600ff1677ac */ /* 0x000e220008000800 */
[----:B------:R-:W-:-:S02]  /*2490*/  PRMT R198, RZ, 0x7610, R198 ;  /* 0x00007610ffc67816 */ /* 0x000fc400000000c6 */
[----:B------:R-:W-:Y:S01]  /*24a0*/  PRMT R193, RZ, 0x7610, R193 ;  /* 0x00007610ffc17816 */ /* 0x000fe200000000c1 */
[----:B------:R-:W0:Y:S01]  /*24b0*/  LDCU UR39, c[0x0][0x3b0] ;  /* 0x00007600ff2777ac */ /* 0x000e220008000800 */
[----:B------:R-:W-:Y:S02]  /*24c0*/  PRMT R191, RZ, 0x7610, R191 ;  /* 0x00007610ffbf7816 */ /* 0x000fe400000000bf */
[----:B------:R-:W-:Y:S01]  /*24d0*/  PRMT R185, RZ, 0x7610, R185 ;  /* 0x00007610ffb97816 */ /* 0x000fe200000000b9 */
[----:B------:R-:W0:Y:S01]  /*24e0*/  LDCU UR24, c[0x0][0x3b0] ;  /* 0x00007600ff1877ac */ /* 0x000e220008000800 */
[----:B------:R-:W-:Y:S02]  /*24f0*/  PRMT R183, RZ, 0x7610, R183 ;  /* 0x00007610ffb77816 */ /* 0x000fe400000000b7 */
[----:B------:R-:W-:Y:S01]  /*2500*/  PRMT R177, RZ, 0x7610, R177 ;  /* 0x00007610ffb17816 */ /* 0x000fe200000000b1 */
[----:B------:R-:W0:Y:S01]  /*2510*/  LDCU UR29, c[0x0][0x3b0] ;  /* 0x00007600ff1d77ac */ /* 0x000e220008000800 */
        /* <DEDUP_REMOVED lines=34> */
[----:B--2---:R2:W-:Y:S02]  /*2740*/  STL [R1+0x18], R10 ;  /* 0x0000180a01007387 */ /* 0x0045e40000100800 */
[----:B--2---:R-:W-:-:S02]  /*2750*/  VIADD R10, R245, 0xffffffb7 ;  /* 0xffffffb7f50a7836 */ /* 0x004fc40000000000 */
[----:B---3--:R2:W-:Y:S04]  /*2760*/  STL [R1+0x130], R8 ;  /* 0x0001300801007387 */ /* 0x0085e80000100800 */
[----:B------:R-:W-:Y:S04]  /*2770*/  STL [R1+0x4b4], R21 ;  /* 0x0004b41501007387 */ /* 0x000fe80000100800 */
[----:B------:R-:W-:Y:S01]  /*2780*/  STL [R1+0x4b0], R22 ;  /* 0x0004b01601007387 */ /* 0x000fe20000100800 */
[----:B--2---:R-:W-:-:S05]  /*2790*/  IMAD R8, R88, 0x28, RZ ;  /* 0x0000002858087824 */ /* 0x004fca00078e02ff */
[----:B------:R-:W-:-:S04]  /*27a0*/  IADD3 R6, P6, PT, R8, R3, RZ ;  /* 0x0000000308067210 */ /* 0x000fc80007fde0ff */
[----:B------:R-:W-:Y:S02]  /*27b0*/  LEA.HI.X.SX32 R5, R8, R2, 0x1, P6 ;  /* 0x0000000208057211 */ /* 0x000fe400030f0eff */
[----:B------:R-:W-:-:S04]  /*27c0*/  IADD3 R203, P6, PT, R197, R3, RZ ;  /* 0x00000003c5cb7210 */ /* 0x000fc80007fde0ff */
[----:B------:R-:W-:Y:S01]  /*27d0*/  LEA.HI.X.SX32 R197, R197, R2, 0x1, P6 ;  /* 0x00000002c5c57211 */ /* 0x000fe200030f0eff */
[----:B-1----:R-:W-:Y:S01]  /*27e0*/  @!P5 IMAD.MOV.U32 R12, RZ, RZ, R203 ;  /* 0x000000ffff0cd224 */ /* 0x002fe200078e00cb */
[----:B------:R-:W-:-:S03]  /*27f0*/  IADD3 R244, P6, PT, R241, R3, RZ ;  /* 0x00000003f1f47210 */ /* 0x000fc60007fde0ff */
[----:B------:R-:W-:Y:S02]  /*2800*/  @!P5 IMAD.MOV.U32 R13, RZ, RZ, R197 ;  /* 0x000000ffff0dd224 */ /* 0x000fe400078e00c5 */
[----:B------:R-:W-:Y:S01]  /*2810*/  @!P0 IMAD.MOV.U32 R4, RZ, RZ, R6 ;  /* 0x000000ffff048224 */ /* 0x000fe200078e0006 */
[----:B------:R-:W-:Y:S02]  /*2820*/  LEA.HI.X.SX32 R241, R241, R2, 0x1, P6 ;  /* 0x00000002f1f17211 */ /* 0x000fe400030f0eff */
[----:B------:R1:W2:Y:S04]  /*2830*/  @!P5 LDG.E.U8 R46, desc[UR20][R12.64] ;  /* 0x000000140c2ed981 */ /* 0x0002a8000c1e1100 */
[----:B------:R3:W4:Y:S01]  /*2840*/  @!P0 LDG.E.U8 R47, desc[UR20][R4.64] ;  /* 0x00000014042f8981 */ /* 0x000722000c1e1100 */
[----:B-1----:R-:W-:-:S02]  /*2850*/  @!P4 IMAD.MOV.U32 R12, RZ, RZ, R244 ;  /* 0x000000ffff0cc224 */ /* 0x002fc400078e00f4 */
[----:B------:R-:W-:Y:S01]  /*2860*/  @!P4 IMAD.MOV.U32 R13, RZ, RZ, R241 ;  /* 0x000000ffff0dc224 */ /* 0x000fe200078e00f1 */
[----:B---3--:R-:W-:-:S06]  /*2870*/  PRMT R4, RZ, 0x7610, R4 ;  /* 0x00007610ff047816 */ /* 0x008fcc0000000004 */
[----:B------:R1:W3:Y:S01]  /*2880*/  @!P4 LDG.E.U8 R4, desc[UR20][R12.64] ;  /* 0x000000140c04c981 */ /* 0x0002e2000c1e1100 */
[----:B------:R-:W-:-:S03]  /*2890*/  VIADD R8, R245, 0xffffffaf ;  /* 0xffffffaff5087836 */ /* 0x000fc60000000000 */
[----:B------:R-:W-:Y:S02]  /*28a0*/  STL [R1+0x4b8], R6 ;  /* 0x0004b80601007387 */ /* 0x000fe40000100800 */
[----:B------:R-:W-:Y:S01]  /*28b0*/  ISETP.GE.U32.AND P0, PT, R8, 0x7fffff30, PT ;  /* 0x7fffff300800780c */ /* 0x000fe20003f06070 */
[----:B------:R-:W-:Y:S01]  /*28c0*/  IMAD.SHL.U32 R8, R88, 0x40, RZ ;  /* 0x0000004058087824 */ /* 0x000fe200078e00ff */
[----:B------:R-:W-:Y:S04]  /*28d0*/  STL [R1+0x4bc], R5 ;  /* 0x0004bc0501007387 */ /* 0x000fe80000100800 */
[----:B------:R-:W-:Y:S04]  /*28e0*/  STL [R1+0x4c4], R203 ;  /* 0x0004c4cb01007387 */ /* 0x000fe80000100800 */
[----:B------:R-:W-:Y:S01]  /*28f0*/  STL [R1+0x4c0], R197 ;  /* 0x0004c0c501007387 */ /* 0x000fe20000100800 */
[----:B------:R-:W-:-:S03]  /*2900*/  ISETP.GE.U32.AND P2, PT, R10, 0x7fffff38, PT ;  /* 0x7fffff380a00780c */ /* 0x000fc60003f46070 */
[----:B--2---:R2:W-:Y:S04]  /*2910*/  STL [R1+0x164], R46 ;  /* 0x0001642e01007387 */ /* 0x0045e80000100800 */
[----:B------:R-:W-:Y:S01]  /*2920*/  STL [R1+0x4cc], R244 ;  /* 0x0004ccf401007387 */ /* 0x000fe20000100800 */
[----:B--2---:R-:W-:-:S03]  /*2930*/  IADD3 R46, P6, PT, R8, R3, RZ ;  /* 0x00000003082e7210 */ /* 0x004fc60007fde0ff */
[----:B------:R-:W-:Y:S04]  /*2940*/  STL [R1+0x4c8], R241 ;  /* 0x0004c8f101007387 */ /* 0x000fe80000100800 */
[----:B------:R-:W-:Y:S04]  /*2950*/  STL [R1+0x24], R46 ;  /* 0x0000242e01007387 */ /* 0x000fe80000100800 */
[----:B----4-:R2:W-:Y:S01]  /*2960*/  STL [R1+0x8c], R48 ;  /* 0x00008c3001007387 */ /* 0x0105e20000100800 */
[----:B-1----:R-:W-:-:S03]  /*2970*/  @!P1 IMAD.MOV.U32 R12, RZ, RZ, R46 ;  /* 0x000000ffff0c9224 */ /* 0x002fc600078e002e */
[----:B---3--:R1:W-:Y:S01]  /*2980*/  STL [R1+0x160], R4 ;  /* 0x0001600401007387 */ /* 0x0083e20000100800 */
[----:B--2---:R-:W-:Y:S01]  /*2990*/  LEA.HI.X.SX32 R48, R8, R2, 0x1, P6 ;  /* 0x0000000208307211 */ /* 0x004fe200030f0eff */
[----:B-1----:R-:W-:-:S04]  /*29a0*/  IMAD R4, R88, 0x48, RZ ;  /* 0x0000004858047824 */ /* 0x002fc800078e02ff */
[----:B------:R-:W-:Y:S01]  /*29b0*/  @!P1 IMAD.MOV.U32 R13, RZ, RZ, R48 ;  /* 0x000000ffff0d9224 */ /* 0x000fe200078e0030 */
[----:B------:R-:W-:Y:S04]  /*29c0*/  STL [R1+0x20], R48 ;  /* 0x0000203001007387 */ /* 0x000fe80000100800 */
[----:B------:R1:W-:Y:S04]  /*29d0*/  STL [R1+0x88], R47 ;  /* 0x0000882f01007387 */ /* 0x0003e80000100800 */
[----:B------:R2:W3:Y:S01]  /*29e0*/  @!P1 LDG.E.U8 R45, desc[UR20][R12.64] ;  /* 0x000000140c2d9981 */ /* 0x0004e2000c1e1100 */
[----:B-1----:R-:W-:-:S04]  /*29f0*/  IADD3 R47, P6, PT, R4, R3, RZ ;  /* 0x00000003042f7210 */ /* 0x002fc80007fde0ff */
[----:B------:R-:W-:Y:S01]  /*2a00*/  LEA.HI.X.SX32 R48, R4, R2, 0x1, P6 ;  /* 0x0000000204307211 */ /* 0x000fe200030f0eff */
[----:B--2---:R-:W-:-:S04]  /*2a10*/  @!P2 IMAD.MOV.U32 R12, RZ, RZ, R47 ;  /* 0x000000ffff0ca224 */ /* 0x004fc800078e002f */
[----:B------:R-:W-:-:S05]  /*2a20*/  @!P2 IMAD.MOV.U32 R13, RZ, RZ, R48 ;  /* 0x000000ffff0da224 */ /* 0x000fca00078e0030 */
[----:B------:R1:W2:Y:S01]  /*2a30*/  @!P2 LDG.E.U8 R44, desc[UR20][R12.64] ;  /* 0x000000140c2ca981 */ /* 0x0002a2000c1e1100 */
[----:B------:R-:W-:-:S03]  /*2a40*/  IMAD R8, R88, 0x50, RZ ;  /* 0x0000005058087824 */ /* 0x000fc600078e02ff */
[----:B------:R-:W-:Y:S01]  /*2a50*/  STL [R1+0x2ac], R47 ;  /* 0x0002ac2f01007387 */ /* 0x000fe20000100800 */
[----:B------:R-:W-:Y:S02]  /*2a60*/  VIADD R10, R245, 0xffffffa7 ;  /* 0xffffffa7f50a7836 */ /* 0x000fe40000000000 */
[----:B------:R-:W-:-:S03]  /*2a70*/  IMAD R4, R88, 0x58, RZ ;  /* 0x0000005858047824 */ /* 0x000fc600078e02ff */
[----:B------:R-:W-:Y:S01]  /*2a80*/  ISETP.GE.U32.AND P5, PT, R10, 0x7fffff28, PT ;  /* 0x7fffff280a00780c */ /* 0x000fe20003fa6070 */
[----:B---3--:R3:W-:Y:S02]  /*2a90*/  STL [R1+0x14c], R45 ;  /* 0x00014c2d01007387 */ /* 0x0087e40000100800 */
[----:B---3--:R-:W-:-:S04]  /*2aa0*/  IADD3 R45, P6, PT, R8, R3, RZ ;  /* 0x00000003082d7210 */ /* 0x008fc80007fde0ff */
[----:B------:R-:W-:Y:S01]  /*2ab0*/  LEA.HI.X.SX32 R46, R8, R2, 0x1, P6 ;  /* 0x00000002082e7211 */ /* 0x000fe200030f0eff */
[----:B-1----:R-:W-:Y:S01]  /*2ac0*/  @!P0 IMAD.MOV.U32 R12, RZ, RZ, R45 ;  /* 0x000000ffff0c8224 */ /* 0x002fe200078e002d */
[----:B------:R-:W-:Y:S03]  /*2ad0*/  STL [R1+0x2a8], R48 ;  /* 0x0002a83001007387 */ /* 0x000fe60000100800 */
[----:B------:R-:W-:Y:S01]  /*2ae0*/  @!P0 IMAD.MOV.U32 R13, RZ, RZ, R46 ;  /* 0x000000ffff0d8224 */ /* 0x000fe200078e002e */
[----:B------:R-:W-:Y:S04]  /*2af0*/  STL [R1+0x2e4], R45 ;  /* 0x0002e42d01007387 */ /* 0x000fe80000100800 */
[----:B------:R-:W-:Y:S04]  /*2b00*/  STL [R1+0x2e0], R46 ;  /* 0x0002e02e01007387 */ /* 0x000fe80000100800 */
[----:B--2---:R1:W-:Y:S04]  /*2b10*/  STL [R1+0x16c], R44 ;  /* 0x00016c2c01007387 */ /* 0x0043e80000100800 */
[----:B------:R2:W3:Y:S01]  /*2b20*/  @!P0 LDG.E.U8 R28, desc[UR20][R12.64] ;  /* 0x000000140c1c8981 */ /* 0x0004e2000c1e1100 */
[----:B-1----:R-:W-:-:S04]  /*2b30*/  IADD3 R44, P6, PT, R4, R3, RZ ;  /* 0x00000003042c7210 */ /* 0x002fc80007fde0ff */
[----:B------:R-:W-:Y:S01]  /*2b40*/  LEA.HI.X.SX32 R45, R4, R2, 0x1, P6 ;  /* 0x00000002042d7211 */ /* 0x000fe200030f0eff */
[----:B--2---:R-:W-:-:S04]  /*2b50*/  @!P5 IMAD.MOV.U32 R12, RZ, RZ, R44 ;  /* 0x000000ffff0cd224 */ /* 0x004fc800078e002c */
[----:B------:R-:W-:-:S05]  /*2b60*/  @!P5 IMAD.MOV.U32 R13, RZ, RZ, R45 ;  /* 0x000000ffff0dd224 */ /* 0x000fca00078e002d */
[----:B------:R1:W2:Y:S01]  /*2b70*/  @!P5 LDG.E.U8 R30, desc[UR20][R12.64] ;  /* 0x000000140c1ed981 */ /* 0x0002a2000c1e1100 */
[C---:B------:R-:W-:Y:S02]  /*2b80*/  VIADD R10, R245.reuse, 0xffffff9f ;  /* 0xffffff9ff50a7836 */ /* 0x040fe40000000000 */
[----:B------:R-:W-:Y:S01]  /*2b90*/  IMAD R8, R88, 0x60, RZ ;  /* 0x0000006058087824 */ /* 0x000fe200078e02ff */
[----:B------:R-:W-:Y:S02]  /*2ba0*/  STL [R1+0x31c], R44 ;  /* 0x00031c2c01007387 */ /* 0x000fe40000100800 */
[----:B------:R-:W-:Y:S02]  /*2bb0*/  ISETP.GE.U32.AND P4, PT, R10, 0x7fffff20, PT ;  /* 0x7fffff200a00780c */ /* 0x000fe40003f86070 */
[----:B------:R-:W-:Y:S01]  /*2bc0*/  STL [R1+0x318], R45 ;  /* 0x0003182d01007387 */ /* 0x000fe20000100800 */
[C---:B------:R-:W-:Y:S02]  /*2bd0*/  VIADD R4, R245.reuse, 0xfffffff6 ;  /* 0xfffffff6f5047836 */ /* 0x040fe40000000000 */
[----:B------:R-:W-:-:S03]  /*2be0*/  VIADD R10, R245, 0xffffff97 ;  /* 0xffffff97f50a7836 */ /* 0x000fc60000000000 */
[----:B------:R-:W-:Y:S01]  /*2bf0*/  ISETP.GE.U32.AND P5, PT, R4, 0x7fffff77, PT ;  /* 0x7fffff770400780c */ /* 0x000fe20003fa6070 */
[----:B------:R-:W-:Y:S01]  /*2c00*/  IMAD R4, R88, 0x68, RZ ;  /* 0x0000006858047824 */ /* 0x000fe200078e02ff */
        /* <DEDUP_REMOVED lines=18> */
[----:B------:R-:W-:Y:S01]  /*2d30*/  ISETP.GE.U32.AND P2, PT, R10, 0x7fffff10, PT ;  /* 0x7fffff100a00780c */ /* 0x000fe20003f46070 */
        /* <DEDUP_REMOVED lines=18> */
[----:B------:R-:W-:-:S03]  /*2e60*/  IMAD R24, R88, 0x9, RZ ;  /* 0x0000000958187824 */ /* 0x000fc600078e02ff */
[----:B------:R4:W-:Y:S04]  /*2e70*/  STL [R1+0x3f4], R26 ;  /* 0x0003f41a01007387 */ /* 0x0009e80000100800 */
[----:B------:R-:W-:Y:S01]  /*2e80*/  STL [R1+0x3f0], R28 ;  /* 0x0003f01c01007387 */ /* 0x000fe20000100800 */
[----:B------:R-:W-:Y:S02]  /*2e90*/  VIADD R10, R245, 0xffffffee ;  /* 0xffffffeef50a7836 */ /* 0x000fe40000000000 */
[----:B----4-:R-:W-:-:S03]  /*2ea0*/  IMAD R26, R88, 0x11, RZ ;  /* 0x00000011581a7824 */ /* 0x010fc600078e02ff */
[----:B------:R-:W-:Y:S01]  /*2eb0*/  ISETP.GE.U32.AND P4, PT, R10, 0x7fffff6f, PT ;  /* 0x7fffff6f0a00780c */ /* 0x000fe20003f86070 */
[----:B---3--:R3:W-:Y:S02]  /*2ec0*/  STL [R1+0x144], R23 ;  /* 0x0001441701007387 */ /* 0x0087e40000100800 */
[----:B---3--:R-:W-:-:S04]  /*2ed0*/  IADD3 R23, P6, PT, R24, R3, RZ ;  /* 0x0000000318177210 */ /* 0x008fc80007fde0ff */
[----:B------:R-:W-:Y:S01]  /*2ee0*/  LEA.HI.X.SX32 R24, R24, R2, 0x1, P6 ;  /* 0x0000000218187211 */ /* 0x000fe200030f0eff */
[----:B-1----:R-:W-:-:S04]  /*2ef0*/  @!P5 IMAD.MOV.U32 R12, RZ, RZ, R23 ;  /* 0x000000ffff0cd224 */ /* 0x002fc800078e0017 */
[----:B------:R-:W-:Y:S01]  /*2f00*/  @!P5 IMAD.MOV.U32 R13, RZ, RZ, R24 ;  /* 0x000000ffff0dd224 */ /* 0x000fe200078e0018 */
        /* <DEDUP_REMOVED lines=9> */
[----:B------:R-:W-:Y:S01]  /*2fa0*/  STL [R1+0x4d4], R23 ;  /* 0x0004d41701007387 */ /* 0x000fe20000100800 */
[C---:B------:R-:W-:Y:S01]  /*2fb0*/  VIADD R4, R245.reuse, 0xffffffd6 ;  /* 0xffffffd6f5047836 */ /* 0x040fe20000000000 */
[----:B------:R-:W-:Y:S02]  /*2fc0*/  ISETP.GE.U32.AND P1, PT, R10, 0x7fffff67, PT ;  /* 0x7fffff670a00780c */ /* 0x000fe40003f26070 */
[----:B------:R-:W-:Y:S01]  /*2fd0*/  STL [R1+0x4d0], R24 ;  /* 0x0004d01801007387 */ /* 0x000fe20000100800 */
[C---:B------:R-:W-:Y:S01]  /*2fe0*/  VIADD R8, R245.reuse, 0xffffffde ;  /* 0xffffffdef5087836 */ /* 0x040fe20000000000 */
[----:B------:R-:W-:Y:S01]  /*2ff0*/  ISETP.GE.U32.AND P0, PT, R4, 0x7fffff57, PT ;  /* 0x7fffff570400780c */ /* 0x000fe20003f06070 */
[----:B------:R-:W-:-:S03]  /*3000*/  VIADD R4, R245, 0xffffffce ;  /* 0xffffffcef5047836 */ /* 0x000fc60000000000 */
[----:B------:R-:W-:Y:S01]  /*3010*/  ISETP.GE.U32.AND P2, PT, R8, 0x7fffff5f, PT ;  /* 0x7fffff5f0800780c */ /* 0x000fe20003f46070 */
[----:B------:R-:W-:Y:S01]  /*3020*/  IMAD R30, R88, 0x21, RZ ;  /* 0x00000021581e7824 */ /* 0x000fe200078e02ff */
[----:B------:R-:W-:Y:S01]  /*3030*/  ISETP.GE.U32.AND P5, PT, R4, 0x7fffff4f, PT ;  /* 0x7fffff4f0400780c */ /* 0x000fe20003fa6070 */
[----:B------:R-:W-:Y:S01]  /*3040*/  VIADD R4, R245, 0xffffffc6 ;  /* 0xffffffc6f5047836 */ /* 0x000fe20000000000 */
[----:B------:R-:W-:-:S04]  /*3050*/  PRMT R8, RZ, 0x7610, R8 ;  /* 0x00007610ff087816 */ /* 0x000fc80000000008 */
[----:B------:R-:W-:Y:S01]  /*3060*/  ISETP.GE.U32.AND P4, PT, R4, 0x7fffff47, PT ;  /* 0x7fffff470400780c */ /* 0x000fe20003f86070 */
[----:B------:R-:W-:Y:S01]  /*3070*/  IMAD R4, R88, 0x29, RZ ;  /* 0x0000002958047824 */ /* 0x000fe200078e02ff */
[----:B------:R-:W-:Y:S01]  /*3080*/  PRMT R10, RZ, 0x7610, R10 ;  /* 0x00007610ff0a7816 */ /* 0x000fe2000000000a */
        /* <DEDUP_REMOVED lines=10> */
[-C--:B------:R-:W-:Y:S02]  /*3130*/  LEA.HI.X.SX32 R30, R30, R2.reuse, 0x1, P6 ;  /* 0x000000021e1e7211 */ /* 0x080fe400030f0eff */
[CC--:B------:R-:W-:Y:S01]  /*3140*/  IADD3 R164, P6, PT, R4.reuse, R3.reuse, RZ ;  /* 0x0000000304a47210 */ /* 0x0c0fe20007fde0ff */
[----:B--2---:R-:W-:Y:S02]  /*3150*/  @!P2 IMAD.MOV.U32 R12, RZ, RZ, R29 ;  /* 0x000000ffff0ca224 */ /* 0x004fe400078e001d */
[----:B------:R-:W-:Y:S01]  /*3160*/  @!P2 IMAD.MOV.U32 R13, RZ, RZ, R30 ;  /* 0x000000ffff0da224 */ /* 0x000fe200078e001e */
[-C--:B------:R-:W-:Y:S02]  /*3170*/  LEA.HI.X.SX32 R4, R4, R2.reuse, 0x1, P6 ;  /* 0x0000000204047211 */ /* 0x080fe400030f0eff */
[C---:B------:R-:W-:Y:S02]  /*3180*/  IADD3 R205, P6, PT, R204.reuse, R3, RZ ;  /* 0x00000003cccd7210 */ /* 0x040fe40007fde0ff */
[----:B------:R1:W2:Y:S02]  /*3190*/  @!P2 LDG.E.U8 R43, desc[UR20][R12.64] ;  /* 0x000000140c2ba981 */ /* 0x0002a4000c1e1100 */
[----:B------:R-:W-:-:S02]  /*31a0*/  LEA.HI.X.SX32 R204, R204, R2, 0x1, P6 ;  /* 0x00000002cccc7211 */ /* 0x000fc400030f0eff */
[C---:B------:R-:W-:Y:S01]  /*31b0*/  IADD3 R248, P6, PT, R247.reuse, R3, RZ ;  /* 0x00000003f7f87210 */ /* 0x040fe20007fde0ff */
[----:B-1----:R-:W-:Y:S02]  /*31c0*/  @!P0 IMAD.MOV.U32 R12, RZ, RZ, R164 ;  /* 0x000000ffff0c8224 */ /* 0x002fe400078e00a4 */
[----:B------:R-:W-:Y:S01]  /*31d0*/  @!P0 IMAD.MOV.U32 R13, RZ, RZ, R4 ;  /* 0x000000ffff0d8224 */ /* 0x000fe200078e0004 */
[----:B------:R-:W-:-:S04]  /*31e0*/  LEA.HI.X.SX32 R247, R247, R2, 0x1, P6 ;  /* 0x00000002f7f77211 */ /* 0x000fc800030f0eff */
[----:B------:R1:W4:Y:S02]  /*31f0*/  @!P0 LDG.E.U8 R10, desc[UR20][R12.64] ;  /* 0x000000140c0a8981 */ /* 0x000324000c1e1100 */
[----:B-1----:R-:W-:Y:S02]  /*3200*/  @!P5 IMAD.MOV.U32 R12, RZ, RZ, R205 ;  /* 0x000000ffff0cd224 */ /* 0x002fe400078e00cd */
[----:B------:R-:W-:-:S05]  /*3210*/  @!P5 IMAD.MOV.U32 R13, RZ, RZ, R204 ;  /* 0x000000ffff0dd224 */ /* 0x000fca00078e00cc */
[----:B------:R1:W2:Y:S02]  /*3220*/  @!P5 LDG.E.U8 R41, desc[UR20][R12.64] ;  /* 0x000000140c29d981 */ /* 0x0002a4000c1e1100 */
[----:B-1----:R-:W-:Y:S02]  /*3230*/  @!P4 IMAD.MOV.U32 R12, RZ, RZ, R248 ;  /* 0x000000ffff0cc224 */ /* 0x002fe400078e00f8 */
[----:B------:R-:W-:-:S05]  /*3240*/  @!P4 IMAD.MOV.U32 R13, RZ, RZ, R247 ;  /* 0x000000ffff0dc224 */ /* 0x000fca00078e00f7 */
[----:B------:R1:W2:Y:S04]  /*3250*/  @!P4 LDG.E.U8 R14, desc[UR20][R12.64] ;  /* 0x000000140c0ec981 */ /* 0x0002a8000c1e1100 */
[----:B------:R-:W-:Y:S04]  /*3260*/  STL [R1+0x4e4], R27 ;  /* 0x0004e41b01007387 */ /* 0x000fe80000100800 */
[----:B------:R-:W-:Y:S04]  /*3270*/  STL [R1+0x4e0], R28 ;  /* 0x0004e01c01007387 */ /* 0x000fe80000100800 */
[----:B---3--:R3:W-:Y:S02]  /*3280*/  STL [R1+0x134], R8 ;  /* 0x0001340801007387 */ /* 0x0087e40000100800 */
[----:B---3--:R-:W-:-:S05]  /*3290*/  VIADD R8, R245, 0xffffffbe ;  /* 0xffffffbef5087836 */ /* 0x008fca0000000000 */
[----:B------:R-:W-:Y:S01]  /*32a0*/  ISETP.GE.U32.AND P1, PT, R8, 0x7fffff3f, PT ;  /* 0x7fffff3f0800780c */ /* 0x000fe20003f26070 */
[C---:B------:R-:W-:Y:S01]  /*32b0*/  VIADD R8, R245.reuse, 0xffffffb6 ;  /* 0xffffffb6f5087836 */ /* 0x040fe20000000000 */
[----:B------:R-:W-:Y:S04]  /*32c0*/  STL [R1+0x4ec], R29 ;  /* 0x0004ec1d01007387 */ /* 0x000fe80000100800 */
[----:B------:R-:W-:Y:S01]  /*32d0*/  ISETP.GE.U32.AND P2, PT, R8, 0x7fffff37, PT ;  /* 0x7fffff370800780c */ /* 0x000fe20003f46070 */
[----:B------:R-:W-:Y:S01]  /*32e0*/  VIADD R8, R245, 0xffffffae ;  /* 0xffffffaef5087836 */ /* 0x000fe20000000000 */
[----:B------:R-:W-:Y:S04]  /*32f0*/  STL [R1+0x4e8], R30 ;  /* 0x0004e81e01007387 */ /* 0x000fe80000100800 */
[----:B------:R-:W-:Y:S01]  /*3300*/  STL [R1+0x4f4], R164 ;  /* 0x0004f4a401007387 */ /* 0x000fe20000100800 */
[----:B------:R-:W-:Y:S01]  /*3310*/  ISETP.GE.U32.AND P0, PT, R8, 0x7fffff2f, PT ;  /* 0x7fffff2f0800780c */ /* 0x000fe20003f06070 */
[----:B------:R-:W-:-:S02]  /*3320*/  IMAD R8, R88, 0x41, RZ ;  /* 0x0000004158087824 */ /* 0x000fc400078e02ff */
[----:B------:R-:W-:Y:S04]  /*3330*/  STL [R1+0x4f0], R4 ;  /* 0x0004f00401007387 */ /* 0x000fe80000100800 */
[----:B----4-:R3:W-:Y:S04]  /*3340*/  STL [R1+0x12c], R10 ;  /* 0x00012c0a01007387 */ /* 0x0107e80000100800 */
[----:B------:R-:W-:Y:S04]  /*3350*/  STL [R1+0x4fc], R205 ;  /* 0x0004fccd01007387 */ /* 0x000fe80000100800 */
[----:B------:R-:W-:Y:S01]  /*3360*/  STL [R1+0x4f8], R204 ;  /* 0x0004f8cc01007387 */ /* 0x000fe20000100800 */
[----:B---3--:R-:W-:-:S03]  /*3370*/  VIADD R10, R245, 0xffffffa6 ;  /* 0xffffffa6f50a7836 */ /* 0x008fc60000000000 */
[----:B--2---:R2:W-:Y:S02]  /*3380*/  STL [R1+0x140], R43 ;  /* 0x0001402b01007387 */ /* 0x0045e40000100800 */
[----:B------:R-:W-:Y:S02]  /*3390*/  ISETP.GE.U32.AND P5, PT, R10, 0x7fffff27, PT ;  /* 0x7fffff270a00780c */ /* 0x000fe40003fa6070 */
[----:B------:R-:W-:Y:S01]  /*33a0*/  STL [R1+0x504], R248 ;  /* 0x000504f801007387 */ /* 0x000fe20000100800 */
[----:B--2---:R-:W-:-:S03]  /*33b0*/  IADD3 R43, P6, PT, R8, R3, RZ ;  /* 0x00000003082b7210 */ /* 0x004fc60007fde0ff */
[----:B------:R-:W-:Y:S01]  /*33c0*/  STL [R1+0x500], R247 ;  /* 0x000500f701007387 */ /* 0x000fe20000100800 */
[----:B------:R-:W-:Y:S01]  /*33d0*/  IMAD R10, R88, 0x49, RZ ;  /* 0x00000049580a7824 */ /* 0x000fe200078e02ff */
[----:B------:R-:W-:Y:S02]  /*33e0*/  LEA.HI.X.SX32 R44, R8, R2, 0x1, P6 ;  /* 0x00000002082c7211 */ /* 0x000fe400030f0eff */
[----:B------:R-:W-:Y:S01]  /*33f0*/  STL [R1+0x2c], R43 ;  /* 0x00002c2b01007387 */ /* 0x000fe20000100800 */
[----:B-1----:R-:W-:Y:S02]  /*3400*/  @!P1 IMAD.MOV.U32 R12, RZ, RZ, R43 ;  /* 0x000000ffff0c9224 */ /* 0x002fe400078e002b */
[----:B------:R-:W-:Y:S01]  /*3410*/  @!P1 IMAD.MOV.U32 R13, RZ, RZ, R44 ;  /* 0x000000ffff0d9224 */ /* 0x000fe200078e002c */
[----:B------:R-:W-:Y:S04]  /*3420*/  STL [R1+0x150], R14 ;  /* 0x0001500e01007387 */ /* 0x000fe80000100800 */
        /* <DEDUP_REMOVED lines=8> */
[----:B------:R-:W-:-:S05]  /*34b0*/  VIADD R8, R245, 0xffffff96 ;  /* 0xffffff96f5087836 */ /* 0x000fca0000000000 */
[----:B------:R-:W-:Y:S01]  /*34c0*/  ISETP.GE.U32.AND P1, PT, R8, 0x7fffff17, PT ;  /* 0x7fffff170800780c */ /* 0x000fe20003f26070 */
[C---:B------:R-:W-:Y:S01]  /*34d0*/  IMAD R8, R88.reuse, 0x51, RZ ;  /* 0x0000005158087824 */ /* 0x040fe200078e02ff */
[----:B------:R-:W-:Y:S04]  /*34e0*/  STL [R1+0x2b4], R41 ;  /* 0x0002b42901007387 */ /* 0x000fe80000100800 */
[----:B------:R-:W-:Y:S01]  /*34f0*/  STL [R1+0x2b0], R43 ;  /* 0x0002b02b01007387 */ /* 0x000fe20000100800 */
[----:B------:R-:W-:-:S03]  /*3500*/  IMAD R10, R88, 0x59, RZ ;  /* 0x00000059580a7824 */ /* 0x000fc600078e02ff */
[----:B---3--:R3:W-:Y:S02]  /*3510*/  STL [R1+0x120], R42 ;  /* 0x0001202a01007387 */ /* 0x0087e40000100800 */
[----:B---3--:R-:W-:-:S04]  /*3520*/  IADD3 R42, P6, PT, R8, R3, RZ ;  /* 0x00000003082a7210 */ /* 0x008fc80007fde0ff */
[----:B------:R-:W-:Y:S01]  /*3530*/  LEA.HI.X.SX32 R43, R8, R2, 0x1, P6 ;  /* 0x00000002082b7211 */ /* 0x000fe200030f0eff */
[----:B------:R-:W-:Y:S01]  /*3540*/  STL [R1+0x2ec], R42 ;  /* 0x0002ec2a01007387 */ /* 0x000fe20000100800 */
[----:B-1----:R-:W-:-:S03]  /*3550*/  @!P0 IMAD.MOV.U32 R12, RZ, RZ, R42 ;  /* 0x000000ffff0c8224 */ /* 0x002fc600078e002a */
        /* <DEDUP_REMOVED lines=8> */
[----:B------:R-:W-:Y:S02]  /*35e0*/  VIADD R14, R245, 0xffffff9e ;  /* 0xffffff9ef50e7836 */ /* 0x000fe40000000000 */
[----:B------:R-:W-:Y:S01]  /*35f0*/  IMAD R8, R88, 0x61, RZ ;  /* 0x0000006158087824 */ /* 0x000fe200078e02ff */
[----:B------:R-:W-:Y:S04]  /*3600*/  STL [R1+0x2e8], R43 ;  /* 0x0002e82b01007387 */ /* 0x000fe80000100800 */
[----:B------:R-:W-:Y:S01]  /*3610*/  STL [R1+0x324], R40 ;  /* 0x0003242801007387 */ /* 0x000fe20000100800 */
[----:B------:R-:W-:-:S03]  /*3620*/  ISETP.GE.U32.AND P4, PT, R14, 0x7fffff1f, PT ;  /* 0x7fffff1f0e00780c */ /* 0x000fc60003f86070 */
[----:B------:R-:W-:Y:S01]  /*3630*/  STL [R1+0x320], R41 ;  /* 0x0003202901007387 */ /* 0x000fe20000100800 */
[----:B------:R-:W-:-:S03]  /*3640*/  IMAD R10, R88, 0x69, RZ ;  /* 0x00000069580a7824 */ /* 0x000fc600078e02ff */
[----:B---3--:R3:W-:Y:S02]  /*3650*/  STL [R1+0x128], R38 ;  /* 0x0001282601007387 */ /* 0x0087e40000100800 */
[----:B---3--:R-:W-:-:S04]  /*3660*/  IADD3 R38, P6, PT, R8, R3, RZ ;  /* 0x0000000308267210 */ /* 0x008fc80007fde0ff */
[----:B------:R-:W-:Y:S01]  /*3670*/  LEA.HI.X.SX32 R8, R8, R2, 0x1, P6 ;  /* 0x0000000208087211 */ /* 0x000fe200030f0eff */
[----:B------:R-:W-:Y:S04]  /*3680*/  STL [R1+0x35c], R38 ;  /* 0x00035c2601007387 */ /* 0x000fe80000100800 */
[----:B------:R-:W-:Y:S01]  /*3690*/  STL [R1+0x358], R8 ;  /* 0x0003580801007387 */ /* 0x000fe20000100800 */
[----:B-1----:R-:W-:-:S03]  /*36a0*/  @!P4 IMAD.MOV.U32 R12, RZ, RZ, R38 ;  /* 0x000000ffff0cc224 */ /* 0x002fc600078e0026 */
[----:B--2---:R1:W-:Y:S01]  /*36b0*/  STL [R1+0x124], R36 ;  /* 0x0001242401007387 */ /* 0x0043e20000100800 */
[----:B------:R-:W-:-:S05]  /*36c0*/  @!P4 IMAD.MOV.U32 R13, RZ, RZ, R8 ;  /* 0x000000ffff0dc224 */ /* 0x000fca00078e0008 */
[----:B------:R2:W3:Y:S01]  /*36d0*/  @!P4 LDG.E.U8 R34, desc[UR20][R12.64] ;  /* 0x000000140c22c981 */ /* 0x0004e2000c1e1100 */
[----:B-1----:R-:W-:-:S04]  /*36e0*/  IADD3 R36, P6, PT, R10, R3, RZ ;  /* 0x000000030a247210 */ /* 0x002fc80007fde0ff */
[----:B------:R-:W-:Y:S01]  /*36f0*/  LEA.HI.X.SX32 R38, R10, R2, 0x1, P6 ;  /* 0x000000020a267211 */ /* 0x000fe200030f0eff */
[----:B--2---:R-:W-:-:S04]  /*3700*/  @!P1 IMAD.MOV.U32 R12, RZ, RZ, R36 ;  /* 0x000000ffff0c9224 */ /* 0x004fc800078e0024 */
[----:B------:R-:W-:-:S05]  /*3710*/  @!P1 IMAD.MOV.U32 R13, RZ, RZ, R38 ;  /* 0x000000ffff0d9224 */ /* 0x000fca00078e0026 */
[----:B------:R-:W2:Y:S01]  /*3720*/  @!P1 LDG.E.U8 R33, desc[UR20][R12.64] ;  /* 0x000000140c219981 */ /* 0x000ea2000c1e1100 */
[C---:B------:R-:W-:Y:S02]  /*3730*/  VIADD R14, R245.reuse, 0xffffff8e ;  /* 0xffffff8ef50e7836 */ /* 0x040fe40000000000 */
[----:B------:R-:W-:Y:S01]  /*3740*/  IMAD R8, R88, 0x71, RZ ;  /* 0x0000007158087824 */ /* 0x000fe200078e02ff */
[----:B------:R-:W-:Y:S02]  /*3750*/  STL [R1+0x394], R36 ;  /* 0x0003942401007387 */ /* 0x000fe40000100800 */
[----:B------:R-:W-:Y:S01]  /*3760*/  ISETP.GE.U32.AND P2, PT, R14, 0x7fffff0f, PT ;  /* 0x7fffff0f0e00780c */ /* 0x000fe20003f46070 */
[----:B------:R-:W-:Y:S02]  /*3770*/  VIADD R14, R245, 0xffffff86 ;  /* 0xffffff86f50e7836 */ /* 0x000fe40000000000 */
[----:B------:R-:W-:-:S03]  /*3780*/  IMAD R10, R88, 0x79, RZ ;  /* 0x00000079580a7824 */ /* 0x000fc600078e02ff */
[----:B------:R-:W-:Y:S01]  /*3790*/  ISETP.GE.U32.AND P0, PT, R14, 0x7fffff07, PT ;  /* 0x7fffff070e00780c */ /* 0x000fe20003f06070 */
[----:B---3--:R1:W-:Y:S04]  /*37a0*/  STL [R1+0x4c], R34 ;  /* 0x00004c2201007387 */ /* 0x0083e80000100800 */
[----:B------:R-:W-:Y:S01]  /*37b0*/  STL [R1+0x390], R38 ;  /* 0x0003902601007387 */ /* 0x000fe20000100800 */
[----:B-1----:R-:W-:-:S04]  /*37c0*/  IADD3 R34, P6, PT, R8, R3, RZ ;  /* 0x0000000308227210 */ /* 0x002fc80007fde0ff */
[----:B------:R-:W-:Y:S01]  /*37d0*/  LEA.HI.X.SX32 R36, R8, R2, 0x1, P6 ;  /* 0x0000000208247211 */ /* 0x000fe200030f0eff */
[----:B------:R-:W-:Y:S04]  /*37e0*/  STL [R1+0x3cc], R34 ;  /* 0x0003cc2201007387 */ /* 0x000fe80000100800 */
[----:B--2---:R1:W-:Y:S01]  /*37f0*/  STL [R1+0x11c], R33 ;  /* 0x00011c2101007387 */ /* 0x0043e20000100800 */
[----:B------:R-:W-:Y:S02]  /*3800*/  @!P2 IMAD.MOV.U32 R12, RZ, RZ, R34 ;  /* 0x000000ffff0ca224 */ /* 0x000fe400078e0022 */
[----:B------:R-:W-:-:S05]  /*3810*/  @!P2 IMAD.MOV.U32 R13, RZ, RZ, R36 ;  /* 0x000000ffff0da224 */ /* 0x000fca00078e0024 */
[----:B------:R2:W3:Y:S01]  /*3820*/  @!P2 LDG.E.U8 R31, desc[UR20][R12.64] ;  /* 0x000000140c1fa981 */ /* 0x0004e2000c1e1100 */
[----:B-1----:R-:W-:-:S04]  /*3830*/  IADD3 R33, P6, PT, R10, R3, RZ ;  /* 0x000000030a217210 */ /* 0x002fc80007fde0ff */
[----:B------:R-:W-:Y:S01]  /*3840*/  LEA.HI.X.SX32 R34, R10, R2, 0x1, P6 ;  /* 0x000000020a227211 */ /* 0x000fe200030f0eff */
[----:B--2---:R-:W-:-:S04]  /*3850*/  @!P0 IMAD.MOV.U32 R12, RZ, RZ, R33 ;  /* 0x000000ffff0c8224 */ /* 0x004fc800078e0021 */
[----:B------:R-:W-:-:S05]  /*3860*/  @!P0 IMAD.MOV.U32 R13, RZ, RZ, R34 ;  /* 0x000000ffff0d8224 */ /* 0x000fca00078e0022 */
[----:B------:R-:W2:Y:S01]  /*3870*/  @!P0 LDG.E.U8 R32, desc[UR20][R12.64] ;  /* 0x000000140c208981 */ /* 0x000ea2000c1e1100 */
[----:B------:R-:W-:-:S03]  /*3880*/  VIADD R14, R245, 0xfffffffe ;  /* 0xfffffffef50e7836 */ /* 0x000fc60000000000 */
[----:B------:R-:W-:Y:S02]  /*3890*/  STL [R1+0x3c8], R36 ;  /* 0x0003c82401007387 */ /* 0x000fe40000100800 */
[----:B------:R-:W-:Y:S02]  /*38a0*/  ISETP.GE.U32.AND P5, PT, R14, 0x7fffff7f, PT ;  /* 0x7fffff7f0e00780c */ /* 0x000fe40003fa6070 */
[----:B------:R-:W-:Y:S04]  /*38b0*/  STL [R1+0x3fc], R33 ;  /* 0x0003fc2101007387 */ /* 0x000fe80000100800 */
[----:B------:R-:W-:Y:S04]  /*38c0*/  STL [R1+0x3f8], R34 ;  /* 0x0003f82201007387 */ /* 0x000fe80000100800 */
[----:B---3--:R1:W-:Y:S02]  /*38d0*/  STL [R1+0x104], R31 ;  /* 0x0001041f01007387 */ /* 0x0083e40000100800 */
[----:B-1----:R-:W-:-:S02]  /*38e0*/  IADD3 R31, P6, PT, R3, R88, RZ ;  /* 0x00000058031f7210 */ /* 0x002fc40007fde0ff */
[----:B--2---:R1:W-:Y:S03]  /*38f0*/  STL [R1+0x1c], R32 ;  /* 0x00001c2001007387 */ /* 0x0043e60000100800 */
[----:B------:R-:W-:Y:S01]  /*3900*/  @!P5 IMAD.MOV.U32 R12, RZ, RZ, R31 ;  /* 0x000000ffff0cd224 */ /* 0x000fe200078e001f */
[----:B-1----:R-:W-:-:S05]  /*3910*/  LEA.HI.X.SX32 R32, R88, R2, 0x1, P6 ;  /* 0x0000000258207211 */ /* 0x002fca00030f0eff */
[----:B------:R-:W-:-:S05]  /*3920*/  @!P5 IMAD.MOV.U32 R13, RZ, RZ, R32 ;  /* 0x000000ffff0dd224 */ /* 0x000fca00078e0020 */
[----:B------:R1:W2:Y:S01]  /*3930*/  @!P5 LDG.E.U8 R35, desc[UR20][R12.64] ;  /* 0x000000140c23d981 */ /* 0x0002a2000c1e1100 */
[----:B------:R-:W-:Y:S02]  /*3940*/  VIADD R14, R245, 0xfffffffd ;  /* 0xfffffffdf50e7836 */ /* 0x000fe40000000000 */
[----:B------:R-:W-:-:S03]  /*3950*/  IMAD.SHL.U32 R34, R88, 0x2, RZ ;  /* 0x0000000258227824 */ /* 0x000fc600078e00ff */
[----:B------:R-:W-:Y:S01]  /*3960*/  ISETP.GE.U32.AND P4, PT, R14, 0x7fffff7e, PT ;  /* 0x7fffff7e0e00780c */ /* 0x000fe20003f86070 */
[----:B------:R-:W-:Y:S01]  /*3970*/  VIADD R14, R245, 0xfffffff5 ;  /* 0xfffffff5f50e7836 */ /* 0x000fe20000000000 */
[----:B------:R-:W-:Y:S01]  /*3980*/  IADD3 R33, P6, PT, R34, R3, RZ ;  /* 0x0000000322217210 */ /* 0x000fe20007fde0ff */
[----:B------:R-:W-:Y:S01]  /*3990*/  IMAD R36, R88, 0xa, RZ ;  /* 0x0000000a58247824 */ /* 0x000fe200078e02ff */
[----:B------:R-:W-:Y:S02]  /*39a0*/  STL [R1+0x50c], R31 ;  /* 0x00050c1f01007387 */ /* 0x000fe40000100800 */
[----:B------:R-:W-:Y:S02]  /*39b0*/  ISETP.GE.U32.AND P1, PT, R14, 0x7fffff76, PT ;  /* 0x7fffff760e00780c */ /* 0x000fe40003f26070 */
[----:B------:R-:W-:Y:S01]  /*39c0*/  STL [R1+0x508], R32 ;  /* 0x0005082001007387 */ /* 0x000fe20000100800 */
[----:B------:R-:W-:-:S04]  /*39d0*/  LEA.HI.X.SX32 R34, R34, R2, 0x1, P6 ;  /* 0x0000000222227211 */ /* 0x000fc800030f0eff */
[----:B-1----:R-:W-:Y:S02]  /*39e0*/  @!P4 IMAD.MOV.U32 R12, RZ, RZ, R33 ;  /* 0x000000ffff0cc224 */ /* 0x002fe400078e0021 */
[----:B------:R-:W-:-:S05]  /*39f0*/  @!P4 IMAD.MOV.U32 R13, RZ, RZ, R34 ;  /* 0x000000ffff0dc224 */ /* 0x000fca00078e0022 */
[----:B------:R1:W3:Y:S04]  /*3a00*/  @!P4 LDG.E.U8 R37, desc[UR20][R12.64] ;  /* 0x000000140c25c981 */ /* 0x0002e8000c1e1100 */
[----:B--2---:R2:W-:Y:S02]  /*3a10*/  STL [R1+0x118], R35 ;  /* 0x0001182301007387 */ /* 0x0045e40000100800 */
[----:B--2---:R-:W-:-:S04]  /*3a20*/  IADD3 R35, P6, PT, R36, R3, RZ ;  /* 0x0000000324237210 */ /* 0x004fc80007fde0ff */
[----:B------:R-:W-:Y:S01]  /*3a30*/  LEA.HI.X.SX32 R36, R36, R2, 0x1, P6 ;  /* 0x0000000224247211 */ /* 0x000fe200030f0eff */
[----:B-1----:R-:W-:-:S04]  /*3a40*/  @!P1 IMAD.MOV.U32 R12, RZ, RZ, R35 ;  /* 0x000000ffff0c9224 */ /* 0x002fc800078e0023 */
[----:B------:R-:W-:-:S05]  /*3a50*/  @!P1 IMAD.MOV.U32 R13, RZ, RZ, R36 ;  /* 0x000000ffff0d9224 */ /* 0x000fca00078e0024 */
[----:B------:R1:W2:Y:S01]  /*3a60*/  @!P1 LDG.E.U8 R39, desc[UR20][R12.64] ;  /* 0x000000140c279981 */ /* 0x0002a2000c1e1100 */
[C---:B------:R-:W-:Y:S02]  /*3a70*/  VIADD R8, R245.reuse, 0xffffffed ;  /* 0xffffffedf5087836 */ /* 0x040fe40000000000 */
[----:B------:R-:W-:Y:S01]  /*3a80*/  IMAD R38, R88, 0x12, RZ ;  /* 0x0000001258267824 */ /* 0x000fe200078e02ff */
[----:B------:R-:W-:Y:S02]  /*3a90*/  STL [R1+0x514], R33 ;  /* 0x0005142101007387 */ /* 0x000fe40000100800 */
[----:B------:R-:W-:Y:S01]  /*3aa0*/  ISETP.GE.U32.AND P2, PT, R8, 0x7fffff6e, PT ;  /* 0x7fffff6e0800780c */ /* 0x000fe20003f46070 */
[----:B------:R-:W-:Y:S01]  /*3ab0*/  VIADD R8, R245, 0xffffffe5 ;  /* 0xffffffe5f5087836 */ /* 0x000fe20000000000 */
[----:B------:R-:W-:Y:S01]  /*3ac0*/  STL [R1+0x510], R34 ;  /* 0x0005102201007387 */ /* 0x000fe20000100800 */
[----:B------:R-:W-:-:S03]  /*3ad0*/  IMAD R40, R88, 0x1a, RZ ;  /* 0x0000001a58287824 */ /* 0x000fc600078e02ff */
[----:B---3--:R3:W-:Y:S01]  /*3ae0*/  STL [R1+0x110], R37 ;  /* 0x0001102501007387 */ /* 0x0087e20000100800 */
[----:B------:R-:W-:Y:S01]  /*3af0*/  ISETP.GE.U32.AND P0, PT, R8, 0x7fffff66, PT ;  /* 0x7fffff660800780c */ /* 0x000fe20003f06070 */
[----:B------:R-:W-:Y:S02]  /*3b00*/  VIADD R8, R245, 0xffffffdd ;  /* 0xffffffddf5087836 */ /* 0x000fe40000000000 */
[----:B------:R-:W-:Y:S01]  /*3b10*/  STL [R1+0x51c], R35 ;  /* 0x00051c2301007387 */ /* 0x000fe20000100800 */
[----:B---3--:R-:W-:-:S03]  /*3b20*/  IADD3 R37, P6, PT, R38, R3, RZ ;  /* 0x0000000326257210 */ /* 0x008fc60007fde0ff */
[----:B------:R-:W-:Y:S01]  /*3b30*/  STL [R1+0x518], R36 ;  /* 0x0005182401007387 */ /* 0x000fe20000100800 */
[----:B------:R-:W-:Y:S01]  /*3b40*/  LEA.HI.X.SX32 R38, R38, R2, 0x1, P6 ;  /* 0x0000000226267211 */ /* 0x000fe200030f0eff */
[----:B------:R-:W-:Y:S01]  /*3b50*/  IMAD R42, R88, 0x22, RZ ;  /* 0x00000022582a7824 */ /* 0x000fe200078e02ff */
[----:B------:R-:W-:Y:S01]  /*3b60*/  ISETP.GE.U32.AND P5, PT, R8, 0x7fffff5e, PT ;  /* 0x7fffff5e0800780c */ /* 0x000fe20003fa6070 */
[----:B-1----:R-:W-:Y:S01]  /*3b70*/  @!P2 IMAD.MOV.U32 R12, RZ, RZ, R37 ;  /* 0x000000ffff0ca224 */ /* 0x002fe200078e0025 */
[----:B------:R-:W-:Y:S01]  /*3b80*/  PRMT R14, RZ, 0x7610, R14 ;  /* 0x00007610ff0e7816 */ /* 0x000fe2000000000e */
[----:B------:R-:W-:Y:S01]  /*3b90*/  @!P2 IMAD.MOV.U32 R13, RZ, RZ, R38 ;  /* 0x000000ffff0da224 */ /* 0x000fe200078e0026 */
[----:B------:R-:W-:-:S04]  /*3ba0*/  PRMT R10, RZ, 0x7610, R10 ;  /* 0x00007610ff0a7816 */ /* 0x000fc8000000000a */
[----:B------:R1:W3:Y:S01]  /*3bb0*/  @!P2 LDG.E.U8 R14, desc[UR20][R12.64] ;  /* 0x000000140c0ea981 */ /* 0x0002e2000c1e1100 */
[----:B------:R-:W-:-:S03]  /*3bc0*/  PRMT R4, RZ, 0x7610, R4 ;  /* 0x00007610ff047816 */ /* 0x000fc60000000004 */
[----:B--2---:R2:W-:Y:S02]  /*3bd0*/  STL [R1+0x10c], R39 ;  /* 0x00010c2701007387 */ /* 0x0045e40000100800 */
[----:B--2---:R-:W-:-:S04]  /*3be0*/  IADD3 R39, P6, PT, R40, R3, RZ ;  /* 0x0000000328277210 */ /* 0x004fc80007fde0ff */
[-C--:B------:R-:W-:Y:S02]  /*3bf0*/  LEA.HI.X.SX32 R40, R40, R2.reuse, 0x1, P6 ;  /* 0x0000000228287211 */ /* 0x080fe400030f0eff */
[C---:B------:R-:W-:Y:S01]  /*3c00*/  IADD3 R41, P6, PT, R42.reuse, R3, RZ ;  /* 0x000000032a297210 */ /* 0x040fe20007fde0ff */
[----:B-1----:R-:W-:Y:S02]  /*3c10*/  @!P0 IMAD.MOV.U32 R12, RZ, RZ, R39 ;  /* 0x000000ffff0c8224 */ /* 0x002fe400078e0027 */
[----:B------:R-:W-:Y:S01]  /*3c20*/  @!P0 IMAD.MOV.U32 R13, RZ, RZ, R40 ;  /* 0x000000ffff0d8224 */ /* 0x000fe200078e0028 */
[----:B------:R-:W-:-:S04]  /*3c30*/  LEA.HI.X.SX32 R42, R42, R2, 0x1, P6 ;  /* 0x000000022a2a7211 */ /* 0x000fc800030f0eff */
[----:B------:R1:W2:Y:S02]  /*3c40*/  @!P0 LDG.E.U8 R10, desc[UR20][R12.64] ;  /* 0x000000140c0a8981 */ /* 0x0002a4000c1e1100 */
[----:B-1----:R-:W-:Y:S02]  /*3c50*/  @!P5 IMAD.MOV.U32 R12, RZ, RZ, R41 ;  /* 0x000000ffff0cd224 */ /* 0x002fe400078e0029 */
[----:B------:R-:W-:-:S05]  /*3c60*/  @!P5 IMAD.MOV.U32 R13, RZ, RZ, R42 ;  /* 0x000000ffff0dd224 */ /* 0x000fca00078e002a */
[----:B------:R1:W4:Y:S01]  /*3c70*/  @!P5 LDG.E.U8 R4, desc[UR20][R12.64] ;  /* 0x000000140c04d981 */ /* 0x000322000c1e1100 */
[----:B------:R-:W-:-:S05]  /*3c80*/  VIADD R8, R245, 0xffffffd5 ;  /* 0xffffffd5f5087836 */ /* 0x000fca0000000000 */
[----:B------:R-:W-:Y:S01]  /*3c90*/  ISETP.GE.U32.AND P4, PT, R8, 0x7fffff56, PT ;  /* 0x7fffff560800780c */ /* 0x000fe20003f86070 */
[----:B------:R-:W-:-:S05]  /*3ca0*/  VIADD R8, R245, 0xffffffcd ;  /* 0xffffffcdf5087836 */ /* 0x000fca0000000000 */
[----:B------:R-:W-:Y:S01]  /*3cb0*/  ISETP.GE.U32.AND P1, PT, R8, 0x7fffff4e, PT ;  /* 0x7fffff4e0800780c */ /* 0x000fe20003f26070 */
[----:B------:R-:W-:Y:S01]  /*3cc0*/  VIADD R8, R245, 0xffffffc5 ;  /* 0xffffffc5f5087836 */ /* 0x000fe20000000000 */
[----:B------:R-:W-:-:S04]  /*3cd0*/  IADD3 R169, P6, PT, R168, R3, RZ ;  /* 0x00000003a8a97210 */ /* 0x000fc80007fde0ff */
[----:B------:R-:W-:Y:S01]  /*3ce0*/  ISETP.GE.U32.AND P2, PT, R8, 0x7fffff46, PT ;  /* 0x7fffff460800780c */ /* 0x000fe20003f46070 */
[C---:B------:R-:W-:Y:S01]  /*3cf0*/  VIADD R8, R245.reuse, 0xffffffbd ;  /* 0xffffffbdf5087836 */ /* 0x040fe20000000000 */
[----:B------:R-:W-:Y:S01]  /*3d00*/  LEA.HI.X.SX32 R168, R168, R2, 0x1, P6 ;  /* 0x00000002a8a87211 */ /* 0x000fe200030f0eff */
[----:B------:R-:W-:Y:S03]  /*3d10*/  STL [R1+0x524], R37 ;  /* 0x0005242501007387 */ /* 0x000fe60000100800 */
[----:B------:R-:W-:Y:S01]  /*3d20*/  ISETP.GE.U32.AND P0, PT, R8, 0x7fffff3e, PT ;  /* 0x7fffff3e0800780c */ /* 0x000fe20003f06070 */
[----:B------:R-:W-:Y:S01]  /*3d30*/  VIADD R8, R245, 0xffffffb5 ;  /* 0xffffffb5f5087836 */ /* 0x000fe20000000000 */
[----:B------:R-:W-:Y:S01]  /*3d40*/  STL [R1+0x520], R38 ;  /* 0x0005202601007387 */ /* 0x000fe20000100800 */
[----:B------:R-:W-:Y:S01]  /*3d50*/  IADD3 R212, P6, PT, R211, R3, RZ ;  /* 0x00000003d3d47210 */ /* 0x000fe20007fde0ff */
[----:B-1----:R-:W-:-:S02]  /*3d60*/  @!P4 IMAD.MOV.U32 R12, RZ, RZ, R169 ;  /* 0x000000ffff0cc224 */ /* 0x002fc400078e00a9 */
[----:B------:R1:W-:Y:S01]  /*3d70*/  STL [R1+0x530], R39 ;  /* 0x0005302701007387 */ /* 0x0003e20000100800 */
[----:B------:R-:W-:Y:S01]  /*3d80*/  ISETP.GE.U32.AND P5, PT, R8, 0x7fffff36, PT ;  /* 0x7fffff360800780c */ /* 0x000fe20003fa6070 */
[----:B------:R-:W-:Y:S01]  /*3d90*/  @!P4 IMAD.MOV.U32 R13, RZ, RZ, R168 ;  /* 0x000000ffff0dc224 */ /* 0x000fe200078e00a8 */
[----:B------:R-:W-:Y:S01]  /*3da0*/  LEA.HI.X.SX32 R211, R211, R2, 0x1, P6 ;  /* 0x00000002d3d37211 */ /* 0x000fe200030f0eff */
[----:B------:R-:W-:Y:S01]  /*3db0*/  VIADD R8, R245, 0xffffffad ;  /* 0xffffffadf5087836 */ /* 0x000fe20000000000 */
[----:B------:R0:W-:Y:S01]  /*3dc0*/  STL [R1+0x52c], R40 ;  /* 0x00052c2801007387 */ /* 0x0001e20000100800 */
[----:B-1----:R-:W-:Y:S02]  /*3dd0*/  PRMT R39, RZ, 0x7610, R39 ;  /* 0x00007610ff277816 */ /* 0x002fe40000000027 */
[----:B0-----:R-:W-:-:S04]  /*3de0*/  PRMT R40, RZ, 0x7610, R40 ;  /* 0x00007610ff287816 */ /* 0x001fc80000000028 */
[----:B------:R0:W4:Y:S01]  /*3df0*/  @!P4 LDG.E.U8 R39, desc[UR20][R12.64] ;  /* 0x000000140c27c981 */ /* 0x000122000c1e1100 */
[----:B------:R-:W-:Y:S01]  /*3e00*/  ISETP.GE.U32.AND P4, PT, R8, 0x7fffff2e, PT ;  /* 0x7fffff2e0800780c */ /* 0x000fe20003f86070 */
[----:B------:R-:W-:Y:S01]  /*3e10*/  VIADD R8, R245, 0xffffffa5 ;  /* 0xffffffa5f5087836 */ /* 0x000fe20000000000 */
[----:B------:R-:W-:Y:S01]  /*3e20*/  IADD3 R250, P6, PT, R249, R3, RZ ;  /* 0x00000003f9fa7210 */ /* 0x000fe20007fde0ff */
[----:B0-----:R-:W-:Y:S02]  /*3e30*/  @!P1 IMAD.MOV.U32 R12, RZ, RZ, R212 ;  /* 0x000000ffff0c9224 */ /* 0x001fe400078e00d4 */
[----:B------:R-:W-:-:S05]  /*3e40*/  @!P1 IMAD.MOV.U32 R13, RZ, RZ, R211 ;  /* 0x000000ffff0d9224 */ /* 0x000fca00078e00d3 */
[----:B------:R0:W4:Y:S01]  /*3e50*/  @!P1 LDG.E.U8 R40, desc[UR20][R12.64] ;  /* 0x000000140c289981 */ /* 0x000122000c1e1100 */
[----:B------:R-:W-:Y:S01]  /*3e60*/  ISETP.GE.U32.AND P1, PT, R8, 0x7fffff26, PT ;  /* 0x7fffff260800780c */ /* 0x000fe20003f26070 */
[----:B------:R-:W-:Y:S01]  /*3e70*/  IMAD R8, R88, 0x42, RZ ;  /* 0x0000004258087824 */ /* 0x000fe200078e02ff */
[-C--:B------:R-:W-:Y:S01]  /*3e80*/  LEA.HI.X.SX32 R249, R249, R2.reuse, 0x1, P6 ;  /* 0x00000002f9f97211 */ /* 0x080fe200030f0eff */
[----:B---3--:R1:W-:Y:S03]  /*3e90*/  STL [R1+0x48], R14 ;  /* 0x0000480e01007387 */ /* 0x0083e60000100800 */
[C---:B------:R-:W-:Y:S02]  /*3ea0*/  IADD3 R43, P6, PT, R8.reuse, R3, RZ ;  /* 0x00000003082b7210 */ /* 0x040fe40007fde0ff */
[----:B------:R-:W-:Y:S01]  /*3eb0*/  PRMT R89, RZ, 0x7610, R89 ;  /* 0x00007610ff597816 */ /* 0x000fe20000000059 */
[----:B0-----:R-:W-:Y:S01]  /*3ec0*/  @!P2 IMAD.MOV.U32 R12, RZ, RZ, R250 ;  /* 0x000000ffff0ca224 */ /* 0x001fe200078e00fa */
[----:B------:R-:W-:Y:S01]  /*3ed0*/  LEA.HI.X.SX32 R45, R8, R2, 0x1, P6 ;  /* 0x00000002082d7211 */ /* 0x000fe200030f0eff */
[----:B------:R-:W-:Y:S01]  /*3ee0*/  @!P2 IMAD.MOV.U32 R13, RZ, RZ, R249 ;  /* 0x000000ffff0da224 */ /* 0x000fe200078e00f9 */
[----:B------:R-:W-:Y:S01]  /*3ef0*/  PRMT R248, RZ, 0x7610, R248 ;  /* 0x00007610fff87816 */ /* 0x000fe200000000f8 */
[----:B------:R-:W-:-:S03]  /*3f00*/  IMAD R8, R88, 0x52, RZ ;  /* 0x0000005258087824 */ /* 0x000fc600078e02ff */
[----:B------:R0:W3:Y:S01]  /*3f10*/  @!P2 LDG.E.U8 R89, desc[UR20][R12.64] ;  /* 0x000000140c59a981 */ /* 0x0000e2000c1e1100 */
[----:B------:R-:W-:Y:S01]  /*3f20*/  PRMT R247, RZ, 0x7610, R247 ;  /* 0x00007610fff77816 */ /* 0x000fe200000000f7 */
[----:B0-----:R-:W-:Y:S02]  /*3f30*/  @!P0 IMAD.MOV.U32 R12, RZ, RZ, R43 ;  /* 0x000000ffff0c8224 */ /* 0x001fe400078e002b */
[----:B------:R-:W-:-:S05]  /*3f40*/  @!P0 IMAD.MOV.U32 R13, RZ, RZ, R45 ;  /* 0x000000ffff0d8224 */ /* 0x000fca00078e002d */
[----:B------:R0:W3:Y:S01]  /*3f50*/  @!P0 LDG.E.U8 R248, desc[UR20][R12.64] ;  /* 0x000000140cf88981 */ /* 0x0000e2000c1e1100 */
[----:B------:R-:W-:Y:S01]  /*3f60*/  PRMT R244, RZ, 0x7610, R244 ;  /* 0x00007610fff47816 */ /* 0x000fe200000000f4 */
[----:B-1----:R-:W-:-:S05]  /*3f70*/  VIADD R14, R245, 0xffffff9d ;  /* 0xffffff9df50e7836 */ /* 0x002fca0000000000 */
[----:B------:R-:W-:Y:S01]  /*3f80*/  ISETP.GE.U32.AND P2, PT, R14, 0x7fffff1e, PT ;  /* 0x7fffff1e0e00780c */ /* 0x000fe20003f46070 */
[----:B------:R-:W-:Y:S01]  /*3f90*/  VIADD R14, R245, 0xffffff95 ;  /* 0xffffff95f50e7836 */ /* 0x000fe20000000000 */
[----:B------:R-:W-:-:S04]  /*3fa0*/  PRMT R241, RZ, 0x7610, R241 ;  /* 0x00007610fff17816 */ /* 0x000fc800000000f1 */
[----:B------:R-:W-:Y:S01]  /*3fb0*/  ISETP.GE.U32.AND P0, PT, R14, 0x7fffff16, PT ;  /* 0x7fffff160e00780c */ /* 0x000fe20003f06070 */
[----:B------:R-:W-:Y:S01]  /*3fc0*/  VIADD R14, R245, 0xffffff8d ;  /* 0xffffff8df50e7836 */ /* 0x000fe20000000000 */
[----:B------:R-:W-:Y:S02]  /*3fd0*/  PRMT R205, RZ, 0x7610, R205 ;  /* 0x00007610ffcd7816 */ /* 0x000fe400000000cd */
[----:B------:R-:W-:Y:S02]  /*3fe0*/  PRMT R204, RZ, 0x7610, R204 ;  /* 0x00007610ffcc7816 */ /* 0x000fe400000000cc */
[----:B------:R-:W-:Y:S01]  /*3ff0*/  PRMT R203, RZ, 0x7610, R203 ;  /* 0x00007610ffcb7816 */ /* 0x000fe200000000cb */
[C---:B------:R-:W-:Y:S01]  /*4000*/  IMAD R46, R88.reuse, 0xb, RZ ;  /* 0x0000000b582e7824 */ /* 0x040fe200078e02ff */
[----:B------:R-:W-:Y:S01]  /*4010*/  PRMT R25, RZ, 0x7610, R25 ;  /* 0x00007610ff197816 */ /* 0x000fe20000000019 */
[----:B------:R-:W-:Y:S01]  /*4020*/  IMAD R48, R88, 0x13, RZ ;  /* 0x0000001358307824 */ /* 0x000fe200078e02ff */
[----:B------:R-:W-:-:S02]  /*4030*/  PRMT R197, RZ, 0x7610, R197 ;  /* 0x00007610ffc57816 */ /* 0x000fc400000000c5 */
[----:B------:R-:W-:Y:S02]  /*4040*/  PRMT R164, RZ, 0x7610, R164 ;  /* 0x00007610ffa47816 */ /* 0x000fe400000000a4 */
        /* <DEDUP_REMOVED lines=9> */
[----:B--2---:R1:W-:Y:S04]  /*40e0*/  STL [R1+0x100], R10 ;  /* 0x0001000a01007387 */ /* 0x0043e80000100800 */
[----:B------:R-:W-:Y:S01]  /*40f0*/  STL [R1+0x34], R43 ;  /* 0x0000342b01007387 */ /* 0x000fe20000100800 */
[----:B-1----:R-:W-:-:S03]  /*4100*/  IMAD R10, R88, 0x4a, RZ ;  /* 0x0000004a580a7824 */ /* 0x002fc600078e02ff */
[----:B----4-:R1:W-:Y:S02]  /*4110*/  STL [R1+0x54], R4 ;  /* 0x0000540401007387 */ /* 0x0103e40000100800 */
[CC--:B-1----:R-:W-:Y:S02]  /*4120*/  IADD3 R4, P6, PT, R10.reuse, R3.reuse, RZ ;  /* 0x000000030a047210 */ /* 0x0c2fe40007fde0ff */
[----:B------:R-:W-:Y:S02]  /*4130*/  STL [R1+0x30], R45 ;  /* 0x0000302d01007387 */ /* 0x000fe40000100800 */
[----:B------:R-:W-:Y:S02]  /*4140*/  LEA.HI.X.SX32 R44, R10, R2, 0x1, P6 ;  /* 0x000000020a2c7211 */ /* 0x000fe400030f0eff */
[----:B------:R-:W-:Y:S01]  /*4150*/  IADD3 R43, P6, PT, R8, R3, RZ ;  /* 0x00000003082b7210 */ /* 0x000fe20007fde0ff */
[----:B------:R-:W-:Y:S01]  /*4160*/  STL [R1+0x2bc], R4 ;  /* 0x0002bc0401007387 */ /* 0x000fe20000100800 */
[----:B0-----:R-:W-:-:S02]  /*4170*/  @!P5 IMAD.MOV.U32 R12, RZ, RZ, R4 ;  /* 0x000000ffff0cd224 */ /* 0x001fc400078e0004 */
[----:B------:R-:W-:Y:S01]  /*4180*/  @!P5 IMAD.MOV.U32 R13, RZ, RZ, R44 ;  /* 0x000000ffff0dd224 */ /* 0x000fe200078e002c */
[----:B------:R0:W-:Y:S01]  /*4190*/  STL [R1+0x2b8], R44 ;  /* 0x0002b82c01007387 */ /* 0x0001e20000100800 */
[----:B------:R-:W-:-:S03]  /*41a0*/  IMAD R10, R88, 0x5a, RZ ;  /* 0x0000005a580a7824 */ /* 0x000fc600078e02ff */
[----:B------:R1:W2:Y:S01]  /*41b0*/  @!P5 LDG.E.U8 R247, desc[UR20][R12.64] ;  /* 0x000000140cf7d981 */ /* 0x0002a2000c1e1100 */
[----:B0-----:R-:W-:Y:S01]  /*41c0*/  LEA.HI.X.SX32 R44, R8, R2, 0x1, P6 ;  /* 0x00000002082c7211 */ /* 0x001fe200030f0eff */
[----:B------:R-:W-:Y:S02]  /*41d0*/  VIADD R8, R245, 0xffffff85 ;  /* 0xffffff85f5087836 */ /* 0x000fe40000000000 */
[----:B-1----:R-:W-:Y:S02]  /*41e0*/  @!P4 IMAD.MOV.U32 R12, RZ, RZ, R43 ;  /* 0x000000ffff0cc224 */ /* 0x002fe400078e002b */
[----:B------:R-:W-:Y:S01]  /*41f0*/  @!P4 IMAD.MOV.U32 R13, RZ, RZ, R44 ;  /* 0x000000ffff0dc224 */ /* 0x000fe200078e002c */
[----:B------:R-:W-:Y:S01]  /*4200*/  IADD3 R4, P6, PT, R10, R3, RZ ;  /* 0x000000030a047210 */ /* 0x000fe20007fde0ff */
[----:B------:R-:W-:Y:S04]  /*4210*/  STL [R1+0x2f4], R43 ;  /* 0x0002f42b01007387 */ /* 0x000fe80000100800 */
[----:B------:R0:W4:Y:S01]  /*4220*/  @!P4 LDG.E.U8 R244, desc[UR20][R12.64] ;  /* 0x000000140cf4c981 */ /* 0x000122000c1e1100 */
[----:B------:R-:W-:Y:S01]  /*4230*/  ISETP.GE.U32.AND P4, PT, R8, 0x7fffff06, PT ;  /* 0x7fffff060800780c */ /* 0x000fe20003f86070 */
[----:B------:R-:W-:-:S02]  /*4240*/  IMAD R8, R88, 0x62, RZ ;  /* 0x0000006258087824 */ /* 0x000fc400078e02ff */
[----:B------:R1:W-:Y:S02]  /*4250*/  STL [R1+0x2f0], R44 ;  /* 0x0002f02c01007387 */ /* 0x0003e40000100800 */
[-C--:B-1----:R-:W-:Y:S01]  /*4260*/  LEA.HI.X.SX32 R44, R10, R2.reuse, 0x1, P6 ;  /* 0x000000020a2c7211 */ /* 0x082fe200030f0eff */
[----:B------:R-:W-:Y:S01]  /*4270*/  IMAD R10, R88, 0x6a, RZ ;  /* 0x0000006a580a7824 */ /* 0x000fe200078e02ff */
[C---:B------:R-:W-:Y:S01]  /*4280*/  IADD3 R43, P6, PT, R8.reuse, R3, RZ ;  /* 0x00000003082b7210 */ /* 0x040fe20007fde0ff */
[----:B0-----:R-:W-:Y:S02]  /*4290*/  @!P1 IMAD.MOV.U32 R12, RZ, RZ, R4 ;  /* 0x000000ffff0c9224 */ /* 0x001fe400078e0004 */
[----:B------:R-:W-:Y:S01]  /*42a0*/  @!P1 IMAD.MOV.U32 R13, RZ, RZ, R44 ;  /* 0x000000ffff0d9224 */ /* 0x000fe200078e002c */
[----:B------:R-:W-:Y:S01]  /*42b0*/  LEA.HI.X.SX32 R45, R8, R2, 0x1, P6 ;  /* 0x00000002082d7211 */ /* 0x000fe200030f0eff */
[----:B------:R0:W-:Y:S01]  /*42c0*/  STL [R1+0x32c], R4 ;  /* 0x00032c0401007387 */ /* 0x0001e20000100800 */
[----:B------:R-:W-:Y:S01]  /*42d0*/  IMAD R8, R88, 0x72, RZ ;  /* 0x0000007258087824 */ /* 0x000fe200078e02ff */
[----:B------:R-:W-:-:S02]  /*42e0*/  ISETP.GE.U32.AND P5, PT, R14, 0x7fffff0e, PT ;  /* 0x7fffff0e0e00780c */ /* 0x000fc40003fa6070 */
[----:B------:R1:W2:Y:S01]  /*42f0*/  @!P1 LDG.E.U8 R241, desc[UR20][R12.64] ;  /* 0x000000140cf19981 */ /* 0x0002a2000c1e1100 */
[----:B0-----:R-:W-:-:S03]  /*4300*/  IADD3 R4, P6, PT, R10, R3, RZ ;  /* 0x000000030a047210 */ /* 0x001fc60007fde0ff */
[----:B------:R0:W-:Y:S01]  /*4310*/  STL [R1+0x328], R44 ;  /* 0x0003282c01007387 */ /* 0x0001e20000100800 */
[----:B-1----:R-:W-:Y:S02]  /*4320*/  @!P2 IMAD.MOV.U32 R12, RZ, RZ, R43 ;  /* 0x000000ffff0ca224 */ /* 0x002fe400078e002b */
[----:B------:R-:W-:Y:S01]  /*4330*/  @!P2 IMAD.MOV.U32 R13, RZ, RZ, R45 ;  /* 0x000000ffff0da224 */ /* 0x000fe200078e002d */
[----:B------:R1:W-:Y:S01]  /*4340*/  STL [R1+0x364], R43 ;  /* 0x0003642b01007387 */ /* 0x0003e20000100800 */
[----:B0-----:R-:W-:-:S03]  /*4350*/  LEA.HI.X.SX32 R44, R10, R2, 0x1, P6 ;  /* 0x000000020a2c7211 */ /* 0x001fc600030f0eff */
[----:B------:R-:W-:Y:S01]  /*4360*/  STL [R1+0x360], R45 ;  /* 0x0003602d01007387 */ /* 0x000fe20000100800 */
[----:B------:R-:W-:-:S03]  /*4370*/  IMAD R10, R88, 0x7a, RZ ;  /* 0x0000007a580a7824 */ /* 0x000fc600078e02ff */
[----:B------:R0:W2:Y:S01]  /*4380*/  @!P2 LDG.E.U8 R205, desc[UR20][R12.64] ;  /* 0x000000140ccda981 */ /* 0x0000a2000c1e1100 */
[----:B-1----:R-:W-:-:S03]  /*4390*/  IADD3 R43, P6, PT, R8, R3, RZ ;  /* 0x00000003082b7210 */ /* 0x002fc60007fde0ff */
[----:B------:R-:W-:Y:S01]  /*43a0*/  STL [R1+0x39c], R4 ;  /* 0x00039c0401007387 */ /* 0x000fe20000100800 */
[----:B------:R-:W-:-:S03]  /*43b0*/  VIADD R14, R245, 0xfffffffc ;  /* 0xfffffffcf50e7836 */ /* 0x000fc60000000000 */
[----:B------:R1:W-:Y:S01]  /*43c0*/  STL [R1+0x398], R44 ;  /* 0x0003982c01007387 */ /* 0x0003e20000100800 */
[----:B0-----:R-:W-:Y:S02]  /*43d0*/  @!P0 IMAD.MOV.U32 R12, RZ, RZ, R4 ;  /* 0x000000ffff0c8224 */ /* 0x001fe400078e0004 */
[----:B------:R-:W-:Y:S01]  /*43e0*/  @!P0 IMAD.MOV.U32 R13, RZ, RZ, R44 ;  /* 0x000000ffff0d8224 */ /* 0x000fe200078e002c */
[----:B------:R-:W-:Y:S01]  /*43f0*/  STL [R1+0x3d4], R43 ;  /* 0x0003d42b01007387 */ /* 0x000fe20000100800 */
[----:B------:R-:W-:-:S03]  /*4400*/  ISETP.GE.U32.AND P1, PT, R14, 0x7fffff7d, PT ;  /* 0x7fffff7d0e00780c */ /* 0x000fc60003f26070 */
[----:B------:R0:W2:Y:S01]  /*4410*/  @!P0 LDG.E.U8 R204, desc[UR20][R12.64] ;  /* 0x000000140ccc8981 */ /* 0x0000a2000c1e1100 */
[----:B-1----:R-:W-:Y:S02]  /*4420*/  LEA.HI.X.SX32 R44, R8, R2, 0x1, P6 ;  /* 0x00000002082c7211 */ /* 0x002fe400030f0eff */
[----:B------:R-:W-:-:S03]  /*4430*/  IADD3 R4, P6, PT, R10, R3, RZ ;  /* 0x000000030a047210 */ /* 0x000fc60007fde0ff */
[----:B------:R1:W-:Y:S01]  /*4440*/  STL [R1+0x3d0], R44 ;  /* 0x0003d02c01007387 */ /* 0x0003e20000100800 */
[C---:B------:R-:W-:Y:S02]  /*4450*/  VIADD R14, R245.reuse, 0xfffffff4 ;  /* 0xfffffff4f50e7836 */ /* 0x040fe40000000000 */
[----:B0-----:R-:W-:Y:S01]  /*4460*/  @!P5 IMAD.MOV.U32 R13, RZ, RZ, R44 ;  /* 0x000000ffff0dd224 */ /* 0x001fe200078e002c */
[-C--:B------:R-:W-:Y:S01]  /*4470*/  LEA.HI.X.SX32 R10, R10, R2.reuse, 0x1, P6 ;  /* 0x000000020a0a7211 */ /* 0x080fe200030f0eff */
[----:B------:R-:W-:Y:S02]  /*4480*/  @!P5 IMAD.MOV.U32 R12, RZ, RZ, R43 ;  /* 0x000000ffff0cd224 */ /* 0x000fe400078e002b */
[----:B-1----:R-:W-:Y:S02]  /*4490*/  IMAD R44, R88, 0x3, RZ ;  /* 0x00000003582c7824 */ /* 0x002fe400078e02ff */
[C---:B------:R-:W-:Y:S01]  /*44a0*/  VIADD R8, R245.reuse, 0xffffffe4 ;  /* 0xffffffe4f5087836 */ /* 0x040fe20000000000 */
[----:B------:R-:W-:Y:S01]  /*44b0*/  ISETP.GE.U32.AND P2, PT, R14, 0x7fffff75, PT ;  /* 0x7fffff750e00780c */ /* 0x000fe20003f46070 */
[----:B------:R0:W2:Y:S01]  /*44c0*/  @!P5 LDG.E.U8 R203, desc[UR20][R12.64] ;  /* 0x000000140ccbd981 */ /* 0x0000a2000c1e1100 */
[----:B------:R-:W-:Y:S01]  /*44d0*/  IADD3 R43, P6, PT, R44, R3, RZ ;  /* 0x000000032c2b7210 */ /* 0x000fe20007fde0ff */
[C---:B------:R-:W-:Y:S01]  /*44e0*/  VIADD R14, R245.reuse, 0xffffffec ;  /* 0xffffffecf50e7836 */ /* 0x040fe20000000000 */
[----:B------:R-:W-:Y:S01]  /*44f0*/  ISETP.GE.U32.AND P5, PT, R8, 0x7fffff65, PT ;  /* 0x7fffff650800780c */ /* 0x000fe20003fa6070 */
[----:B------:R-:W-:Y:S01]  /*4500*/  VIADD R8, R245, 0xffffffdc ;  /* 0xffffffdcf5087836 */ /* 0x000fe20000000000 */
[----:B------:R-:W-:-:S02]  /*4510*/  LEA.HI.X.SX32 R44, R44, R2, 0x1, P6 ;  /* 0x000000022c2c7211 */ /* 0x000fc400030f0eff */
[-C--:B------:R-:W-:Y:S01]  /*4520*/  IADD3 R45, P6, PT, R46, R3.reuse, RZ ;  /* 0x000000032e2d7210 */ /* 0x080fe20007fde0ff */
[----:B0-----:R-:W-:Y:S02]  /*4530*/  @!P4 IMAD.MOV.U32 R12, RZ, RZ, R4 ;  /* 0x000000ffff0cc224 */ /* 0x001fe400078e0004 */
[----:B------:R-:W-:Y:S01]  /*4540*/  @!P4 IMAD.MOV.U32 R13, RZ, RZ, R10 ;  /* 0x000000ffff0dc224 */ /* 0x000fe200078e000a */
[----:B------:R-:W-:Y:S02]  /*4550*/  ISETP.GE.U32.AND P0, PT, R14, 0x7fffff6d, PT ;  /* 0x7fffff6d0e00780c */ /* 0x000fe40003f06070 */
[----:B------:R-:W-:Y:S02]  /*4560*/  LEA.HI.X.SX32 R46, R46, R2, 0x1, P6 ;  /* 0x000000022e2e7211 */ /* 0x000fe400030f0eff */
[----:B------:R0:W2:Y:S01]  /*4570*/  @!P4 LDG.E.U8 R25, desc[UR20][R12.64] ;  /* 0x000000140c19c981 */ /* 0x0000a2000c1e1100 */
[----:B------:R-:W-:Y:S01]  /*4580*/  ISETP.GE.U32.AND P4, PT, R8, 0x7fffff5d, PT ;  /* 0x7fffff5d0800780c */ /* 0x000fe20003f86070 */
[----:B------:R-:W-:Y:S01]  /*4590*/  VIADD R8, R245, 0xffffffd4 ;  /* 0xffffffd4f5087836 */ /* 0x000fe20000000000 */
[----:B------:R-:W-:Y:S01]  /*45a0*/  IADD3 R47, P6, PT, R48, R3, RZ ;  /* 0x00000003302f7210 */ /* 0x000fe20007fde0ff */
[----:B0-----:R-:W-:-:S02]  /*45b0*/  @!P1 IMAD.MOV.U32 R12, RZ, RZ, R43 ;  /* 0x000000ffff0c9224 */ /* 0x001fc400078e002b */
[----:B------:R-:W-:Y:S01]  /*45c0*/  @!P1 IMAD.MOV.U32 R13, RZ, RZ, R44 ;  /* 0x000000ffff0d9224 */ /* 0x000fe200078e002c */
[----:B------:R-:W-:-:S04]  /*45d0*/  LEA.HI.X.SX32 R48, R48, R2, 0x1, P6 ;  /* 0x0000000230307211 */ /* 0x000fc800030f0eff */
[----:B------:R0:W2:Y:S01]  /*45e0*/  @!P1 LDG.E.U8 R197, desc[UR20][R12.64] ;  /* 0x000000140cc59981 */ /* 0x0000a2000c1e1100 */
[----:B------:R-:W-:Y:S01]  /*45f0*/  ISETP.GE.U32.AND P1, PT, R8, 0x7fffff55, PT ;  /* 0x7fffff550800780c */ /* 0x000fe20003f26070 */
[----:B------:R-:W-:Y:S01]  /*4600*/  VIADD R8, R245, 0xffffffcc ;  /* 0xffffffccf5087836 */ /* 0x000fe20000000000 */
[C---:B------:R-:W-:Y:S01]  /*4610*/  IADD3 R49, P6, PT, R50.reuse, R3, RZ ;  /* 0x0000000332317210 */ /* 0x040fe20007fde0ff */
[----:B0-----:R-:W-:Y:S02]  /*4620*/  @!P2 IMAD.MOV.U32 R12, RZ, RZ, R45 ;  /* 0x000000ffff0ca224 */ /* 0x001fe400078e002d */
        /* <DEDUP_REMOVED lines=25> */
[----:B------:R-:W-:Y:S02]  /*47c0*/  VIADD R8, R245, 0xffffffac ;  /* 0xffffffacf5087836 */ /* 0x000fe40000000000 */
[----:B0-----:R-:W-:Y:S02]  /*47d0*/  @!P1 IMAD.MOV.U32 R12, RZ, RZ, R175 ;  /* 0x000000ffff0c9224 */ /* 0x001fe400078e00af */
[----:B------:R-:W-:-:S05]  /*47e0*/  @!P1 IMAD.MOV.U32 R13, RZ, RZ, R173 ;  /* 0x000000ffff0d9224 */ /* 0x000fca00078e00ad */
[----:B------:R0:W2:Y:S01]  /*47f0*/  @!P1 LDG.E.U8 R35, desc[UR20][R12.64] ;  /* 0x000000140c239981 */ /* 0x0000a2000c1e1100 */
[----:B------:R-:W-:Y:S01]  /*4800*/  ISETP.GE.U32.AND P1, PT, R8, 0x7fffff2d, PT ;  /* 0x7fffff2d0800780c */ /* 0x000fe20003f26070 */
[----:B------:R-:W-:Y:S01]  /*4810*/  VIADD R8, R245, 0xffffffa4 ;  /* 0xffffffa4f5087836 */ /* 0x000fe20000000000 */
[----:B------:R-:W-:Y:S01]  /*4820*/  IADD3 R252, P6, PT, R251, R3, RZ ;  /* 0x00000003fbfc7210 */ /* 0x000fe20007fde0ff */
[----:B0-----:R-:W-:Y:S02]  /*4830*/  @!P2 IMAD.MOV.U32 R12, RZ, RZ, R219 ;  /* 0x000000ffff0ca224 */ /* 0x001fe400078e00db */
[----:B------:R-:W-:-:S05]  /*4840*/  @!P2 IMAD.MOV.U32 R13, RZ, RZ, R213 ;  /* 0x000000ffff0da224 */ /* 0x000fca00078e00d5 */
[----:B------:R0:W2:Y:S01]  /*4850*/  @!P2 LDG.E.U8 R34, desc[UR20][R12.64] ;  /* 0x000000140c22a981 */ /* 0x0000a2000c1e1100 */
[----:B------:R-:W-:Y:S01]  /*4860*/  ISETP.GE.U32.AND P2, PT, R8, 0x7fffff25, PT ;  /* 0x7fffff250800780c */ /* 0x000fe20003f46070 */
[----:B------:R-:W-:Y:S01]  /*4870*/  IMAD R8, R88, 0x43, RZ ;  /* 0x0000004358087824 */ /* 0x000fe200078e02ff */
[----:B------:R-:W-:Y:S01]  /*4880*/  LEA.HI.X.SX32 R251, R251, R2, 0x1, P6 ;  /* 0x00000002fbfb7211 */ /* 0x000fe200030f0eff */
[----:B------:R1:W-:Y:S04]  /*4890*/  STL [R1+0x404], R4 ;  /* 0x0004040401007387 */ /* 0x0003e80000100800 */
[----:B------:R3:W-:Y:S01]  /*48a0*/  STL [R1+0x400], R10 ;  /* 0x0004000a01007387 */ /* 0x0007e20000100800 */
[----:B0-----:R-:W-:Y:S01]  /*48b0*/  @!P0 IMAD.MOV.U32 R12, RZ, RZ, R252 ;  /* 0x000000ffff0c8224 */ /* 0x001fe200078e00fc */
[----:B-1----:R-:W-:Y:S01]  /*48c0*/  IADD3 R4, P6, PT, R8, R3, RZ ;  /* 0x0000000308047210 */ /* 0x002fe20007fde0ff */
[----:B------:R-:W-:-:S02]  /*48d0*/  @!P0 IMAD.MOV.U32 R13, RZ, RZ, R251 ;  /* 0x000000ffff0d8224 */ /* 0x000fc400078e00fb */
[----:B---3--:R-:W-:Y:S01]  /*48e0*/  IMAD R10, R88, 0x4b, RZ ;  /* 0x0000004b580a7824 */ /* 0x008fe200078e02ff */
[----:B------:R-:W-:Y:S02]  /*48f0*/  LEA.HI.X.SX32 R55, R8, R2, 0x1, P6 ;  /* 0x0000000208377211 */ /* 0x000fe400030f0eff */
[----:B------:R0:W3:Y:S02]  /*4900*/  @!P0 LDG.E.U8 R33, desc[UR20][R12.64] ;  /* 0x000000140c218981 */ /* 0x0000e4000c1e1100 */
[----:B------:R-:W-:Y:S01]  /*4910*/  IADD3 R53, P6, PT, R10, R3, RZ ;  /* 0x000000030a357210 */ /* 0x000fe20007fde0ff */
[----:B------:R-:W-:-:S03]  /*4920*/  VIADD R14, R245, 0xffffff9c ;  /* 0xffffff9cf50e7836 */ /* 0x000fc60000000000 */
[----:B------:R-:W-:Y:S01]  /*4930*/  LEA.HI.X.SX32 R54, R10, R2, 0x1, P6 ;  /* 0x000000020a367211 */ /* 0x000fe200030f0eff */
[----:B0-----:R-:W-:Y:S02]  /*4940*/  @!P5 IMAD.MOV.U32 R12, RZ, RZ, R4 ;  /* 0x000000ffff0cd224 */ /* 0x001fe400078e0004 */
[----:B------:R-:W-:Y:S02]  /*4950*/  @!P5 IMAD.MOV.U32 R13, RZ, RZ, R55 ;  /* 0x000000ffff0dd224 */ /* 0x000fe400078e0037 */
[----:B------:R-:W-:Y:S01]  /*4960*/  IMAD R8, R88, 0x53, RZ ;  /* 0x0000005358087824 */ /* 0x000fe200078e02ff */
[----:B------:R-:W-:Y:S02]  /*4970*/  ISETP.GE.U32.AND P0, PT, R14, 0x7fffff1d, PT ;  /* 0x7fffff1d0e00780c */ /* 0x000fe40003f06070 */
[----:B------:R0:W2:Y:S01]  /*4980*/  @!P5 LDG.E.U8 R32, desc[UR20][R12.64] ;  /* 0x000000140c20d981 */ /* 0x0000a2000c1e1100 */
[----:B------:R-:W-:-:S03]  /*4990*/  VIADD R14, R245, 0xffffff94 ;  /* 0xffffff94f50e7836 */ /* 0x000fc60000000000 */
[----:B------:R1:W-:Y:S01]  /*49a0*/  STL [R1+0x3c], R4 ;  /* 0x00003c0401007387 */ /* 0x0003e20000100800 */
[----:B0-----:R-:W-:Y:S02]  /*49b0*/  @!P4 IMAD.MOV.U32 R12, RZ, RZ, R53 ;  /* 0x000000ffff0cc224 */ /* 0x001fe400078e0035 */
[----:B------:R-:W-:Y:S01]  /*49c0*/  @!P4 IMAD.MOV.U32 R13, RZ, RZ, R54 ;  /* 0x000000ffff0dc224 */ /* 0x000fe200078e0036 */
[----:B-1----:R-:W-:Y:S02]  /*49d0*/  IADD3 R4, P6, PT, R8, R3, RZ ;  /* 0x0000000308047210 */ /* 0x002fe40007fde0ff */
[----:B------:R-:W-:Y:S02]  /*49e0*/  ISETP.GE.U32.AND P5, PT, R14, 0x7fffff15, PT ;  /* 0x7fffff150e00780c */ /* 0x000fe40003fa6070 */
[----:B------:R0:W2:Y:S01]  /*49f0*/  @!P4 LDG.E.U8 R31, desc[UR20][R12.64] ;  /* 0x000000140c1fc981 */ /* 0x0000a2000c1e1100 */
[----:B------:R-:W-:Y:S01]  /*4a00*/  LEA.HI.X.SX32 R14, R8, R2, 0x1, P6 ;  /* 0x00000002080e7211 */ /* 0x000fe200030f0eff */
[----:B------:R-:W-:-:S02]  /*4a10*/  IMAD R10, R88, 0x5b, RZ ;  /* 0x0000005b580a7824 */ /* 0x000fc400078e02ff */
[----:B0-----:R-:W-:Y:S02]  /*4a20*/  VIADD R12, R245, 0xffffff8c ;  /* 0xffffff8cf50c7836 */ /* 0x001fe40000000000 */
[----:B------:R-:W-:-:S03]  /*4a30*/  @!P1 IMAD.MOV.U32 R13, RZ, RZ, R14 ;  /* 0x000000ffff0d9224 */ /* 0x000fc600078e000e */
[----:B------:R-:W-:Y:S01]  /*4a40*/  ISETP.GE.U32.AND P4, PT, R12, 0x7fffff0d, PT ;  /* 0x7fffff0d0c00780c */ /* 0x000fe20003f86070 */
[----:B------:R-:W-:Y:S02]  /*4a50*/  @!P1 IMAD.MOV.U32 R12, RZ, RZ, R4 ;  /* 0x000000ffff0c9224 */ /* 0x000fe400078e0004 */
[----:B------:R-:W-:Y:S01]  /*4a60*/  VIADD R8, R245, 0xffffff84 ;  /* 0xffffff84f5087836 */ /* 0x000fe20000000000 */
[----:B------:R-:W-:Y:S04]  /*4a70*/  STL [R1+0x38], R55 ;  /* 0x0000383701007387 */ /* 0x000fe80000100800 */
[----:B------:R0:W-:Y:S04]  /*4a80*/  STL [R1+0x2c4], R53 ;  /* 0x0002c43501007387 */ /* 0x0001e80000100800 */
[----:B------:R1:W2:Y:S01]  /*4a90*/  @!P1 LDG.E.U8 R30, desc[UR20][R12.64] ;  /* 0x000000140c1e9981 */ /* 0x0002a2000c1e1100 */
[----:B------:R-:W-:Y:S01]  /*4aa0*/  ISETP.GE.U32.AND P1, PT, R8, 0x7fffff05, PT ;  /* 0x7fffff050800780c */ /* 0x000fe20003f26070 */
[----:B------:R-:W-:Y:S01]  /*4ab0*/  IMAD R8, R88, 0x63, RZ ;  /* 0x0000006358087824 */ /* 0x000fe200078e02ff */
[----:B0-----:R-:W-:Y:S01]  /*4ac0*/  IADD3 R53, P6, PT, R10, R3, RZ ;  /* 0x000000030a357210 */ /* 0x001fe20007fde0ff */
[----:B------:R0:W-:Y:S01]  /*4ad0*/  STL [R1+0x2c0], R54 ;  /* 0x0002c03601007387 */ /* 0x0001e20000100800 */
[----:B------:R-:W-:-:S03]  /*4ae0*/  PRMT R29, RZ, 0x7610, R29 ;  /* 0x00007610ff1d7816 */ /* 0x000fc6000000001d */
[----:B------:R4:W-:Y:S01]  /*4af0*/  STL [R1+0x2fc], R4 ;  /* 0x0002fc0401007387 */ /* 0x0009e20000100800 */
[----:B-1----:R-:W-:Y:S01]  /*4b00*/  @!P2 IMAD.MOV.U32 R12, RZ, RZ, R53 ;  /* 0x000000ffff0ca224 */ /* 0x002fe200078e0035 */
[-C--:B0-----:R-:W-:Y:S01]  /*4b10*/  LEA.HI.X.SX32 R54, R10, R2.reuse, 0x1, P6 ;  /* 0x000000020a367211 */ /* 0x081fe200030f0eff */
[----:B------:R-:W-:Y:S01]  /*4b20*/  IMAD R10, R88, 0x6b, RZ ;  /* 0x0000006b580a7824 */ /* 0x000fe200078e02ff */
[C---:B----4-:R-:W-:Y:S01]  /*4b30*/  IADD3 R4, P6, PT, R8.reuse, R3, RZ ;  /* 0x0000000308047210 */ /* 0x050fe20007fde0ff */
[----:B------:R0:W-:Y:S02]  /*4b40*/  STL [R1+0x2f8], R14 ;  /* 0x0002f80e01007387 */ /* 0x0001e40000100800 */
[----:B------:R-:W-:Y:S01]  /*4b50*/  @!P2 IMAD.MOV.U32 R13, RZ, RZ, R54 ;  /* 0x000000ffff0da224 */ /* 0x000fe200078e0036 */
[----:B------:R-:W-:Y:S01]  /*4b60*/  LEA.HI.X.SX32 R55, R8, R2, 0x1, P6 ;  /* 0x0000000208377211 */ /* 0x000fe200030f0eff */
[----:B------:R1:W-:Y:S01]  /*4b70*/  STL [R1+0x334], R53 ;  /* 0x0003343501007387 */ /* 0x0003e20000100800 */
[----:B------:R-:W-:Y:S01]  /*4b80*/  IMAD R8, R88, 0x73, RZ ;  /* 0x0000007358087824 */ /* 0x000fe200078e02ff */
[----:B------:R-:W-:-:S02]  /*4b90*/  PRMT R28, RZ, 0x7610, R28 ;  /* 0x00007610ff1c7816 */ /* 0x000fc4000000001c */
[----:B------:R4:W2:Y:S01]  /*4ba0*/  @!P2 LDG.E.U8 R29, desc[UR20][R12.64] ;  /* 0x000000140c1da981 */ /* 0x0008a2000c1e1100 */
[C---:B0-----:R-:W-:Y:S01]  /*4bb0*/  VIADD R14, R245.reuse, 0xfffffffb ;  /* 0xfffffffbf50e7836 */ /* 0x041fe20000000000 */
[----:B-1----:R-:W-:Y:S02]  /*4bc0*/  IADD3 R53, P6, PT, R10, R3, RZ ;  /* 0x000000030a357210 */ /* 0x002fe40007fde0ff */
[----:B------:R0:W-:Y:S02]  /*4bd0*/  STL [R1+0x330], R54 ;  /* 0x0003303601007387 */ /* 0x0001e40000100800 */
[----:B------:R-:W-:Y:S01]  /*4be0*/  ISETP.GE.U32.AND P2, PT, R14, 0x7fffff7c, PT ;  /* 0x7fffff7c0e00780c */ /* 0x000fe20003f46070 */
[----:B------:R-:W-:Y:S02]  /*4bf0*/  VIADD R14, R245, 0xfffffff3 ;  /* 0xfffffff3f50e7836 */ /* 0x000fe40000000000 */
[----:B----4-:R-:W-:Y:S02]  /*4c00*/  @!P0 IMAD.MOV.U32 R12, RZ, RZ, R4 ;  /* 0x000000ffff0c8224 */ /* 0x010fe400078e0004 */
[----:B------:R-:W-:Y:S01]  /*4c10*/  @!P0 IMAD.MOV.U32 R13, RZ, RZ, R55 ;  /* 0x000000ffff0d8224 */ /* 0x000fe200078e0037 */
[----:B------:R1:W-:Y:S01]  /*4c20*/  STL [R1+0x36c], R4 ;  /* 0x00036c0401007387 */ /* 0x0003e20000100800 */
[----:B0-----:R-:W-:-:S03]  /*4c30*/  LEA.HI.X.SX32 R54, R10, R2, 0x1, P6 ;  /* 0x000000020a367211 */ /* 0x001fc600030f0eff */
[----:B------:R0:W4:Y:S01]  /*4c40*/  @!P0 LDG.E.U8 R28, desc[UR20][R12.64] ;  /* 0x000000140c1c8981 */ /* 0x000122000c1e1100 */
[----:B------:R-:W-:Y:S02]  /*4c50*/  PRMT R27, RZ, 0x7610, R27 ;  /* 0x00007610ff1b7816 */ /* 0x000fe4000000001b */
[----:B------:R-:W-:Y:S02]  /*4c60*/  ISETP.GE.U32.AND P0, PT, R14, 0x7fffff74, PT ;  /* 0x7fffff740e00780c */ /* 0x000fe40003f06070 */
[C---:B-1----:R-:W-:Y:S01]  /*4c70*/  IADD3 R4, P6, PT, R8.reuse, R3, RZ ;  /* 0x0000000308047210 */ /* 0x042fe20007fde0ff */
[----:B------:R-:W-:Y:S01]  /*4c80*/  STL [R1+0x368], R55 ;  /* 0x0003683701007387 */ /* 0x000fe20000100800 */
[----:B0-----:R-:W-:Y:S02]  /*4c90*/  @!P5 IMAD.MOV.U32 R12, RZ, RZ, R53 ;  /* 0x000000ffff0cd224 */ /* 0x001fe400078e0035 */
[----:B------:R-:W-:Y:S01]  /*4ca0*/  LEA.HI.X.SX32 R14, R8, R2, 0x1, P6 ;  /* 0x00000002080e7211 */ /* 0x000fe200030f0eff */
[----:B------:R-:W-:-:S02]  /*4cb0*/  @!P5 IMAD.MOV.U32 R13, RZ, RZ, R54 ;  /* 0x000000ffff0dd224 */ /* 0x000fc400078e0036 */
[----:B------:R-:W-:Y:S01]  /*4cc0*/  IMAD R8, R88, 0x7b, RZ ;  /* 0x0000007b58087824 */ /* 0x000fe200078e02ff */
[----:B------:R-:W-:Y:S04]  /*4cd0*/  STL [R1+0x3a4], R53 ;  /* 0x0003a43501007387 */ /* 0x000fe80000100800 */
[----:B------:R0:W-:Y:S04]  /*4ce0*/  STL [R1+0x3a0], R54 ;  /* 0x0003a03601007387 */ /* 0x0001e80000100800 */
[----:B------:R1:W2:Y:S01]  /*4cf0*/  @!P5 LDG.E.U8 R27, desc[UR20][R12.64] ;  /* 0x000000140c1bd981 */ /* 0x0002a2000c1e1100 */
[----:B------:R-:W-:-:S03]  /*4d00*/  PRMT R26, RZ, 0x7610, R26 ;  /* 0x00007610ff1a7816 */ /* 0x000fc6000000001a */
[----:B------:R1:W-:Y:S01]  /*4d10*/  STL [R1+0x3dc], R4 ;  /* 0x0003dc0401007387 */ /* 0x0003e20000100800 */
[----:B0-----:R-:W-:Y:S02]  /*4d20*/  IMAD.SHL.U32 R54, R88, 0x4, RZ ;  /* 0x0000000458367824 */ /* 0x001fe400078e00ff */
[----:B-1----:R-:W-:Y:S01]  /*4d30*/  @!P4 IMAD.MOV.U32 R12, RZ, RZ, R4 ;  /* 0x000000ffff0cc224 */ /* 0x002fe200078e0004 */
[----:B------:R0:W-:Y:S01]  /*4d40*/  STL [R1+0x3d8], R14 ;  /* 0x0003d80e01007387 */ /* 0x0001e20000100800 */
[----:B------:R-:W-:Y:S01]  /*4d50*/  IADD3 R4, P6, PT, R8, R3, RZ ;  /* 0x0000000308047210 */ /* 0x000fe20007fde0ff */
[----:B------:R-:W-:Y:S01]  /*4d60*/  @!P4 IMAD.MOV.U32 R13, RZ, RZ, R14 ;  /* 0x000000ffff0dc224 */ /* 0x000fe200078e000e */
[----:B------:R-:W-:-:S04]  /*4d70*/  PRMT R0, RZ, 0x7610, R0 ;  /* 0x00007610ff007816 */ /* 0x000fc80000000000 */
[----:B------:R1:W2:Y:S01]  /*4d80*/  @!P4 LDG.E.U8 R26, desc[UR20][R12.64] ;  /* 0x000000140c1ac981 */ /* 0x0002a2000c1e1100 */
[----:B0-----:R-:W-:Y:S02]  /*4d90*/  LEA.HI.X.SX32 R14, R8, R2, 0x1, P6 ;  /* 0x00000002080e7211 */ /* 0x001fe400030f0eff */
[----:B------:R-:W-:Y:S01]  /*4da0*/  IADD3 R53, P6, PT, R54, R3, RZ ;  /* 0x0000000336357210 */ /* 0x000fe20007fde0ff */
[----:B------:R-:W-:-:S03]  /*4db0*/  VIADD R8, R245, 0xffffffdb ;  /* 0xffffffdbf5087836 */ /* 0x000fc60000000000 */
[-C--:B------:R-:W-:Y:S01]  /*4dc0*/  LEA.HI.X.SX32 R54, R54, R2.reuse, 0x1, P6 ;  /* 0x0000000236367211 */ /* 0x080fe200030f0eff */
[----:B-1----:R-:W-:Y:S02]  /*4dd0*/  @!P1 IMAD.MOV.U32 R12, RZ, RZ, R4 ;  /* 0x000000ffff0c9224 */ /* 0x002fe400078e0004 */
[----:B------:R-:W-:Y:S01]  /*4de0*/  @!P1 IMAD.MOV.U32 R13, RZ, RZ, R14 ;  /* 0x000000ffff0d9224 */ /* 0x000fe200078e000e */
[----:B------:R-:W-:Y:S01]  /*4df0*/  IADD3 R55, P6, PT, R56, R3, RZ ;  /* 0x0000000338377210 */ /* 0x000fe20007fde0ff */
[C---:B------:R-:W-:Y:S01]  /*4e00*/  VIADD R10, R245.reuse, 0xffffffeb ;  /* 0xffffffebf50a7836 */ /* 0x040fe20000000000 */
[----:B------:R-:W-:Y:S02]  /*4e10*/  PRMT R24, RZ, 0x7610, R24 ;  /* 0x00007610ff187816 */ /* 0x000fe40000000018 */
[----:B------:R0:W2:Y:S01]  /*4e20*/  @!P1 LDG.E.U8 R0, desc[UR20][R12.64] ;  /* 0x000000140c009981 */ /* 0x0000a2000c1e1100 */
[----:B------:R-:W-:Y:S01]  /*4e30*/  ISETP.GE.U32.AND P1, PT, R8, 0x7fffff5c, PT ;  /* 0x7fffff5c0800780c */ /* 0x000fe20003f26070 */
[----:B------:R-:W-:Y:S01]  /*4e40*/  VIADD R8, R245, 0xffffffd3 ;  /* 0xffffffd3f5087836 */ /* 0x000fe20000000000 */
[----:B------:R-:W-:-:S02]  /*4e50*/  LEA.HI.X.SX32 R56, R56, R2, 0x1, P6 ;  /* 0x0000000238387211 */ /* 0x000fc400030f0eff */
[----:B------:R-:W-:Y:S01]  /*4e60*/  ISETP.GE.U32.AND P5, PT, R10, 0x7fffff6c, PT ;  /* 0x7fffff6c0a00780c */ /* 0x000fe20003fa6070 */
[----:B0-----:R-:W-:Y:S02]  /*4e70*/  @!P2 IMAD.MOV.U32 R12, RZ, RZ, R53 ;  /* 0x000000ffff0ca224 */ /* 0x001fe400078e0035 */
[----:B------:R-:W-:Y:S01]  /*4e80*/  @!P2 IMAD.MOV.U32 R13, RZ, RZ, R54 ;  /* 0x000000ffff0da224 */ /* 0x000fe200078e0036 */
[----:B------:R-:W-:Y:S01]  /*4e90*/  PRMT R23, RZ, 0x7610, R23 ;  /* 0x00007610ff177816 */ /* 0x000fe20000000017 */
[C---:B------:R-:W-:Y:S01]  /*4ea0*/  VIADD R10, R245.reuse, 0xffffffe3 ;  /* 0xffffffe3f50a7836 */ /* 0x040fe20000000000 */
[----:B------:R-:W-:Y:S02]  /*4eb0*/  IADD3 R57, P6, PT, R58, R3, RZ ;  /* 0x000000033a397210 */ /* 0x000fe40007fde0ff */
[----:B------:R0:W2:Y:S01]  /*4ec0*/  @!P2 LDG.E.U8 R24, desc[UR20][R12.64] ;  /* 0x000000140c18a981 */ /* 0x0000a2000c1e1100 */
[----:B------:R-:W-:Y:S01]  /*4ed0*/  ISETP.GE.U32.AND P2, PT, R8, 0x7fffff54, PT ;  /* 0x7fffff540800780c */ /* 0x000fe20003f46070 */
[----:B------:R-:W-:Y:S01]  /*4ee0*/  VIADD R8, R245, 0xffffffcb ;  /* 0xffffffcbf5087836 */ /* 0x000fe20000000000 */
[----:B------:R-:W-:Y:S01]  /*4ef0*/  LEA.HI.X.SX32 R58, R58, R2, 0x1, P6 ;  /* 0x000000023a3a7211 */ /* 0x000fe200030f0eff */
[----:B0-----:R-:W-:-:S02]  /*4f00*/  @!P0 IMAD.MOV.U32 R12, RZ, RZ, R55 ;  /* 0x000000ffff0c8224 */ /* 0x001fc400078e0037 */
[----:B------:R-:W-:Y:S01]  /*4f10*/  @!P0 IMAD.MOV.U32 R13, RZ, RZ, R56 ;  /* 0x000000ffff0d8224 */ /* 0x000fe200078e0038 */
[----:B------:R-:W-:Y:S02]  /*4f20*/  ISETP.GE.U32.AND P4, PT, R10, 0x7fffff64, PT ;  /* 0x7fffff640a00780c */ /* 0x000fe40003f86070 */
[----:B------:R-:W-:Y:S02]  /*4f30*/  IADD3 R59, P6, PT, R60, R3, RZ ;  /* 0x000000033c3b7210 */ /* 0x000fe40007fde0ff */
[----:B------:R0:W2:Y:S01]  /*4f40*/  @!P0 LDG.E.U8 R23, desc[UR20][R12.64] ;  /* 0x000000140c178981 */ /* 0x0000a2000c1e1100 */
[----:B------:R-:W-:Y:S01]  /*4f50*/  ISETP.GE.U32.AND P0, PT, R8, 0x7fffff4c, PT ;  /* 0x7fffff4c0800780c */ /* 0x000fe20003f06070 */
[----:B------:R-:W-:Y:S01]  /*4f60*/  IMAD R8, R88, 0x24, RZ ;  /* 0x0000002458087824 */ /* 0x000fe200078e02ff */
[----:B------:R-:W-:Y:S01]  /*4f70*/  PRMT R22, RZ, 0x7610, R22 ;  /* 0x00007610ff167816 */ /* 0x000fe20000000016 */
[----:B------:R-:W-:Y:S01]  /*4f80*/  STL [R1+0x40c], R4 ;  /* 0x00040c0401007387 */ /* 0x000fe20000100800 */
[----:B------:R-:W-:-:S03]  /*4f90*/  LEA.HI.X.SX32 R60, R60, R2, 0x1, P6 ;  /* 0x000000023c3c7211 */ /* 0x000fc600030f0eff */
[----:B------:R1:W-:Y:S01]  /*4fa0*/  STL [R1+0x408], R14 ;  /* 0x0004080e01007387 */ /* 0x0003e20000100800 */
[----:B0-----:R-:W-:Y:S02]  /*4fb0*/  @!P5 IMAD.MOV.U32 R12, RZ, RZ, R57 ;  /* 0x000000ffff0cd224 */ /* 0x001fe400078e0039 */
[----:B------:R-:W-:Y:S01]  /*4fc0*/  @!P5 IMAD.MOV.U32 R13, RZ, RZ, R58 ;  /* 0x000000ffff0dd224 */ /* 0x000fe200078e003a */
[----:B------:R-:W-:-:S04]  /*4fd0*/  PRMT R21, RZ, 0x7610, R21 ;  /* 0x00007610ff157816 */ /* 0x000fc80000000015 */
[----:B------:R0:W2:Y:S01]  /*4fe0*/  @!P5 LDG.E.U8 R22, desc[UR20][R12.64] ;  /* 0x000000140c16d981 */ /* 0x0000a2000c1e1100 */
[----:B-1----:R-:W-:Y:S01]  /*4ff0*/  IADD3 R14, P6, PT, R8, R3, RZ ;  /* 0x00000003080e7210 */ /* 0x002fe20007fde0ff */
[----:B------:R-:W-:Y:S01]  /*5000*/  @!P4 IMAD.MOV.U32 R62, RZ, RZ, R59 ;  /* 0x000000ffff3ec224 */ /* 0x000fe200078e003b */
[----:B------:R-:W-:Y:S01]  /*5010*/  PRMT R20, RZ, 0x7610, R20 ;  /* 0x00007610ff147816 */ /* 0x000fe20000000014 */
[----:B------:R-:W-:Y:S01]  /*5020*/  @!P4 IMAD.MOV.U32 R63, RZ, RZ, R60 ;  /* 0x000000ffff3fc224 */ /* 0x000fe200078e003c */
[----:B------:R-:W-:Y:S01]  /*5030*/  PRMT R19, RZ, 0x7610, R19 ;  /* 0x00007610ff137816 */ /* 0x000fe20000000013 */
[----:B------:R-:W-:-:S03]  /*5040*/  VIADD R10, R245, 0xffffffc3 ;  /* 0xffffffc3f50a7836 */ /* 0x000fc60000000000 */
[----:B------:R1:W2:Y:S01]  /*5050*/  @!P4 LDG.E.U8 R21, desc[UR20][R62.64] ;  /* 0x000000143e15c981 */ /* 0x0002a2000c1e1100 */
[-C--:B0-----:R-:W-:Y:S02]  /*5060*/  LEA.HI.X.SX32 R13, R8, R2.reuse, 0x1, P6 ;  /* 0x00000002080d7211 */ /* 0x081fe400030f0eff */
[C---:B------:R-:W-:Y:S01]  /*5070*/  IADD3 R181, P6, PT, R180.reuse, R3, RZ ;  /* 0x00000003b4b57210 */ /* 0x040fe20007fde0ff */
[----:B------:R-:W-:Y:S02]  /*5080*/  @!P1 IMAD.MOV.U32 R12, RZ, RZ, R14 ;  /* 0x000000ffff0c9224 */ /* 0x000fe400078e000e */
[----:B------:R-:W-:Y:S01]  /*5090*/  VIADD R8, R245, 0xffffffb3 ;  /* 0xffffffb3f5087836 */ /* 0x000fe20000000000 */
[----:B------:R-:W-:Y:S02]  /*50a0*/  LEA.HI.X.SX32 R180, R180, R2, 0x1, P6 ;  /* 0x00000002b4b47211 */ /* 0x000fe400030f0eff */
[----:B------:R0:W2:Y:S01]  /*50b0*/  @!P1 LDG.E.U8 R20, desc[UR20][R12.64] ;  /* 0x000000140c149981 */ /* 0x0000a2000c1e1100 */
[----:B-1----:R-:W-:Y:S01]  /*50c0*/  @!P2 IMAD.MOV.U32 R62, RZ, RZ, R181 ;  /* 0x000000ffff3ea224 */ /* 0x002fe200078e00b5 */
[----:B------:R-:W-:Y:S01]  /*50d0*/  ISETP.GE.U32.AND P1, PT, R8, 0x7fffff34, PT ;  /* 0x7fffff340800780c */ /* 0x000fe20003f26070 */
[----:B------:R-:W-:-:S02]  /*50e0*/  @!P2 IMAD.MOV.U32 R63, RZ, RZ, R180 ;  /* 0x000000ffff3fa224 */ /* 0x000fc400078e00b4 */
[C---:B------:R-:W-:Y:S01]  /*50f0*/  VIADD R8, R245.reuse, 0xffffffab ;  /* 0xffffffabf5087836 */ /* 0x040fe20000000000 */
[-C--:B------:R-:W-:Y:S02]  /*5100*/  IADD3 R221, P6, PT, R220, R3.reuse, RZ ;  /* 0x00000003dcdd7210 */ /* 0x080fe40007fde0ff */
[----:B------:R1:W2:Y:S01]  /*5110*/  @!P2 LDG.E.U8 R19, desc[UR20][R62.64] ;  /* 0x000000143e13a981 */ /* 0x0002a2000c1e1100 */
[----:B------:R-:W-:Y:S01]  /*5120*/  ISETP.GE.U32.AND P5, PT, R10, 0x7fffff44, PT ;  /* 0x7fffff440a00780c */ /* 0x000fe20003fa6070 */
[C---:B------:R-:W-:Y:S01]  /*5130*/  VIADD R10, R245.reuse, 0xffffffbb ;  /* 0xffffffbbf50a7836 */ /* 0x040fe20000000000 */
[----:B------:R-:W-:Y:S01]  /*5140*/  ISETP.GE.U32.AND P2, PT, R8, 0x7fffff2c, PT ;  /* 0x7fffff2c0800780c */ /* 0x000fe20003f46070 */
[----:B------:R-:W-:Y:S01]  /*5150*/  IMAD R8, R88, 0x3c, RZ ;  /* 0x0000003c58087824 */ /* 0x000fe200078e02ff */
[----:B------:R-:W-:Y:S02]  /*5160*/  LEA.HI.X.SX32 R220, R220, R2, 0x1, P6 ;  /* 0x00000002dcdc7211 */ /* 0x000fe400030f0eff */
[----:B------:R-:W-:Y:S01]  /*5170*/  PRMT R18, RZ, 0x7610, R18 ;  /* 0x00007610ff127816 */ /* 0x000fe20000000012 */
[----:B0-----:R-:W-:Y:S01]  /*5180*/  VIADD R12, R245, 0xffffffa3 ;  /* 0xffffffa3f50c7836 */ /* 0x001fe20000000000 */
[----:B------:R-:W-:Y:S01]  /*5190*/  ISETP.GE.U32.AND P4, PT, R10, 0x7fffff3c, PT ;  /* 0x7fffff3c0a00780c */ /* 0x000fe20003f86070 */
[----:B-1----:R-:W-:Y:S01]  /*51a0*/  @!P0 IMAD.MOV.U32 R62, RZ, RZ, R221 ;  /* 0x000000ffff3e8224 */ /* 0x002fe200078e00dd */
[----:B------:R-:W-:Y:S01]  /*51b0*/  IADD3 R4, P6, PT, R8, R3, RZ ;  /* 0x0000000308047210 */ /* 0x000fe20007fde0ff */
[----:B------:R-:W-:-:S02]  /*51c0*/  @!P0 IMAD.MOV.U32 R63, RZ, RZ, R220 ;  /* 0x000000ffff3f8224 */ /* 0x000fc400078e00dc */
[----:B------:R-:W-:Y:S01]  /*51d0*/  IMAD R10, R88, 0x44, RZ ;  /* 0x00000044580a7824 */ /* 0x000fe200078e02ff */
[-C--:B------:R-:W-:Y:S02]  /*51e0*/  LEA.HI.X.SX32 R65, R8, R2.reuse, 0x1, P6 ;  /* 0x0000000208417211 */ /* 0x080fe400030f0eff */
[----:B------:R0:W2:Y:S01]  /*51f0*/  @!P0 LDG.E.U8 R18, desc[UR20][R62.64] ;  /* 0x000000143e128981 */ /* 0x0000a2000c1e1100 */
[----:B------:R-:W-:Y:S01]  /*5200*/  ISETP.GE.U32.AND P0, PT, R12, 0x7fffff24, PT ;  /* 0x7fffff240c00780c */ /* 0x000fe20003f06070 */
[----:B------:R-:W-:Y:S01]  /*5210*/  IMAD R12, R88, 0x4c, RZ ;  /* 0x0000004c580c7824 */ /* 0x000fe200078e02ff */
[C---:B------:R-:W-:Y:S02]  /*5220*/  IADD3 R61, P6, PT, R10.reuse, R3, RZ ;  /* 0x000000030a3d7210 */ /* 0x040fe40007fde0ff */
[----:B------:R-:W-:Y:S01]  /*5230*/  PRMT R17, RZ, 0x7610, R17 ;  /* 0x00007610ff117816 */ /* 0x000fe20000000011 */
[----:B------:R1:W-:Y:S01]  /*5240*/  STL [R1+0x4], R4 ;  /* 0x0000040401007387 */ /* 0x0003e20000100800 */
[----:B------:R-:W-:Y:S01]  /*5250*/  LEA.HI.X.SX32 R64, R10, R2, 0x1, P6 ;  /* 0x000000020a407211 */ /* 0x000fe200030f0eff */
[----:B0-----:R-:W-:-:S02]  /*5260*/  @!P5 IMAD.MOV.U32 R62, RZ, RZ, R4 ;  /* 0x000000ffff3ed224 */ /* 0x001fc400078e0004 */
[----:B------:R-:W-:Y:S01]  /*5270*/  @!P5 IMAD.MOV.U32 R63, RZ, RZ, R65 ;  /* 0x000000ffff3fd224 */ /* 0x000fe200078e0041 */
[----:B------:R-:W-:Y:S02]  /*5280*/  PRMT R16, RZ, 0x7610, R16 ;  /* 0x00007610ff107816 */ /* 0x000fe40000000010 */
[C---:B-1----:R-:W-:Y:S02]  /*5290*/  IADD3 R4, P6, PT, R12.reuse, R3, RZ ;  /* 0x000000030c047210 */ /* 0x042fe40007fde0ff */
[----:B------:R0:W2:Y:S01]  /*52a0*/  @!P5 LDG.E.U8 R17, desc[UR20][R62.64] ;  /* 0x000000143e11d981 */ /* 0x0000a2000c1e1100 */
[C---:B------:R-:W-:Y:S02]  /*52b0*/  VIADD R8, R245.reuse, 0xffffff9b ;  /* 0xffffff9bf5087836 */ /* 0x040fe40000000000 */
[----:B------:R-:W-:Y:S01]  /*52c0*/  VIADD R10, R245, 0xffffff93 ;  /* 0xffffff93f50a7836 */ /* 0x000fe20000000000 */
[----:B------:R-:W-:Y:S01]  /*52d0*/  LEA.HI.X.SX32 R12, R12, R2, 0x1, P6 ;  /* 0x000000020c0c7211 */ /* 0x000fe200030f0eff */
[----:B0-----:R-:W-:-:S02]  /*52e0*/  @!P4 IMAD.MOV.U32 R62, RZ, RZ, R61 ;  /* 0x000000ffff3ec224 */ /* 0x001fc400078e003d */
[----:B------:R-:W-:Y:S01]  /*52f0*/  @!P4 IMAD.MOV.U32 R63, RZ, RZ, R64 ;  /* 0x000000ffff3fc224 */ /* 0x000fe200078e0040 */
[----:B------:R-:W-:Y:S02]  /*5300*/  PRMT R15, RZ, 0x7610, R15 ;  /* 0x00007610ff0f7816 */ /* 0x000fe4000000000f */
[----:B------:R-:W-:Y:S02]  /*5310*/  ISETP.GE.U32.AND P5, PT, R8, 0x7fffff1c, PT ;  /* 0x7fffff1c0800780c */ /* 0x000fe40003fa6070 */
[----:B------:R0:W2:Y:S01]  /*5320*/  @!P4 LDG.E.U8 R16, desc[UR20][R62.64] ;  /* 0x000000143e10c981 */ /* 0x0000a2000c1e1100 */
[----:B------:R-:W-:Y:S01]  /*5330*/  ISETP.GE.U32.AND P4, PT, R10, 0x7fffff14, PT ;  /* 0x7fffff140a00780c */ /* 0x000fe20003f86070 */
[----:B------:R-:W-:Y:S02]  /*5340*/  IMAD R8, R88, 0x54, RZ ;  /* 0x0000005458087824 */ /* 0x000fe400078e02ff */
[----:B------:R-:W-:Y:S01]  /*5350*/  VIADD R10, R245, 0xffffff8b ;  /* 0xffffff8bf50a7836 */ /* 0x000fe20000000000 */
[----:B------:R-:W-:Y:S01]  /*5360*/  STL [R1], R65 ;  /* 0x0000004101007387 */ /* 0x000fe20000100800 */
[----:B0-----:R-:W-:-:S02]  /*5370*/  @!P1 IMAD.MOV.U32 R62, RZ, RZ, R4 ;  /* 0x000000ffff3e9224 */ /* 0x001fc400078e0004 */
[----:B------:R-:W-:Y:S01]  /*5380*/  @!P1 IMAD.MOV.U32 R63, RZ, RZ, R12 ;  /* 0x000000ffff3f9224 */ /* 0x000fe200078e000c */
        /* <DEDUP_REMOVED lines=9> */
[----:B0-----:R-:W-:Y:S01]  /*5420*/  LEA.HI.X.SX32 R64, R8, R2, 0x1, P6 ;  /* 0x0000000208407211 */ /* 0x001fe200030f0eff */
[----:B------:R-:W-:Y:S01]  /*5430*/  IMAD R8, R88, 0x64, RZ ;  /* 0x0000006458087824 */ /* 0x000fe200078e02ff */
[----:B---3--:R-:W-:-:S03]  /*5440*/  IADD3 R4, P6, PT, R10, R3, RZ ;  /* 0x000000030a047210 */ /* 0x008fc60007fde0ff */
[----:B------:R-:W-:Y:S01]  /*5450*/  @!P2 IMAD.MOV.U32 R63, RZ, RZ, R64 ;  /* 0x000000ffff3fa224 */ /* 0x000fe200078e0040 */
[----:B------:R-:W-:Y:S01]  /*5460*/  STL [R1+0x2c8], R12 ;  /* 0x0002c80c01007387 */ /* 0x000fe20000100800 */
[----:B------:R-:W-:-:S03]  /*5470*/  LEA.HI.X.SX32 R65, R10, R2, 0x1, P6 ;  /* 0x000000020a417211 */ /* 0x000fc600030f0eff */
[----:B------:R0:W-:Y:S01]  /*5480*/  STL [R1+0x304], R61 ;  /* 0x0003043d01007387 */ /* 0x0001e20000100800 */
[----:B------:R-:W-:Y:S01]  /*5490*/  IMAD R10, R88, 0x6c, RZ ;  /* 0x0000006c580a7824 */ /* 0x000fe200078e02ff */
[----:B------:R-:W-:Y:S02]  /*54a0*/  PRMT R5, RZ, 0x7610, R5 ;  /* 0x00007610ff057816 */ /* 0x000fe40000000005 */
[----:B------:R1:W3:Y:S01]  /*54b0*/  @!P2 LDG.E.U8 R6, desc[UR20][R62.64] ;  /* 0x000000143e06a981 */ /* 0x0002e2000c1e1100 */
[----:B0-----:R-:W-:-:S03]  /*54c0*/  IADD3 R61, P6, PT, R8, R3, RZ ;  /* 0x00000003083d7210 */ /* 0x001fc60007fde0ff */
[----:B------:R0:W-:Y:S01]  /*54d0*/  STL [R1+0x300], R64 ;  /* 0x0003004001007387 */ /* 0x0001e20000100800 */
[----:B-1----:R-:W-:Y:S02]  /*54e0*/  @!P0 IMAD.MOV.U32 R62, RZ, RZ, R4 ;  /* 0x000000ffff3e8224 */ /* 0x002fe400078e0004 */
[----:B------:R-:W-:Y:S01]  /*54f0*/  @!P0 IMAD.MOV.U32 R63, RZ, RZ, R65 ;  /* 0x000000ffff3f8224 */ /* 0x000fe200078e0041 */
[----:B------:R1:W-:Y:S01]  /*5500*/  STL [R1+0x33c], R4 ;  /* 0x00033c0401007387 */ /* 0x0003e20000100800 */
[----:B0-----:R-:W-:-:S03]  /*5510*/  LEA.HI.X.SX32 R64, R8, R2, 0x1, P6 ;  /* 0x0000000208407211 */ /* 0x001fc600030f0eff */
[----:B------:R-:W-:Y:S04]  /*5520*/  STL [R1+0x338], R65 ;  /* 0x0003384101007387 */ /* 0x000fe80000100800 */
[----:B------:R0:W2:Y:S01]  /*5530*/  @!P0 LDG.E.U8 R5, desc[UR20][R62.64] ;  /* 0x000000143e058981 */ /* 0x0000a2000c1e1100 */
[----:B-1----:R-:W-:-:S03]  /*5540*/  IADD3 R4, P6, PT, R10, R3, RZ ;  /* 0x000000030a047210 */ /* 0x002fc60007fde0ff */
[----:B------:R-:W-:Y:S04]  /*5550*/  STL [R1+0x374], R61 ;  /* 0x0003743d01007387 */ /* 0x000fe80000100800 */
[----:B------:R1:W-:Y:S01]  /*5560*/  STL [R1+0x370], R64 ;  /* 0x0003704001007387 */ /* 0x0003e20000100800 */
[----:B0-----:R-:W-:Y:S02]  /*5570*/  @!P5 IMAD.MOV.U32 R62, RZ, RZ, R61 ;  /* 0x000000ffff3ed224 */ /* 0x001fe400078e003d */
[----:B------:R-:W-:Y:S02]  /*5580*/  @!P5 IMAD.MOV.U32 R63, RZ, RZ, R64 ;  /* 0x000000ffff3fd224 */ /* 0x000fe400078e0040 */
[----:B------:R-:W-:-:S03]  /*5590*/  IMAD R8, R88, 0x74, RZ ;  /* 0x0000007458087824 */ /* 0x000fc600078e02ff */
[----:B------:R0:W2:Y:S01]  /*55a0*/  @!P5 LDG.E.U8 R246, desc[UR20][R62.64] ;  /* 0x000000143ef6d981 */ /* 0x0000a2000c1e1100 */
[----:B-1----:R-:W-:Y:S01]  /*55b0*/  LEA.HI.X.SX32 R64, R10, R2, 0x1, P6 ;  /* 0x000000020a407211 */ /* 0x002fe200030f0eff */
[C---:B------:R-:W-:Y:S02]  /*55c0*/  VIADD R10, R245.reuse, 0xffffffea ;  /* 0xffffffeaf50a7836 */ /* 0x040fe40000000000 */
[----:B------:R-:W-:Y:S02]  /*55d0*/  VIADD R12, R245, 0xffffff83 ;  /* 0xffffff83f50c7836 */ /* 0x000fe40000000000 */
[----:B0-----:R-:W-:Y:S02]  /*55e0*/  @!P4 IMAD.MOV.U32 R62, RZ, RZ, R4 ;  /* 0x000000ffff3ec224 */ /* 0x001fe400078e0004 */
[----:B------:R-:W-:Y:S01]  /*55f0*/  @!P4 IMAD.MOV.U32 R63, RZ, RZ, R64 ;  /* 0x000000ffff3fc224 */ /* 0x000fe200078e0040 */
[----:B------:R-:W-:Y:S01]  /*5600*/  IADD3 R61, P6, PT, R8, R3, RZ ;  /* 0x00000003083d7210 */ /* 0x000fe20007fde0ff */
[----:B------:R-:W-:Y:S01]  /*5610*/  STL [R1+0x3ac], R4 ;  /* 0x0003ac0401007387 */ /* 0x000fe20000100800 */
[----:B------:R-:W-:-:S03]  /*5620*/  ISETP.GE.U32.AND P2, PT, R12, 0x7fffff04, PT ;  /* 0x7fffff040c00780c */ /* 0x000fc60003f46070 */
[----:B------:R0:W2:Y:S01]  /*5630*/  @!P4 LDG.E.U8 R243, desc[UR20][R62.64] ;  /* 0x000000143ef3c981 */ /* 0x0000a2000c1e1100 */
[----:B------:R-:W-:Y:S01]  /*5640*/  ISETP.GE.U32.AND P4, PT, R10, 0x7fffff6b, PT ;  /* 0x7fffff6b0a00780c */ /* 0x000fe20003f86070 */
[----:B------:R-:W-:Y:S02]  /*5650*/  IMAD R10, R88, 0x7c, RZ ;  /* 0x0000007c580a7824 */ /* 0x000fe400078e02ff */
[----:B------:R1:W-:Y:S01]  /*5660*/  STL [R1+0x3a8], R64 ;  /* 0x0003a84001007387 */ /* 0x0003e20000100800 */
[----:B------:R-:W-:-:S03]  /*5670*/  VIADD R12, R245, 0xfffffffa ;  /* 0xfffffffaf50c7836 */ /* 0x000fc60000000000 */
[----:B------:R-:W-:Y:S01]  /*5680*/  STL [R1+0x3e4], R61 ;  /* 0x0003e43d01007387 */ /* 0x000fe20000100800 */
[----:B-1----:R-:W-:Y:S02]  /*5690*/  LEA.HI.X.SX32 R64, R8, R2, 0x1, P6 ;  /* 0x0000000208407211 */ /* 0x002fe400030f0eff */
[----:B------:R-:W-:Y:S01]  /*56a0*/  IADD3 R4, P6, PT, R10, R3, RZ ;  /* 0x000000030a047210 */ /* 0x000fe20007fde0ff */
[----:B------:R-:W-:Y:S01]  /*56b0*/  IMAD R8, R88, 0x5, RZ ;  /* 0x0000000558087824 */ /* 0x000fe200078e02ff */
[----:B------:R-:W-:Y:S01]  /*56c0*/  ISETP.GE.U32.AND P0, PT, R12, 0x7fffff7b, PT ;  /* 0x7fffff7b0c00780c */ /* 0x000fe20003f06070 */
[----:B------:R1:W-:Y:S01]  /*56d0*/  STL [R1+0x3e0], R64 ;  /* 0x0003e04001007387 */ /* 0x0003e20000100800 */
[----:B0-----:R-:W-:Y:S02]  /*56e0*/  @!P1 IMAD.MOV.U32 R63, RZ, RZ, R64 ;  /* 0x000000ffff3f9224 */ /* 0x001fe400078e0040 */
[----:B------:R-:W-:Y:S01]  /*56f0*/  @!P1 IMAD.MOV.U32 R62, RZ, RZ, R61 ;  /* 0x000000ffff3e9224 */ /* 0x000fe200078e003d */
[----:B------:R-:W-:Y:S01]  /*5700*/  STL [R1+0x414], R4 ;  /* 0x0004140401007387 */ /* 0x000fe20000100800 */
[----:B------:R-:W-:-:S03]  /*5710*/  VIADD R12, R245, 0xfffffff2 ;  /* 0xfffffff2f50c7836 */ /* 0x000fc60000000000 */
[----:B------:R0:W2:Y:S01]  /*5720*/  @!P1 LDG.E.U8 R242, desc[UR20][R62.64] ;  /* 0x000000143ef29981 */ /* 0x0000a2000c1e1100 */
[----:B-1----:R-:W-:Y:S02]  /*5730*/  LEA.HI.X.SX32 R64, R10, R2, 0x1, P6 ;  /* 0x000000020a407211 */ /* 0x002fe400030f0eff */
[----:B------:R-:W-:-:S03]  /*5740*/  IADD3 R61, P6, PT, R8, R3, RZ ;  /* 0x00000003083d7210 */ /* 0x000fc60007fde0ff */
[----:B------:R1:W-:Y:S01]  /*5750*/  STL [R1+0x410], R64 ;  /* 0x0004104001007387 */ /* 0x0003e20000100800 */
[----:B------:R-:W-:Y:S01]  /*5760*/  @!P2 IMAD.MOV.U32 R65, RZ, RZ, R64 ;  /* 0x000000ffff41a224 */ /* 0x000fe200078e0040 */
[----:B0-----:R-:W-:Y:S01]  /*5770*/  LEA.HI.X.SX32 R62, R8, R2, 0x1, P6 ;  /* 0x00000002083e7211 */ /* 0x001fe200030f0eff */
[----:B------:R-:W-:Y:S01]  /*5780*/  IMAD R10, R88, 0xd, RZ ;  /* 0x0000000d580a7824 */ /* 0x000fe200078e02ff */
[----:B------:R-:W-:Y:S01]  /*5790*/  ISETP.GE.U32.AND P5, PT, R12, 0x7fffff73, PT ;  /* 0x7fffff730c00780c */ /* 0x000fe20003fa6070 */
[----:B-1----:R-:W-:-:S03]  /*57a0*/  @!P2 IMAD.MOV.U32 R64, RZ, RZ, R4 ;  /* 0x000000ffff40a224 */ /* 0x002fc600078e0004 */
[----:B------:R-:W-:Y:S02]  /*57b0*/  IADD3 R63, P6, PT, R10, R3, RZ ;  /* 0x000000030a3f7210 */ /* 0x000fe40007fde0ff */
[----:B------:R0:W2:Y:S01]  /*57c0*/  @!P2 LDG.E.U8 R239, desc[UR20][R64.64] ;  /* 0x0000001440efa981 */ /* 0x0000a2000c1e1100 */
[----:B------:R-:W-:Y:S02]  /*57d0*/  IMAD R8, R88, 0x15, RZ ;  /* 0x0000001558087824 */ /* 0x000fe400078e02ff */
[----:B0-----:R-:W-:Y:S02]  /*57e0*/  @!P0 IMAD.MOV.U32 R64, RZ, RZ, R61 ;  /* 0x000000ffff408224 */ /* 0x001fe400078e003d */
[----:B------:R-:W-:-:S05]  /*57f0*/  @!P0 IMAD.MOV.U32 R65, RZ, RZ, R62 ;  /* 0x000000ffff418224 */ /* 0x000fca00078e003e */
[----:B------:R0:W2:Y:S01]  /*5800*/  @!P0 LDG.E.U8 R240, desc[UR20][R64.64] ;  /* 0x0000001440f08981 */ /* 0x0000a2000c1e1100 */
[----:B------:R-:W-:Y:S02]  /*5810*/  VIADD R12, R245, 0xffffffe2 ;  /* 0xffffffe2f50c7836 */ /* 0x000fe40000000000 */
[----:B------:R-:W-:Y:S01]  /*5820*/  @!P5 IMAD.MOV.U32 R66, RZ, RZ, R63 ;  /* 0x000000ffff42d224 */ /* 0x000fe200078e003f */
[----:B0-----:R-:W-:Y:S02]  /*5830*/  LEA.HI.X.SX32 R64, R10, R2, 0x1, P6 ;  /* 0x000000020a407211 */ /* 0x001fe400030f0eff */
[----:B------:R-:W-:-:S03]  /*5840*/  IADD3 R65, P6, PT, R8, R3, RZ ;  /* 0x0000000308417210 */ /* 0x000fc60007fde0ff */
[----:B------:R-:W-:Y:S01]  /*5850*/  @!P5 IMAD.MOV.U32 R67, RZ, RZ, R64 ;  /* 0x000000ffff43d224 */ /* 0x000fe200078e0040 */
[----:B------:R-:W-:Y:S01]  /*5860*/  ISETP.GE.U32.AND P1, PT, R12, 0x7fffff63, PT ;  /* 0x7fffff630c00780c */ /* 0x000fe20003f26070 */
[C---:B------:R-:W-:Y:S02]  /*5870*/  VIADD R12, R245.reuse, 0xffffffda ;  /* 0xffffffdaf50c7836 */ /* 0x040fe40000000000 */
[C---:B------:R-:W-:Y:S01]  /*5880*/  VIADD R10, R245.reuse, 0xffffffca ;  /* 0xffffffcaf50a7836 */ /* 0x040fe20000000000 */
[----:B------:R0:W2:Y:S01]  /*5890*/  @!P5 LDG.E.U8 R238, desc[UR20][R66.64] ;  /* 0x0000001442eed981 */ /* 0x0000a2000c1e1100 */
[----:B------:R-:W-:Y:S01]  /*58a0*/  @!P4 IMAD.MOV.U32 R78, RZ, RZ, R65 ;  /* 0x000000ffff4ec224 */ /* 0x000fe200078e0041 */
[----:B------:R-:W-:Y:S01]  /*58b0*/  ISETP.GE.U32.AND P2, PT, R12, 0x7fffff5b, PT ;  /* 0x7fffff5b0c00780c */ /* 0x000fe20003f46070 */
[----:B------:R-:W-:Y:S01]  /*58c0*/  VIADD R12, R245, 0xffffffd2 ;  /* 0xffffffd2f50c7836 */ /* 0x000fe20000000000 */
[----:B------:R-:W-:Y:S02]  /*58d0*/  ISETP.GE.U32.AND P5, PT, R10, 0x7fffff4b, PT ;  /* 0x7fffff4b0a00780c */ /* 0x000fe40003fa6070 */
[----:B0-----:R-:W-:-:S02]  /*58e0*/  LEA.HI.X.SX32 R66, R8, R2, 0x1, P6 ;  /* 0x0000000208427211 */ /* 0x001fc400030f0eff */
[-C--:B------:R-:W-:Y:S01]  /*58f0*/  IADD3 R67, P6, PT, R68, R3.reuse, RZ ;  /* 0x0000000344437210 */ /* 0x080fe20007fde0ff */
[----:B------:R-:W-:Y:S02]  /*5900*/  IMAD R10, R88, 0x25, RZ ;  /* 0x00000025580a7824 */ /* 0x000fe400078e02ff */
[----:B------:R-:W-:Y:S01]  /*5910*/  @!P4 IMAD.MOV.U32 R79, RZ, RZ, R66 ;  /* 0x000000ffff4fc224 */ /* 0x000fe200078e0042 */
[----:B------:R-:W-:Y:S02]  /*5920*/  LEA.HI.X.SX32 R68, R68, R2, 0x1, P6 ;  /* 0x0000000244447211 */ /* 0x000fe400030f0eff */
[----:B------:R-:W-:Y:S02]  /*5930*/  ISETP.GE.U32.AND P0, PT, R12, 0x7fffff53, PT ;  /* 0x7fffff530c00780c */ /* 0x000fe40003f06070 */
[----:B------:R0:W2:Y:S01]  /*5940*/  @!P4 LDG.E.U8 R235, desc[UR20][R78.64] ;  /* 0x000000144eebc981 */ /* 0x0000a2000c1e1100 */
[----:B------:R-:W-:-:S04]  /*5950*/  IADD3 R12, P6, PT, R10, R3, RZ ;  /* 0x000000030a0c7210 */ /* 0x000fc80007fde0ff */
[----:B------:R-:W-:Y:S01]  /*5960*/  LEA.HI.X.SX32 R10, R10, R2, 0x1, P6 ;  /* 0x000000020a0a7211 */ /* 0x000fe200030f0eff */
[----:B0-----:R-:W-:Y:S02]  /*5970*/  @!P1 IMAD.MOV.U32 R78, RZ, RZ, R67 ;  /* 0x000000ffff4e9224 */ /* 0x001fe400078e0043 */
[----:B------:R-:W-:-:S05]  /*5980*/  @!P1 IMAD.MOV.U32 R79, RZ, RZ, R68 ;  /* 0x000000ffff4f9224 */ /* 0x000fca00078e0044 */
[----:B------:R0:W2:Y:S01]  /*5990*/  @!P1 LDG.E.U8 R233, desc[UR20][R78.64] ;  /* 0x000000144ee99981 */ /* 0x0000a2000c1e1100 */
[----:B------:R-:W-:Y:S01]  /*59a0*/  IADD3 R187, P1, PT, R182, R3, RZ ;  /* 0x00000003b6bb7210 */ /* 0x000fe20007f3e0ff */
[----:B------:R-:W-:-:S03]  /*59b0*/  VIADD R8, R245, 0xffffffc2 ;  /* 0xffffffc2f5087836 */ /* 0x000fc60000000000 */
[----:B------:R-:W-:Y:S01]  /*59c0*/  LEA.HI.X.SX32 R182, R182, R2, 0x1, P1 ;  /* 0x00000002b6b67211 */ /* 0x000fe200008f0eff */
[----:B0-----:R-:W-:Y:S02]  /*59d0*/  @!P2 IMAD.MOV.U32 R78, RZ, RZ, R12 ;  /* 0x000000ffff4ea224 */ /* 0x001fe400078e000c */
[----:B------:R-:W-:Y:S01]  /*59e0*/  @!P2 IMAD.MOV.U32 R79, RZ, RZ, R10 ;  /* 0x000000ffff4fa224 */ /* 0x000fe200078e000a */
[----:B------:R-:W-:Y:S01]  /*59f0*/  ISETP.GE.U32.AND P4, PT, R8, 0x7fffff43, PT ;  /* 0x7fffff430800780c */ /* 0x000fe20003f86070 */
[----:B------:R-:W-:-:S03]  /*5a00*/  IMAD R8, R88, 0x3d, RZ ;  /* 0x0000003d58087824 */ /* 0x000fc600078e02ff */
[----:B------:R0:W2:Y:S01]  /*5a10*/  @!P2 LDG.E.U8 R234, desc[UR20][R78.64] ;  /* 0x000000144eeaa981 */ /* 0x0000a2000c1e1100 */
[----:B------:R-:W-:Y:S02]  /*5a20*/  IADD3 R227, P2, PT, R226, R3, RZ ;  /* 0x00000003e2e37210 */ /* 0x000fe40007f5e0ff */
[----:B------:R-:W-:Y:S01]  /*5a30*/  IABS R90, R142 ;  /* 0x0000008e005a7213 */ /* 0x000fe20000000000 */
[----:B0-----:R-:W-:Y:S02]  /*5a40*/  @!P0 IMAD.MOV.U32 R78, RZ, RZ, R187 ;  /* 0x000000ffff4e8224 */ /* 0x001fe400078e00bb */
[----:B------:R-:W-:-:S05]  /*5a50*/  @!P0 IMAD.MOV.U32 R79, RZ, RZ, R182 ;  /* 0x000000ffff4f8224 */ /* 0x000fca00078e00b6 */
[----:B------:R0:W2:Y:S01]  /*5a60*/  @!P0 LDG.E.U8 R231, desc[UR20][R78.64] ;  /* 0x000000144ee78981 */ /* 0x0000a2000c1e1100 */
[----:B------:R-:W-:Y:S02]  /*5a70*/  IADD3 R4, P0, PT, R8, R3, RZ ;  /* 0x0000000308047210 */ /* 0x000fe40007f1e0ff */
[-C--:B------:R-:W-:Y:S02]  /*5a80*/  LEA.HI.X.SX32 R226, R226, R2.reuse, 0x1, P2 ;  /* 0x00000002e2e27211 */ /* 0x080fe400010f0eff */
[----:B------:R-:W-:Y:S01]  /*5a90*/  LEA.HI.X.SX32 R77, R8, R2, 0x1, P0 ;  /* 0x00000002084d7211 */ /* 0x000fe200000f0eff */
[----:B------:R-:W-:Y:S01]  /*5aa0*/  IMAD.HI.U32 R8, R81, R90, RZ ;  /* 0x0000005a51087227 */ /* 0x000fe200078e00ff */
[----:B------:R-:W-:-:S03]  /*5ab0*/  IABS R85, R144 ;  /* 0x0000009000557213 */ /* 0x000fc60000000000 */
[----:B0-----:R-:W-:Y:S02]  /*5ac0*/  @!P5 IMAD.MOV.U32 R78, RZ, RZ, R227 ;  /* 0x000000ffff4ed224 */ /* 0x001fe400078e00e3 */
[----:B------:R-:W-:Y:S02]  /*5ad0*/  @!P5 IMAD.MOV.U32 R79, RZ, RZ, R226 ;  /* 0x000000ffff4fd224 */ /* 0x000fe400078e00e2 */
[----:B------:R-:W-:Y:S01]  /*5ae0*/  IMAD.MOV R8, RZ, RZ, -R8 ;  /* 0x000000ffff087224 */ /* 0x000fe200078e0a08 */
[----:B------:R-:W-:Y:S02]  /*5af0*/  IABS R92, R145 ;  /* 0x00000091005c7213 */ /* 0x000fe40000000000 */
[----:B------:R0:W2:Y:S01]  /*5b00*/  @!P5 LDG.E.U8 R230, desc[UR20][R78.64] ;  /* 0x000000144ee6d981 */ /* 0x0000a2000c1e1100 */
[----:B------:R-:W-:Y:S02]  /*5b10*/  IMAD R90, R132, R8, R90 ;  /* 0x00000008845a7224 */ /* 0x000fe400078e025a */
[----:B------:R-:W-:Y:S01]  /*5b20*/  IMAD.HI.U32 R8, R81, R85, RZ ;  /* 0x0000005551087227 */ /* 0x000fe200078e00ff */
[----:B------:R-:W-:Y:S01]  /*5b30*/  IABS R91, R143 ;  /* 0x0000008f005b7213 */ /* 0x000fe20000000000 */
[----:B------:R-:W-:Y:S01]  /*5b40*/  STL [R1+0xc], R4 ;  /* 0x00000c0401007387 */ /* 0x000fe20000100800 */
[----:B------:R-:W-:Y:S01]  /*5b50*/  IABS R82, R160 ;  /* 0x000000a000527213 */ /* 0x000fe20000000000 */
[----:B------:R-:W-:-:S02]  /*5b60*/  IMAD.MOV R8, RZ, RZ, -R8 ;  /* 0x000000ffff087224 */ /* 0x000fc400078e0a08 */
[----:B0-----:R-:W-:Y:S02]  /*5b70*/  @!P4 IMAD.MOV.U32 R78, RZ, RZ, R4 ;  /* 0x000000ffff4ec224 */ /* 0x001fe400078e0004 */
[----:B------:R-:W-:Y:S01]  /*5b80*/  @!P4 IMAD.MOV.U32 R79, RZ, RZ, R77 ;  /* 0x000000ffff4fc224 */ /* 0x000fe200078e004d */
[----:B------:R0:W-:Y:S01]  /*5b90*/  STL [R1+0x8], R77 ;  /* 0x0000084d01007387 */ /* 0x0001e20000100800 */
[----:B------:R-:W-:-:S03]  /*5ba0*/  IMAD R85, R132, R8, R85 ;  /* 0x0000000884557224 */ /* 0x000fc600078e0255 */
[----:B------:R1:W2:Y:S01]  /*5bb0*/  @!P4 LDG.E.U8 R228, desc[UR20][R78.64] ;  /* 0x000000144ee4c981 */ /* 0x0002a2000c1e1100 */
[----:B------:R-:W-:Y:S01]  /*5bc0*/  IABS R87, R161 ;  /* 0x000000a100577213 */ /* 0x000fe20000000000 */
[----:B------:R-:W-:-:S04]  /*5bd0*/  IMAD.HI.U32 R8, R81, R82, RZ ;  /* 0x0000005251087227 */ /* 0x000fc800078e00ff */
[----:B0-----:R-:W-:-:S04]  /*5be0*/  IMAD.HI.U32 R77, R81, R92, RZ ;  /* 0x0000005c514d7227 */ /* 0x001fc800078e00ff */
[----:B-1----:R-:W-:Y:S01]  /*5bf0*/  IMAD.HI.U32 R78, R81, R91, RZ ;  /* 0x0000005b514e7227 */ /* 0x002fe200078e00ff */
[----:B------:R-:W-:-:S03]  /*5c00*/  IABS R86, R146 ;  /* 0x0000009200567213 */ /* 0x000fc60000000000 */
[----:B------:R-:W-:Y:S02]  /*5c10*/  IMAD.MOV R77, RZ, RZ, -R77 ;  /* 0x000000ffff4d7224 */ /* 0x000fe400078e0a4d */
[----:B------:R-:W-:Y:S02]  /*5c20*/  IMAD.MOV R78, RZ, RZ, -R78 ;  /* 0x000000ffff4e7224 */ /* 0x000fe400078e0a4e */
[----:B------:R-:W-:Y:S02]  /*5c30*/  IMAD R92, R132, R77, R92 ;  /* 0x0000004d845c7224 */ /* 0x000fe400078e025c */
[----:B------:R-:W-:Y:S02]  /*5c40*/  IMAD.MOV R8, RZ, RZ, -R8 ;  /* 0x000000ffff087224 */ /* 0x000fe400078e0a08 */
[----:B------:R-:W-:-:S04]  /*5c50*/  IMAD.HI.U32 R77, R81, R87, RZ ;  /* 0x00000057514d7227 */ /* 0x000fc800078e00ff */
[----:B------:R-:W-:Y:S02]  /*5c60*/  IMAD R91, R132, R78, R91 ;  /* 0x0000004e845b7224 */ /* 0x000fe400078e025b */
[----:B------:R-:W-:Y:S01]  /*5c70*/  IMAD.HI.U32 R78, R81, R86, RZ ;  /* 0x00000056514e7227 */ /* 0x000fe200078e00ff */
[----:B------:R-:W-:-:S03]  /*5c80*/  IABS R84, R149 ;  /* 0x0000009500547213 */ /* 0x000fc60000000000 */
[C---:B------:R-:W-:Y:S01]  /*5c90*/  IMAD R82, R132.reuse, R8, R82 ;  /* 0x0000000884527224 */ /* 0x040fe200078e0252 */
[----:B------:R-:W-:Y:S01]  /*5ca0*/  IABS R8, R148 ;  /* 0x0000009400087213 */ /* 0x000fe20000000000 */
[----:B------:R-:W-:Y:S02]  /*5cb0*/  IMAD.MOV R77, RZ, RZ, -R77 ;  /* 0x000000ffff4d7224 */ /* 0x000fe400078e0a4d */
[----:B------:R-:W-:Y:S02]  /*5cc0*/  IMAD.MOV R78, RZ, RZ, -R78 ;  /* 0x000000ffff4e7224 */ /* 0x000fe400078e0a4e */
[----:B------:R-:W-:Y:S02]  /*5cd0*/  IMAD R87, R132, R77, R87 ;  /* 0x0000004d84577224 */ /* 0x000fe400078e0257 */
[----:B------:R-:W-:Y:S01]  /*5ce0*/  IMAD.HI.U32 R77, R81, R8, RZ ;  /* 0x00000008514d7227 */ /* 0x000fe200078e00ff */
[----:B------:R-:W-:-:S03]  /*5cf0*/  IABS R83, R147 ;  /* 0x0000009300537213 */ /* 0x000fc60000000000 */
[----:B------:R-:W-:Y:S02]  /*5d00*/  IMAD R86, R132, R78, R86 ;  /* 0x0000004e84567224 */ /* 0x000fe400078e0256 */
[----:B------:R-:W-:-:S04]  /*5d10*/  IMAD.HI.U32 R78, R81, R84, RZ ;  /* 0x00000054514e7227 */ /* 0x000fc800078e00ff */
[----:B------:R-:W-:Y:S02]  /*5d20*/  IMAD.MOV R77, RZ, RZ, -R77 ;  /* 0x000000ffff4d7224 */ /* 0x000fe400078e0a4d */
[----:B------:R-:W-:Y:S02]  /*5d30*/  IMAD.MOV R78, RZ, RZ, -R78 ;  /* 0x000000ffff4e7224 */ /* 0x000fe400078e0a4e */
[----:B------:R-:W-:-:S04]  /*5d40*/  IMAD.HI.U32 R79, R81, R83, RZ ;  /* 0x00000053514f7227 */ /* 0x000fc800078e00ff */
[C---:B------:R-:W-:Y:S01]  /*5d50*/  IMAD R8, R132.reuse, R77, R8 ;  /* 0x0000004d84087224 */ /* 0x040fe200078e0208 */
[----:B------:R-:W-:Y:S01]  /*5d60*/  IABS R77, R150 ;  /* 0x00000096004d7213 */ /* 0x000fe20000000000 */
[C---:B------:R-:W-:Y:S01]  /*5d70*/  IMAD R84, R132.reuse, R78, R84 ;  /* 0x0000004e84547224 */ /* 0x040fe200078e0254 */
[----:B------:R-:W-:Y:S01]  /*5d80*/  IABS R78, R153 ;  /* 0x00000099004e7213 */ /* 0x000fe20000000000 */
[----:B------:R-:W-:Y:S01]  /*5d90*/  IMAD.MOV R79, RZ, RZ, -R79 ;  /* 0x000000ffff4f7224 */ /* 0x000fe200078e0a4f */
[----:B------:R-:W-:Y:S01]  /*5da0*/  ISETP.GT.U32.AND P2, PT, R132, R130, PT ;  /* 0x000000828400720c */ /* 0x000fe20003f44070 */
[----:B------:R-:W-:-:S04]  /*5db0*/  IMAD.HI.U32 R131, R81, R77, RZ ;  /* 0x0000004d51837227 */ /* 0x000fc800078e00ff */
[----:B------:R-:W-:Y:S01]  /*5dc0*/  IMAD R83, R132, R79, R83 ;  /* 0x0000004f84537224 */ /* 0x000fe200078e0253 */
[----:B------:R-:W-:Y:S01]  /*5dd0*/  IABS R79, R152 ;  /* 0x00000098004f7213 */ /* 0x000fe20000000000 */
[----:B------:R-:W-:-:S04]  /*5de0*/  IMAD.HI.U32 R133, R81, R78, RZ ;  /* 0x0000004e51857227 */ /* 0x000fc800078e00ff */
[----:B------:R-:W-:Y:S02]  /*5df0*/  IMAD.MOV R131, RZ, RZ, -R131 ;  /* 0x000000ffff837224 */ /* 0x000fe400078e0a83 */
[----:B------:R-:W-:Y:S02]  /*5e00*/  IMAD.MOV R133, RZ, RZ, -R133 ;  /* 0x000000ffff857224 */ /* 0x000fe400078e0a85 */
[C---:B------:R-:W-:Y:S01]  /*5e10*/  IMAD.HI.U32 R134, R81.reuse, R79, RZ ;  /* 0x0000004f51867227 */ /* 0x040fe200078e00ff */
[----:B------:R-:W-:Y:S02]  /*5e20*/  ISETP.GE.AND P1, PT, R80, RZ, PT ;  /* 0x000000ff5000720c */ /* 0x000fe40003f26270 */
[C---:B------:R-:W-:Y:S01]  /*5e30*/  ISETP.GT.U32.AND P5, PT, R132.reuse, R127, PT ;  /* 0x0000007f8400720c */ /* 0x040fe20003fa4070 */
[----:B------:R-:W-:Y:S01]  /*5e40*/  IMAD R77, R132, R131, R77 ;  /* 0x00000083844d7224 */ /* 0x000fe200078e024d */
[----:B------:R-:W-:Y:S01]  /*5e50*/  LOP3.LUT R131, R80, 0x7e, RZ, 0xfc, !PT ;  /* 0x0000007e50837812 */ /* 0x000fe200078efcff */
[----:B------:R-:W-:Y:S01]  /*5e60*/  IMAD R78, R132, R133, R78 ;  /* 0x00000085844e7224 */ /* 0x000fe200078e024e */
[----:B------:R-:W-:Y:S01]  /*5e70*/  IABS R80, R151 ;  /* 0x0000009700507213 */ /* 0x000fe20000000000 */
[----:B------:R-:W-:Y:S01]  /*5e80*/  IMAD.MOV R134, RZ, RZ, -R134 ;  /* 0x000000ffff867224 */ /* 0x000fe200078e0a86 */
[----:B------:R-:W-:Y:S01]  /*5e90*/  IABS R133, R154 ;  /* 0x0000009a00857213 */ /* 0x000fe20000000000 */
[----:B------:R-:W-:Y:S01]  /*5ea0*/  @!P2 IMAD.IADD R130, R130, 0x1, -R132 ;  /* 0x000000018282a824 */ /* 0x000fe200078e0a84 */
[----:B------:R-:W-:Y:S01]  /*5eb0*/  IABS R140, R131 ;  /* 0x00000083008c7213 */ /* 0x000fe20000000000 */
[C---:B------:R-:W-:Y:S01]  /*5ec0*/  IMAD R79, R132.reuse, R134, R79 ;  /* 0x00000086844f7224 */ /* 0x040fe200078e024f */
[----:B------:R-:W-:Y:S01]  /*5ed0*/  ISETP.GT.U32.AND P2, PT, R132, R125, PT ;  /* 0x0000007d8400720c */ /* 0x000fe20003f44070 */
[----:B------:R-:W-:-:S04]  /*5ee0*/  IMAD.HI.U32 R135, R81, R80, RZ ;  /* 0x0000005051877227 */ /* 0x000fc800078e00ff */
[----:B------:R-:W-:-:S04]  /*5ef0*/  IMAD.HI.U32 R134, R81, R133, RZ ;  /* 0x0000008551867227 */ /* 0x000fc800078e00ff */
[----:B------:R-:W-:-:S04]  /*5f00*/  IMAD.HI.U32 R81, R81, R140, RZ ;  /* 0x0000008c51517227 */ /* 0x000fc800078e00ff */
[----:B------:R-:W-:Y:S02]  /*5f10*/  IMAD.MOV R141, RZ, RZ, -R135 ;  /* 0x000000ffff8d7224 */ /* 0x000fe400078e0a87 */
[----:B------:R-:W-:Y:S02]  /*5f20*/  IMAD.MOV R135, RZ, RZ, -R134 ;  /* 0x000000ffff877224 */ /* 0x000fe400078e0a86 */
[----:B------:R-:W-:Y:S01]  /*5f30*/  @!P5 IMAD.IADD R127, R127, 0x1, -R132 ;  /* 0x000000017f7fd824 */ /* 0x000fe200078e0a84 */
[C---:B------:R-:W-:Y:S01]  /*5f40*/  ISETP.GT.U32.AND P5, PT, R132.reuse, R123, PT ;  /* 0x0000007b8400720c */ /* 0x040fe20003fa4070 */
[----:B------:R-:W-:Y:S02]  /*5f50*/  IMAD.MOV R134, RZ, RZ, -R81 ;  /* 0x000000ffff867224 */ /* 0x000fe400078e0a51 */
[----:B------:R-:W-:Y:S02]  /*5f60*/  IMAD R81, R132, R135, R133 ;  /* 0x0000008784517224 */ /* 0x000fe400078e0285 */
[----:B------:R-:W-:-:S02]  /*5f70*/  VIADD R133, R245, 0xffffffba ;  /* 0xffffffbaf5857836 */ /* 0x000fc40000000000 */
[--C-:B------:R-:W-:Y:S01]  /*5f80*/  @!P2 IMAD.IADD R125, R125, 0x1, -R132.reuse ;  /* 0x000000017d7da824 */ /* 0x100fe200078e0a84 */
[----:B------:R-:W-:Y:S02]  /*5f90*/  ISETP.GT.U32.AND P2, PT, R132, R124, PT ;  /* 0x0000007c8400720c */ /* 0x000fe40003f44070 */
[----:B------:R-:W-:Y:S01]  /*5fa0*/  ISETP.GE.U32.AND P0, PT, R133, 0x7fffff3b, PT ;  /* 0x7fffff3b8500780c */ /* 0x000fe20003f06070 */
[----:B------:R-:W-:Y:S02]  /*5fb0*/  IMAD R133, R88, 0x45, RZ ;  /* 0x0000004558857824 */ /* 0x000fe400078e02ff */
[----:B------:R-:W-:Y:S01]  /*5fc0*/  @!P5 IMAD.IADD R123, R123, 0x1, -R132 ;  /* 0x000000017b7bd824 */ /* 0x000fe200078e0a84 */
[----:B------:R-:W-:Y:S02]  /*5fd0*/  ISETP.GT.U32.AND P5, PT, R132, R121, PT ;  /* 0x000000798400720c */ /* 0x000fe40003fa4070 */
[----:B------:R-:W-:-:S04]  /*5fe0*/  IADD3 R4, P4, PT, R133, R3, RZ ;  /* 0x0000000385047210 */ /* 0x000fc80007f9e0ff */
[----:B------:R-:W-:Y:S01]  /*5ff0*/  LEA.HI.X.SX32 R229, R133, R2, 0x1, P4 ;  /* 0x0000000285e57211 */ /* 0x000fe200020f0eff */
[----:B------:R-:W-:Y:S01]  /*6000*/  @!P2 IMAD.IADD R124, R124, 0x1, -R132 ;  /* 0x000000017c7ca824 */ /* 0x000fe200078e0a84 */
[C---:B------:R-:W-:Y:S02]  /*6010*/  ISETP.GT.U32.AND P4, PT, R132.reuse, R129, PT ;  /* 0x000000818400720c */ /* 0x040fe40003f84070 */
[C---:B------:R-:W-:Y:S01]  /*6020*/  ISETP.GT.U32.AND P2, PT, R132.reuse, R116, PT ;  /* 0x000000748400720c */ /* 0x040fe20003f44070 */
[C---:B------:R-:W-:Y:S02]  /*6030*/  IMAD R140, R132.reuse, R134, R140 ;  /* 0x00000086848c7224 */ /* 0x040fe400078e028c */
[----:B------:R-:W-:Y:S01]  /*6040*/  @!P5 IMAD.IADD R121, R121, 0x1, -R132 ;  /* 0x000000017979d824 */ /* 0x000fe200078e0a84 */
[----:B------:R-:W-:Y:S01]  /*6050*/  ISETP.GT.U32.AND P5, PT, R132, R69, PT ;  /* 0x000000458400720c */ /* 0x000fe20003fa4070 */
[----:B------:R-:W-:Y:S02]  /*6060*/  @!P0 IMAD.MOV.U32 R134, RZ, RZ, R4 ;  /* 0x000000ffff868224 */ /* 0x000fe400078e0004 */
[----:B------:R-:W-:-:S04]  /*6070*/  @!P0 IMAD.MOV.U32 R135, RZ, RZ, R229 ;  /* 0x000000ffff878224 */ /* 0x000fc800078e00e5 */
[--C-:B------:R-:W-:Y:S01]  /*6080*/  @!P4 IMAD.IADD R129, R129, 0x1, -R132.reuse ;  /* 0x000000018181c824 */ /* 0x100fe200078e0a84 */
[----:B------:R-:W-:Y:S01]  /*6090*/  ISETP.GT.U32.AND P4, PT, R132, R122, PT ;  /* 0x0000007a8400720c */ /* 0x000fe20003f84070 */
[--C-:B------:R-:W-:Y:S01]  /*60a0*/  @!P2 IMAD.IADD R116, R116, 0x1, -R132.reuse ;  /* 0x000000017474a824 */ /* 0x100fe200078e0a84 */
[C---:B------:R-:W-:Y:S01]  /*60b0*/  ISETP.GT.U32.AND P2, PT, R132.reuse, R70, PT ;  /* 0x000000468400720c */ /* 0x040fe20003f44070 */
[----:B------:R0:W2:Y:S01]  /*60c0*/  @!P0 LDG.E.U8 R200, desc[UR20][R134.64] ;  /* 0x0000001486c88981 */ /* 0x0000a2000c1e1100 */
[C---:B------:R-:W-:Y:S01]  /*60d0*/  ISETP.GT.U32.AND P0, PT, R132.reuse, R128, PT ;  /* 0x000000808400720c */ /* 0x040fe20003f04070 */
[----:B------:R-:W-:Y:S01]  /*60e0*/  @!P5 IMAD.IADD R69, R69, 0x1, -R132 ;  /* 0x000000014545d824 */ /* 0x000fe200078e0a84 */
[----:B------:R-:W-:-:S07]  /*60f0*/  ISETP.GT.U32.AND P5, PT, R132, R72, PT ;  /* 0x000000488400720c */ /* 0x000fce0003fa4070 */
[--C-:B------:R-:W-:Y:S01]  /*6100*/  @!P4 IMAD.IADD R122, R122, 0x1, -R132.reuse ;  /* 0x000000017a7ac824 */ /* 0x100fe200078e0a84 */
[----:B------:R-:W-:Y:S01]  /*6110*/  ISETP.GT.U32.AND P4, PT, R132, R120, PT ;  /* 0x000000788400720c */ /* 0x000fe20003f84070 */
[--C-:B------:R-:W-:Y:S01]  /*6120*/  @!P2 IMAD.IADD R70, R70, 0x1, -R132.reuse ;  /* 0x000000014646a824 */ /* 0x100fe200078e0a84 */
[----:B------:R-:W-:Y:S01]  /*6130*/  ISETP.GT.U32.AND P2, PT, R132, R114, PT ;  /* 0x000000728400720c */ /* 0x000fe20003f44070 */
[--C-:B------:R-:W-:Y:S01]  /*6140*/  @!P0 IMAD.IADD R128, R128, 0x1, -R132.reuse ;  /* 0x0000000180808824 */ /* 0x100fe200078e0a84 */
[----:B------:R-:W-:Y:S01]  /*6150*/  ISETP.GT.U32.AND P0, PT, R132, R126, PT ;  /* 0x0000007e8400720c */ /* 0x000fe20003f04070 */
[----:B------:R-:W-:Y:S01]  /*6160*/  @!P5 IMAD.IADD R72, R72, 0x1, -R132 ;  /* 0x000000014848d824 */ /* 0x000fe200078e0a84 */
[----:B------:R-:W-:-:S07]  /*6170*/  ISETP.GT.U32.AND P5, PT, R132, R113, PT ;  /* 0x000000718400720c */ /* 0x000fce0003fa4070 */
[--C-:B------:R-:W-:Y:S01]  /*6180*/  @!P4 IMAD.IADD R120, R120, 0x1, -R132.reuse ;  /* 0x000000017878c824 */ /* 0x100fe200078e0a84 */
[----:B------:R-:W-:Y:S01]  /*6190*/  ISETP.GT.U32.AND P4, PT, R132, R118, PT ;  /* 0x000000768400720c */ /* 0x000fe20003f84070 */
[--C-:B------:R-:W-:Y:S01]  /*61a0*/  @!P2 IMAD.IADD R114, R114, 0x1, -R132.reuse ;  /* 0x000000017272a824 */ /* 0x100fe200078e0a84 */
[----:B------:R-:W-:Y:S01]  /*61b0*/  ISETP.GT.U32.AND P2, PT, R132, R75, PT ;  /* 0x0000004b8400720c */ /* 0x000fe20003f44070 */
[--C-:B------:R-:W-:Y:S01]  /*61c0*/  @!P0 IMAD.IADD R126, R126, 0x1, -R132.reuse ;  /* 0x000000017e7e8824 */ /* 0x100fe200078e0a84 */
[C---:B------:R-:W-:Y:S01]  /*61d0*/  ISETP.GT.U32.AND P0, PT, R132.reuse, R119, PT ;  /* 0x000000778400720c */ /* 0x040fe20003f04070 */
[----:B------:R-:W-:Y:S01]  /*61e0*/  @!P5 IMAD.IADD R113, R113, 0x1, -R132 ;  /* 0x000000017171d824 */ /* 0x000fe200078e0a84 */
[----:B------:R-:W-:-:S07]  /*61f0*/  ISETP.GT.U32.AND P5, PT, R132, R9, PT ;  /* 0x000000098400720c */ /* 0x000fce0003fa4070 */
[--C-:B------:R-:W-:Y:S01]  /*6200*/  @!P4 IMAD.IADD R118, R118, 0x1, -R132.reuse ;  /* 0x000000017676c824 */ /* 0x100fe200078e0a84 */
[C---:B------:R-:W-:Y:S01]  /*6210*/  ISETP.GT.U32.AND P4, PT, R132.reuse, R71, PT ;  /* 0x000000478400720c */ /* 0x040fe20003f84070 */
[--C-:B------:R-:W-:Y:S01]  /*6220*/  @!P2 IMAD.IADD R75, R75, 0x1, -R132.reuse ;  /* 0x000000014b4ba824 */ /* 0x100fe200078e0a84 */
[C---:B------:R-:W-:Y:S01]  /*6230*/  ISETP.GT.U32.AND P2, PT, R132.reuse, R11, PT ;  /* 0x0000000b8400720c */ /* 0x040fe20003f44070 */
        /* <DEDUP_REMOVED lines=13> */
[----:B------:R-:W-:Y:S01]  /*6310*/  ISETP.GT.U32.AND P4, PT, R132, R112, PT ;  /* 0x000000708400720c */ /* 0x000fe20003f84070 */
        /* <DEDUP_REMOVED lines=45> */
[C---:B------:R-:W-:Y:S02]  /*65f0*/  ISETP.GT.U32.AND P5, PT, R132.reuse, R78, PT ;  /* 0x0000004e8400720c */ /* 0x040fe40003fa4070 */
[----:B------:R-:W-:-:S05]  /*6600*/  ISETP.GT.U32.AND P6, PT, R132, R140, PT ;  /* 0x0000008c8400720c */ /* 0x000fca0003fc4070 */
[--C-:B------:R-:W-:Y:S01]  /*6610*/  @!P4 IMAD.IADD R94, R94, 0x1, -R132.reuse ;  /* 0x000000015e5ec824 */ /* 0x100fe200078e0a84 */
[----:B------:R-:W-:Y:S01]  /*6620*/  ISETP.GT.U32.AND P4, PT, R132, R92, PT ;  /* 0x0000005c8400720c */ /* 0x000fe20003f84070 */
[--C-:B------:R-:W-:Y:S01]  /*6630*/  @!P2 IMAD.IADD R84, R84, 0x1, -R132.reuse ;  /* 0x000000015454a824 */ /* 0x100fe200078e0a84 */
[C---:B------:R-:W-:Y:S01]  /*6640*/  ISETP.GT.U32.AND P2, PT, R132.reuse, R79, PT ;  /* 0x0000004f8400720c */ /* 0x040fe20003f44070 */
[--C-:B------:R-:W-:Y:S01]  /*6650*/  @!P0 IMAD.IADD R101, R101, 0x1, -R132.reuse ;  /* 0x0000000165658824 */ /* 0x100fe200078e0a84 */
[----:B------:R-:W-:Y:S01]  /*6660*/  ISETP.GT.U32.AND P0, PT, R132, R93, PT ;  /* 0x0000005d8400720c */ /* 0x000fe20003f04070 */
[--C-:B------:R-:W-:Y:S01]  /*6670*/  @!P5 IMAD.IADD R78, R78, 0x1, -R132.reuse ;  /* 0x000000014e4ed824 */ /* 0x100fe200078e0a84 */
[----:B------:R-:W-:Y:S01]  /*6680*/  ISETP.GT.U32.AND P5, PT, R132, R130, PT ;  /* 0x000000828400720c */ /* 0x000fe20003fa4070 */
[----:B------:R-:W-:-:S06]  /*6690*/  @!P6 IMAD.IADD R140, R140, 0x1, -R132 ;  /* 0x000000018c8ce824 */ /* 0x000fcc00078e0a84 */
[--C-:B------:R-:W-:Y:S01]  /*66a0*/  @!P4 IMAD.IADD R92, R92, 0x1, -R132.reuse ;  /* 0x000000015c5cc824 */ /* 0x100fe200078e0a84 */
[C---:B------:R-:W-:Y:S01]  /*66b0*/  ISETP.GT.U32.AND P4, PT, R132.reuse, R82, PT ;  /* 0x000000528400720c */ /* 0x040fe20003f84070 */
[--C-:B------:R-:W-:Y:S01]  /*66c0*/  @!P2 IMAD.IADD R79, R79, 0x1, -R132.reuse ;  /* 0x000000014f4fa824 */ /* 0x100fe200078e0a84 */
[C---:B------:R-:W-:Y:S01]  /*66d0*/  ISETP.GT.U32.AND P2, PT, R132.reuse, R140, PT ;  /* 0x0000008c8400720c */ /* 0x040fe20003f44070 */
[--C-:B------:R-:W-:Y:S01]  /*66e0*/  @!P0 IMAD.IADD R93, R93, 0x1, -R132.reuse ;  /* 0x000000015d5d8824 */ /* 0x100fe200078e0a84 */
[----:B------:R-:W-:Y:S01]  /*66f0*/  ISETP.GT.U32.AND P0, PT, R132, R91, PT ;  /* 0x0000005b8400720c */ /* 0x000fe20003f04070 */
        /* <DEDUP_REMOVED lines=17> */
[C---:B------:R-:W-:Y:S01]  /*6810*/  ISETP.GT.U32.AND P5, PT, R132.reuse, R121, PT ;  /* 0x000000798400720c */ /* 0x040fe20003fa4070 */
[----:B------:R-:W-:-:S06]  /*6820*/  IMAD R80, R132, R141, R80 ;  /* 0x0000008d84507224 */ /* 0x000fcc00078e0250 */
        /* <DEDUP_REMOVED lines=95> */
[----:B------:R-:W-:Y:S01]  /*6e20*/  ISETP.GT.U32.AND P5, PT, R132, R78, PT ;  /* 0x0000004e8400720c */ /* 0x000fe20003fa4070 */
[----:B------:R-:W-:-:S06]  /*6e30*/  VIADD R133, R245, 0xffffffb2 ;  /* 0xffffffb2f5857836 */ /* 0x000fcc0000000000 */
[--C-:B------:R-:W-:Y:S01]  /*6e40*/  @!P4 IMAD.IADD R94, R94, 0x1, -R132.reuse ;  /* 0x000000015e5ec824 */ /* 0x100fe200078e0a84 */
[----:B------:R-:W-:Y:S01]  /*6e50*/  ISETP.GT.U32.AND P4, PT, R132, R92, PT ;  /* 0x0000005c8400720c */ /* 0x000fe20003f84070 */
[--C-:B------:R-:W-:Y:S01]  /*6e60*/  @!P2 IMAD.IADD R84, R84, 0x1, -R132.reuse ;  /* 0x000000015454a824 */ /* 0x100fe200078e0a84 */
[C---:B------:R-:W-:Y:S01]  /*6e70*/  ISETP.GT.U32.AND P2, PT, R132.reuse, R79, PT ;  /* 0x0000004f8400720c */ /* 0x040fe20003f44070 */
[--C-:B------:R-:W-:Y:S01]  /*6e80*/  @!P0 IMAD.IADD R101, R101, 0x1, -R132.reuse ;  /* 0x0000000165658824 */ /* 0x100fe200078e0a84 */
[----:B------:R-:W-:Y:S01]  /*6e90*/  ISETP.GT.U32.AND P0, PT, R132, R93, PT ;  /* 0x0000005d8400720c */ /* 0x000fe20003f04070 */
[--C-:B------:R-:W-:Y:S01]  /*6ea0*/  @!P5 IMAD.IADD R78, R78, 0x1, -R132.reuse ;  /* 0x000000014e4ed824 */ /* 0x100fe200078e0a84 */
[----:B------:R-:W-:Y:S02]  /*6eb0*/  ISETP.GT.U32.AND P6, PT, R132, R80, PT ;  /* 0x000000508400720c */ /* 0x000fe40003fc4070 */
[----:B------:R-:W-:Y:S01]  /*6ec0*/  ISETP.GE.U32.AND P5, PT, R133, 0x7fffff33, PT ;  /* 0x7fffff338500780c */ /* 0x000fe20003fa6070 */
[----:B------:R-:W-:Y:S01]  /*6ed0*/  IMAD R133, R88, 0x4d, RZ ;  /* 0x0000004d58857824 */ /* 0x000fe200078e02ff */
[----:B------:R1:W-:Y:S03]  /*6ee0*/  STL [R1+0x29c], R4 ;  /* 0x00029c0401007387 */ /* 0x0003e60000100800 */
[--C-:B------:R-:W-:Y:S01]  /*6ef0*/  @!P4 IMAD.IADD R92, R92, 0x1, -R132.reuse ;  /* 0x000000015c5cc824 */ /* 0x100fe200078e0a84 */
[----:B------:R-:W-:Y:S01]  /*6f00*/  ISETP.GT.U32.AND P4, PT, R132, R82, PT ;  /* 0x000000528400720c */ /* 0x000fe20003f84070 */
[----:B------:R-:W-:-:S02]  /*6f10*/  @!P2 IMAD.IADD R79, R79, 0x1, -R132 ;  /* 0x000000014f4fa824 */ /* 0x000fc400078e0a84 */
[--C-:B------:R-:W-:Y:S01]  /*6f20*/  @!P0 IMAD.IADD R93, R93, 0x1, -R132.reuse ;  /* 0x000000015d5d8824 */ /* 0x100fe200078e0a84 */
[----:B------:R-:W-:Y:S02]  /*6f30*/  ISETP.GT.U32.AND P0, PT, R132, R91, PT ;  /* 0x0000005b8400720c */ /* 0x000fe40003f04070 */
[C---:B-1----:R-:W-:Y:S01]  /*6f40*/  IADD3 R4, P2, PT, R133.reuse, R3, RZ ;  /* 0x0000000385047210 */ /* 0x042fe20007f5e0ff */
[----:B------:R-:W-:Y:S01]  /*6f50*/  @!P6 IMAD.IADD R80, R80, 0x1, -R132 ;  /* 0x000000015050e824 */ /* 0x000fe200078e0a84 */
[----:B------:R-:W-:Y:S02]  /*6f60*/  ISETP.GT.U32.AND P6, PT, R132, R81, PT ;  /* 0x000000518400720c */ /* 0x000fe40003fc4070 */
[----:B------:R-:W-:Y:S01]  /*6f70*/  LEA.HI.X.SX32 R141, R133, R2, 0x1, P2 ;  /* 0x00000002858d7211 */ /* 0x000fe200010f0eff */
[----:B------:R-:W-:Y:S04]  /*6f80*/  STL [R1+0x298], R229 ;  /* 0x000298e501007387 */ /* 0x000fe80000100800 */
[----:B------:R-:W-:Y:S01]  /*6f90*/  STL [R1+0x2d4], R4 ;  /* 0x0002d40401007387 */ /* 0x000fe20000100800 */
[----:B0-----:R-:W-:-:S03]  /*6fa0*/  @!P5 IMAD.MOV.U32 R135, RZ, RZ, R141 ;  /* 0x000000ffff87d224 */ /* 0x001fc600078e008d */
[----:B------:R0:W-:Y:S01]  /*6fb0*/  STL [R1+0x2d0], R141 ;  /* 0x0002d08d01007387 */ /* 0x0001e20000100800 */
[--C-:B------:R-:W-:Y:S01]  /*6fc0*/  @!P4 IMAD.IADD R82, R82, 0x1, -R132.reuse ;  /* 0x000000015252c824 */ /* 0x100fe200078e0a84 */
[C---:B------:R-:W-:Y:S01]  /*6fd0*/  ISETP.GT.U32.AND P4, PT, R132.reuse, R77, PT ;  /* 0x0000004d8400720c */ /* 0x040fe20003f84070 */
[----:B------:R-:W-:Y:S01]  /*6fe0*/  @!P0 IMAD.IADD R91, R91, 0x1, -R132 ;  /* 0x000000015b5b8824 */ /* 0x000fe200078e0a84 */
[----:B------:R-:W-:Y:S01]  /*6ff0*/  ISETP.GT.U32.AND P0, PT, R132, R87, PT ;  /* 0x000000578400720c */ /* 0x000fe20003f04070 */
[----:B0-----:R-:W-:Y:S02]  /*7000*/  IMAD.MOV.U32 R141, RZ, RZ, R130 ;  /* 0x000000ffff8d7224 */ /* 0x001fe400078e0082 */
[----:B------:R-:W-:Y:S02]  /*7010*/  VIADD R130, R245, 0xffffffaa ;  /* 0xffffffaaf5827836 */ /* 0x000fe40000000000 */
[----:B------:R-:W-:Y:S02]  /*7020*/  @!P1 IMAD.MOV R141, RZ, RZ, -R141 ;  /* 0x000000ffff8d9224 */ /* 0x000fe400078e0a8d */
[----:B------:R-:W-:Y:S01]  /*7030*/  @!P5 IMAD.MOV.U32 R134, RZ, RZ, R4 ;  /* 0x000000ffff86d224 */ /* 0x000fe200078e0004 */
[----:B------:R-:W-:Y:S01]  /*7040*/  ISETP.GE.U32.AND P1, PT, R130, 0x7fffff2b, PT ;  /* 0x7fffff2b8200780c */ /* 0x000fe20003f26070 */
[----:B------:R-:W-:-:S02]  /*7050*/  IMAD R130, R88, 0x55, RZ ;  /* 0x0000005558827824 */ /* 0x000fc400078e02ff */
[--C-:B------:R-:W-:Y:S01]  /*7060*/  @!P6 IMAD.IADD R81, R81, 0x1, -R132.reuse ;  /* 0x000000015151e824 */ /* 0x100fe200078e0a84 */
[----:B------:R-:W-:Y:S01]  /*7070*/  ISETP.GE.AND P6, PT, R131, RZ, PT ;  /* 0x000000ff8300720c */ /* 0x000fe20003fc6270 */
[----:B------:R0:W2:Y:S01]  /*7080*/  @!P5 LDG.E.U8 R198, desc[UR20][R134.64] ;  /* 0x0000001486c6d981 */ /* 0x0000a2000c1e1100 */
[----:B------:R-:W-:Y:S01]  /*7090*/  IADD3 R4, P5, PT, R130, R3, RZ ;  /* 0x0000000382047210 */ /* 0x000fe20007fbe0ff */
[----:B------:R-:W-:Y:S01]  /*70a0*/  @!P4 IMAD.IADD R77, R77, 0x1, -R132 ;  /* 0x000000014d4dc824 */ /* 0x000fe200078e0a84 */
[----:B------:R-:W-:Y:S02]  /*70b0*/  ISETP.GE.AND P4, PT, R136, RZ, PT ;  /* 0x000000ff8800720c */ /* 0x000fe40003f86270 */
[----:B------:R-:W-:Y:S02]  /*70c0*/  LEA.HI.X.SX32 R133, R130, R2, 0x1, P5 ;  /* 0x0000000282857211 */ /* 0x000fe400028f0eff */
[----:B------:R-:W-:Y:S01]  /*70d0*/  ISETP.GE.AND P5, PT, R139, RZ, PT ;  /* 0x000000ff8b00720c */ /* 0x000fe20003fa6270 */
[----:B------:R-:W-:-:S02]  /*70e0*/  IMAD.MOV.U32 R139, RZ, RZ, R128 ;  /* 0x000000ffff8b7224 */ /* 0x000fc400078e0080 */
[----:B------:R-:W-:Y:S01]  /*70f0*/  @!P0 IMAD.IADD R87, R87, 0x1, -R132 ;  /* 0x0000000157578824 */ /* 0x000fe200078e0a84 */
[----:B------:R-:W-:Y:S01]  /*7100*/  ISETP.GT.U32.AND P0, PT, R132, R8, PT ;  /* 0x000000088400720c */ /* 0x000fe20003f04070 */
[----:B------:R-:W-:Y:S01]  /*7110*/  VIADD R128, R245, 0xffffffa2 ;  /* 0xffffffa2f5807836 */ /* 0x000fe20000000000 */
[----:B------:R-:W-:Y:S01]  /*7120*/  ISETP.GE.AND P2, PT, R138, RZ, PT ;  /* 0x000000ff8a00720c */ /* 0x000fe20003f46270 */
[----:B------:R-:W-:Y:S02]  /*7130*/  @!P6 IMAD.MOV R140, RZ, RZ, -R140 ;  /* 0x000000ffff8ce224 */ /* 0x000fe400078e0a8c */
[----:B------:R-:W-:Y:S01]  /*7140*/  IMAD.MOV.U32 R138, RZ, RZ, R129 ;  /* 0x000000ffff8a7224 */ /* 0x000fe200078e0081 */
[----:B------:R-:W-:Y:S01]  /*7150*/  ISETP.GE.U32.AND P6, PT, R128, 0x7fffff23, PT ;  /* 0x7fffff238000780c */ /* 0x000fe20003fc6070 */
[----:B------:R-:W-:Y:S01]  /*7160*/  IMAD R128, R88, 0x5d, RZ ;  /* 0x0000005d58807824 */ /* 0x000fe200078e02ff */
[----:B------:R1:W-:Y:S01]  /*7170*/  STL [R1+0x30c], R4 ;  /* 0x00030c0401007387 */ /* 0x0003e20000100800 */
[----:B------:R-:W-:-:S02]  /*7180*/  @!P1 IMAD.MOV.U32 R130, RZ, RZ, R4 ;  /* 0x000000ffff829224 */ /* 0x000fc400078e0004 */
[----:B------:R-:W-:Y:S02]  /*7190*/  @!P4 IMAD.MOV R138, RZ, RZ, -R138 ;  /* 0x000000ffff8ac224 */ /* 0x000fe400078e0a8a */
[----:B------:R-:W-:Y:S02]  /*71a0*/  @!P1 IMAD.MOV.U32 R131, RZ, RZ, R133 ;  /* 0x000000ffff839224 */ /* 0x000fe400078e0085 */
[----:B------:R-:W-:Y:S01]  /*71b0*/  @!P0 IMAD.IADD R8, R8, 0x1, -R132 ;  /* 0x0000000108088824 */ /* 0x000fe200078e0a84 */
[C---:B-1----:R-:W-:Y:S02]  /*71c0*/  IADD3 R4, P4, PT, R128.reuse, R3, RZ ;  /* 0x0000000380047210 */ /* 0x042fe40007f9e0ff */
[----:B------:R1:W2:Y:S02]  /*71d0*/  @!P1 LDG.E.U8 R193, desc[UR20][R130.64] ;  /* 0x0000001482c19981 */ /* 0x0002a4000c1e1100 */
[----:B------:R-:W-:Y:S02]  /*71e0*/  LEA.HI.X.SX32 R132, R128, R2, 0x1, P4 ;  /* 0x0000000280847211 */ /* 0x000fe400020f0eff */
[----:B------:R-:W-:Y:S01]  /*71f0*/  ISETP.GE.AND P1, PT, R156, RZ, PT ;  /* 0x000000ff9c00720c */ /* 0x000fe20003f26270 */
[----:B------:R-:W-:-:S02]  /*7200*/  @!P6 IMAD.MOV.U32 R128, RZ, RZ, R4 ;  /* 0x000000ffff80e224 */ /* 0x000fc400078e0004 */
[----:B------:R-:W-:Y:S02]  /*7210*/  @!P6 IMAD.MOV.U32 R129, RZ, RZ, R132 ;  /* 0x000000ffff81e224 */ /* 0x000fe400078e0084 */
[----:B------:R-:W-:Y:S02]  /*7220*/  IMAD.MOV.U32 R136, RZ, RZ, R125 ;  /* 0x000000ffff887224 */ /* 0x000fe400078e007d */
[----:B------:R-:W-:Y:S01]  /*7230*/  VIADD R125, R245, 0xffffff9a ;  /* 0xffffff9af57d7836 */ /* 0x000fe20000000000 */
[----:B------:R1:W2:Y:S01]  /*7240*/  @!P6 LDG.E.U8 R191, desc[UR20][R128.64] ;  /* 0x0000001480bfe981 */ /* 0x0002a2000c1e1100 */
[----:B0-----:R-:W-:-:S03]  /*7250*/  IMAD.MOV.U32 R135, RZ, RZ, R126 ;  /* 0x000000ffff877224 */ /* 0x001fc600078e007e */
[----:B------:R-:W-:Y:S01]  /*7260*/  ISETP.GE.U32.AND P6, PT, R125, 0x7fffff1b, PT ;  /* 0x7fffff1b7d00780c */ /* 0x000fe20003fc6070 */
[----:B------:R-:W-:Y:S01]  /*7270*/  IMAD R125, R88, 0x65, RZ ;  /* 0x00000065587d7824 */ /* 0x000fe200078e02ff */
[----:B------:R-:W-:Y:S01]  /*7280*/  STL [R1+0x308], R133 ;  /* 0x0003088501007387 */ /* 0x000fe20000100800 */
[----:B------:R-:W-:Y:S01]  /*7290*/  @!P1 IMAD.MOV R135, RZ, RZ, -R135 ;  /* 0x000000ffff879224 */ /* 0x000fe200078e0a87 */
[----:B------:R-:W-:Y:S02]  /*72a0*/  ISETP.GE.AND P0, PT, R137, RZ, PT ;  /* 0x000000ff8900720c */ /* 0x000fe40003f06270 */
[----:B------:R0:W-:Y:S01]  /*72b0*/  STL [R1+0x344], R4 ;  /* 0x0003440401007387 */ /* 0x0001e20000100800 */
[----:B------:R-:W-:Y:S01]  /*72c0*/  IMAD.MOV.U32 R137, RZ, RZ, R127 ;  /* 0x000000ffff897224 */ /* 0x000fe200078e007f */
[----:B0-----:R-:W-:-:S03]  /*72d0*/  IADD3 R4, P1, PT, R125, R3, RZ ;  /* 0x000000037d047210 */ /* 0x001fc60007f3e0ff */
[----:B------:R-:W-:Y:S01]  /*72e0*/  @!P2 IMAD.MOV R137, RZ, RZ, -R137 ;  /* 0x000000ffff89a224 */ /* 0x000fe200078e0a89 */
[----:B-1----:R-:W-:Y:S02]  /*72f0*/  LEA.HI.X.SX32 R130, R125, R2, 0x1, P1 ;  /* 0x000000027d827211 */ /* 0x002fe400008f0eff */
[----:B------:R-:W-:Y:S01]  /*7300*/  ISETP.GE.AND P2, PT, R159, RZ, PT ;  /* 0x000000ff9f00720c */ /* 0x000fe20003f46270 */
[----:B------:R-:W-:Y:S02]  /*7310*/  @!P6 IMAD.MOV.U32 R126, RZ, RZ, R4 ;  /* 0x000000ffff7ee224 */ /* 0x000fe400078e0004 */
[----:B------:R-:W-:Y:S02]  /*7320*/  @!P6 IMAD.MOV.U32 R127, RZ, RZ, R130 ;  /* 0x000000ffff7fe224 */ /* 0x000fe400078e0082 */
[----:B------:R-:W-:Y:S02]  /*7330*/  IMAD.MOV.U32 R134, RZ, RZ, R122 ;  /* 0x000000ffff867224 */ /* 0x000fe400078e007a */
[----:B------:R-:W-:Y:S01]  /*7340*/  VIADD R122, R245, 0xffffff92 ;  /* 0xffffff92f57a7836 */ /* 0x000fe20000000000 */
[----:B------:R0:W2:Y:S01]  /*7350*/  @!P6 LDG.E.U8 R185, desc[UR20][R126.64] ;  /* 0x000000147eb9e981 */ /* 0x0000a2000c1e1100 */
[----:B------:R-:W-:Y:S01]  /*7360*/  @!P0 IMAD.MOV R139, RZ, RZ, -R139 ;  /* 0x000000ffff8b8224 */ /* 0x000fe200078e0a8b */
[----:B------:R-:W-:-:S02]  /*7370*/  ISETP.GE.AND P0, PT, R155, RZ, PT ;  /* 0x000000ff9b00720c */ /* 0x000fc40003f06270 */
[----:B------:R1:W-:Y:S01]  /*7380*/  STL [R1+0x340], R132 ;  /* 0x0003408401007387 */ /* 0x0003e20000100800 */
[----:B------:R-:W-:Y:S01]  /*7390*/  ISETP.GE.U32.AND P6, PT, R122, 0x7fffff13, PT ;  /* 0x7fffff137a00780c */ /* 0x000fe20003fc6070 */
[----:B------:R-:W-:Y:S02]  /*73a0*/  IMAD R122, R88, 0x6d, RZ ;  /* 0x0000006d587a7824 */ /* 0x000fe400078e02ff */
[----:B------:R0:W-:Y:S01]  /*73b0*/  STL [R1+0x37c], R4 ;  /* 0x00037c0401007387 */ /* 0x0001e20000100800 */
[----:B-1----:R-:W-:-:S04]  /*73c0*/  IMAD.MOV.U32 R132, RZ, RZ, R124 ;  /* 0x000000ffff847224 */ /* 0x002fc800078e007c */
[----:B------:R-:W-:Y:S01]  /*73d0*/  @!P2 IMAD.MOV R132, RZ, RZ, -R132 ;  /* 0x000000ffff84a224 */ /* 0x000fe200078e0a84 */
[----:B0-----:R-:W-:Y:S01]  /*73e0*/  IADD3 R4, P2, PT, R122, R3, RZ ;  /* 0x000000037a047210 */ /* 0x001fe20007f5e0ff */
[----:B------:R-:W-:-:S03]  /*73f0*/  @!P0 IMAD.MOV R134, RZ, RZ, -R134 ;  /* 0x000000ffff868224 */ /* 0x000fc600078e0a86 */
[----:B------:R-:W-:Y:S01]  /*7400*/  LEA.HI.X.SX32 R125, R122, R2, 0x1, P2 ;  /* 0x000000027a7d7211 */ /* 0x000fe200010f0eff */
[----:B------:R-:W-:Y:S01]  /*7410*/  IMAD.MOV.U32 R133, RZ, RZ, R123 ;  /* 0x000000ffff857224 */ /* 0x000fe200078e007b */
[----:B------:R-:W-:Y:S01]  /*7420*/  ISETP.GE.AND P0, PT, R165, RZ, PT ;  /* 0x000000ffa500720c */ /* 0x000fe20003f06270 */
[----:B------:R-:W-:Y:S02]  /*7430*/  @!P6 IMAD.MOV.U32 R122, RZ, RZ, R4 ;  /* 0x000000ffff7ae224 */ /* 0x000fe400078e0004 */
[----:B------:R-:W-:Y:S02]  /*7440*/  @!P6 IMAD.MOV.U32 R123, RZ, RZ, R125 ;  /* 0x000000ffff7be224 */ /* 0x000fe400078e007d */
[----:B------:R-:W-:Y:S02]  /*7450*/  IMAD.MOV.U32 R131, RZ, RZ, R119 ;  /* 0x000000ffff837224 */ /* 0x000fe400078e0077 */
[----:B------:R-:W-:Y:S01]  /*7460*/  VIADD R119, R245, 0xffffff8a ;  /* 0xffffff8af5777836 */ /* 0x000fe20000000000 */
[----:B------:R0:W2:Y:S01]  /*7470*/  @!P6 LDG.E.U8 R183, desc[UR20][R122.64] ;  /* 0x000000147ab7e981 */ /* 0x0000a2000c1e1100 */
[----:B------:R-:W-:Y:S01]  /*7480*/  @!P5 IMAD.MOV R136, RZ, RZ, -R136 ;  /* 0x000000ffff88d224 */ /* 0x000fe200078e0a88 */
[----:B------:R-:W-:Y:S01]  /*7490*/  ISETP.GE.AND P5, PT, R158, RZ, PT ;  /* 0x000000ff9e00720c */ /* 0x000fe20003fa6270 */
[----:B------:R-:W-:Y:S01]  /*74a0*/  IMAD.MOV.U32 R129, RZ, RZ, R121 ;  /* 0x000000ffff817224 */ /* 0x000fe200078e0079 */
[----:B------:R-:W-:Y:S01]  /*74b0*/  ISETP.GE.U32.AND P6, PT, R119, 0x7fffff0b, PT ;  /* 0x7fffff0b7700780c */ /* 0x000fe20003fc6070 */
[----:B------:R-:W-:Y:S01]  /*74c0*/  IMAD R119, R88, 0x75, RZ ;  /* 0x0000007558777824 */ /* 0x000fe200078e02ff */
[----:B------:R-:W-:Y:S01]  /*74d0*/  ISETP.GE.AND P4, PT, R157, RZ, PT ;  /* 0x000000ff9d00720c */ /* 0x000fe20003f86270 */
[----:B------:R-:W-:Y:S01]  /*74e0*/  STL [R1+0x378], R130 ;  /* 0x0003788201007387 */ /* 0x000fe20000100800 */
[----:B------:R-:W-:-:S03]  /*74f0*/  @!P0 IMAD.MOV R129, RZ, RZ, -R129 ;  /* 0x000000ffff818224 */ /* 0x000fc600078e0a81 */
[----:B------:R1:W-:Y:S01]  /*7500*/  STL [R1+0x3b4], R4 ;  /* 0x0003b40401007387 */ /* 0x0003e20000100800 */
[----:B------:R-:W-:-:S03]  /*7510*/  IMAD.MOV.U32 R128, RZ, RZ, R116 ;  /* 0x000000ffff807224 */ /* 0x000fc600078e0074 */
[----:B------:R-:W-:Y:S01]  /*7520*/  @!P5 IMAD.MOV R131, RZ, RZ, -R131 ;  /* 0x000000ffff83d224 */ /* 0x000fe200078e0a83 */
[----:B-1----:R-:W-:-:S04]  /*7530*/  IADD3 R4, P0, PT, R119, R3, RZ ;  /* 0x0000000377047210 */ /* 0x002fc80007f1e0ff */
[----:B------:R-:W-:Y:S01]  /*7540*/  LEA.HI.X.SX32 R124, R119, R2, 0x1, P0 ;  /* 0x00000002777c7211 */ /* 0x000fe200000f0eff */
[----:B------:R-:W-:Y:S01]  /*7550*/  IMAD.MOV.U32 R130, RZ, RZ, R120 ;  /* 0x000000ffff827224 */ /* 0x000fe200078e0078 */
[----:B------:R-:W-:Y:S01]  /*7560*/  ISETP.GE.AND P5, PT, R170, RZ, PT ;  /* 0x000000ffaa00720c */ /* 0x000fe20003fa6270 */
[----:B------:R-:W-:Y:S02]  /*7570*/  @!P6 IMAD.MOV.U32 R120, RZ, RZ, R4 ;  /* 0x000000ffff78e224 */ /* 0x000fe400078e0004 */
[----:B------:R-:W-:Y:S02]  /*7580*/  @!P6 IMAD.MOV.U32 R121, RZ, RZ, R124 ;  /* 0x000000ffff79e224 */ /* 0x000fe400078e007c */
[----:B------:R-:W-:Y:S02]  /*7590*/  VIADD R116, R245, 0xffffff82 ;  /* 0xffffff82f5747836 */ /* 0x000fe40000000000 */
[----:B------:R-:W-:Y:S01]  /*75a0*/  @!P4 IMAD.MOV R133, RZ, RZ, -R133 ;  /* 0x000000ffff85c224 */ /* 0x000fe200078e0a85 */
[----:B------:R-:W-:Y:S01]  /*75b0*/  ISETP.GE.AND P4, PT, R163, RZ, PT ;  /* 0x000000ffa300720c */ /* 0x000fe20003f86270 */
[----:B------:R-:W2:Y:S01]  /*75c0*/  @!P6 LDG.E.U8 R177, desc[UR20][R120.64] ;  /* 0x0000001478b1e981 */ /* 0x000ea2000c1e1100 */
[----:B------:R-:W-:Y:S01]  /*75d0*/  ISETP.GE.U32.AND P6, PT, R116, 0x7fffff03, PT ;  /* 0x7fffff037400780c */ /* 0x000fe20003fc6070 */
[----:B------:R-:W-:Y:S01]  /*75e0*/  IMAD.MOV.U32 R126, RZ, RZ, R118 ;  /* 0x000000ffff7e7224 */ /* 0x000fe200078e0076 */
[----:B------:R-:W-:Y:S01]  /*75f0*/  ISETP.GE.AND P1, PT, R162, RZ, PT ;  /* 0x000000ffa200720c */ /* 0x000fe20003f26270 */
[----:B------:R-:W-:Y:S01]  /*7600*/  IMAD R116, R88, 0x7d, RZ ;  /* 0x0000007d58747824 */ /* 0x000fe200078e02ff */
[----:B------:R-:W-:Y:S01]  /*7610*/  STL [R1+0x3b0], R125 ;  /* 0x0003b07d01007387 */ /* 0x000fe20000100800 */
[----:B------:R-:W-:-:S03]  /*7620*/  @!P5 IMAD.MOV R126, RZ, RZ, -R126 ;  /* 0x000000ffff7ed224 */ /* 0x000fc600078e0a7e */
[----:B------:R1:W-:Y:S03]  /*7630*/  STL [R1+0x3ec], R4 ;  /* 0x0003ec0401007387 */ /* 0x0003e60000100800 */
[----:B------:R-:W-:Y:S01]  /*7640*/  @!P4 IMAD.MOV R128, RZ, RZ, -R128 ;  /* 0x000000ffff80c224 */ /* 0x000fe200078e0a80 */
[----:B------:R-:W-:Y:S02]  /*7650*/  ISETP.GE.AND P4, PT, R174, RZ, PT ;  /* 0x000000ffae00720c */ /* 0x000fe40003f86270 */
[----:B-1----:R-:W-:-:S04]  /*7660*/  IADD3 R4, P5, PT, R116, R3, RZ ;  /* 0x0000000374047210 */ /* 0x002fc80007fbe0ff */
[----:B------:R-:W-:Y:S01]  /*7670*/  LEA.HI.X.SX32 R119, R116, R2, 0x1, P5 ;  /* 0x0000000274777211 */ /* 0x000fe200028f0eff */
[----:B------:R-:W-:Y:S01]  /*7680*/  IMAD.MOV.U32 R127, RZ, RZ, R117 ;  /* 0x000000ffff7f7224 */ /* 0x000fe200078e0075 */
[----:B------:R-:W-:Y:S01]  /*7690*/  PRMT R174, RZ, 0x7610, R174 ;  /* 0x00007610ffae7816 */ /* 0x000fe200000000ae */
[----:B------:R-:W-:Y:S01]  /*76a0*/  @!P1 IMAD.MOV R130, RZ, RZ, -R130 ;  /* 0x000000ffff829224 */ /* 0x000fe200078e0a82 */
[----:B------:R-:W-:Y:S01]  /*76b0*/  ISETP.GE.AND P1, PT, R167, RZ, PT ;  /* 0x000000ffa700720c */ /* 0x000fe20003f26270 */
[----:B------:R-:W-:Y:S02]  /*76c0*/  @!P6 IMAD.MOV.U32 R116, RZ, RZ, R4 ;  /* 0x000000ffff74e224 */ /* 0x000fe400078e0004 */
[----:B------:R-:W-:Y:S02]  /*76d0*/  @!P6 IMAD.MOV.U32 R117, RZ, RZ, R119 ;  /* 0x000000ffff75e224 */ /* 0x000fe400078e0077 */
[----:B------:R-:W-:Y:S02]  /*76e0*/  IMAD.MOV.U32 R125, RZ, RZ, R69 ;  /* 0x000000ffff7d7224 */ /* 0x000fe400078e0045 */
[----:B------:R-:W-:Y:S01]  /*76f0*/  VIADD R69, R245, 0xfffffff9 ;  /* 0xfffffff9f5457836 */ /* 0x000fe20000000000 */
[----:B------:R-:W-:Y:S01]  /*7700*/  ISETP.GE.AND P2, PT, R166, RZ, PT ;  /* 0x000000ffa600720c */ /* 0x000fe20003f46270 */
[----:B------:R1:W-:Y:S01]  /*7710*/  STL [R1+0x3e8], R124 ;  /* 0x0003e87c01007387 */ /* 0x0003e20000100800 */
[----:B0-----:R-:W-:-:S03]  /*7720*/  IMAD.MOV.U32 R123, RZ, RZ, R115 ;  /* 0x000000ffff7b7224 */ /* 0x001fc600078e0073 */
[----:B------:R0:W2:Y:S01]  /*7730*/  @!P6 LDG.E.U8 R174, desc[UR20][R116.64] ;  /* 0x0000001474aee981 */ /* 0x0000a2000c1e1100 */
[----:B------:R-:W-:Y:S01]  /*7740*/  ISETP.GE.U32.AND P6, PT, R69, 0x7fffff7a, PT ;  /* 0x7fffff7a4500780c */ /* 0x000fe20003fc6070 */
[----:B-1----:R-:W-:Y:S02]  /*7750*/  IMAD.MOV.U32 R124, RZ, RZ, R70 ;  /* 0x000000ffff7c7224 */ /* 0x002fe400078e0046 */
[----:B------:R-:W-:Y:S02]  /*7760*/  IMAD R70, R88, 0x6, RZ ;  /* 0x0000000658467824 */ /* 0x000fe400078e02ff */
[----:B------:R-:W-:-:S03]  /*7770*/  @!P4 IMAD.MOV R123, RZ, RZ, -R123 ;  /* 0x000000ffff7bc224 */ /* 0x000fc600078e0a7b */
[C---:B------:R-:W-:Y:S01]  /*7780*/  IADD3 R69, P4, PT, R70.reuse, R3, RZ ;  /* 0x0000000346457210 */ /* 0x040fe20007f9e0ff */
[----:B------:R-:W-:Y:S01]  /*7790*/  @!P1 IMAD.MOV R125, RZ, RZ, -R125 ;  /* 0x000000ffff7d9224 */ /* 0x000fe200078e0a7d */
[----:B------:R-:W-:Y:S02]  /*77a0*/  ISETP.GE.AND P1, PT, R179, RZ, PT ;  /* 0x000000ffb300720c */ /* 0x000fe40003f26270 */
[----:B------:R-:W-:Y:S01]  /*77b0*/  LEA.HI.X.SX32 R70, R70, R2, 0x1, P4 ;  /* 0x0000000246467211 */ /* 0x000fe200020f0eff */
[----:B------:R-:W-:Y:S01]  /*77c0*/  @!P2 IMAD.MOV R127, RZ, RZ, -R127 ;  /* 0x000000ffff7fa224 */ /* 0x000fe200078e0a7f */
[----:B------:R-:W-:Y:S01]  /*77d0*/  ISETP.GE.AND P2, PT, R172, RZ, PT ;  /* 0x000000ffac00720c */ /* 0x000fe20003f46270 */
[----:B0-----:R-:W-:Y:S01]  /*77e0*/  @!P6 IMAD.MOV.U32 R116, RZ, RZ, R69 ;  /* 0x000000ffff74e224 */ /* 0x001fe200078e0045 */
[----:B------:R-:W-:Y:S01]  /*77f0*/  PRMT R172, RZ, 0x7610, R172 ;  /* 0x00007610ffac7816 */ /* 0x000fe200000000ac */
[----:B------:R-:W-:Y:S02]  /*7800*/  @!P6 IMAD.MOV.U32 R117, RZ, RZ, R70 ;  /* 0x000000ffff75e224 */ /* 0x000fe400078e0046 */
[----:B------:R-:W-:-:S02]  /*7810*/  IMAD.MOV.U32 R122, RZ, RZ, R71 ;  /* 0x000000ffff7a7224 */ /* 0x000fc400078e0047 */
[----:B------:R-:W-:Y:S01]  /*7820*/  VIADD R71, R245, 0xfffffff1 ;  /* 0xfffffff1f5477836 */ /* 0x000fe20000000000 */
[----:B------:R0:W2:Y:S01]  /*7830*/  @!P6 LDG.E.U8 R172, desc[UR20][R116.64] ;  /* 0x0000001474ace981 */ /* 0x0000a2000c1e1100 */
[----:B------:R-:W-:Y:S02]  /*7840*/  IMAD.MOV.U32 R121, RZ, RZ, R72 ;  /* 0x000000ffff797224 */ /* 0x000fe400078e0048 */
[----:B------:R-:W-:Y:S01]  /*7850*/  IMAD.MOV.U32 R120, RZ, RZ, R114 ;  /* 0x000000ffff787224 */ /* 0x000fe200078e0072 */
[----:B------:R-:W-:Y:S01]  /*7860*/  ISETP.GE.U32.AND P6, PT, R71, 0x7fffff72, PT ;  /* 0x7fffff724700780c */ /* 0x000fe20003fc6070 */
[----:B------:R-:W-:Y:S01]  /*7870*/  IMAD R72, R88, 0xe, RZ ;  /* 0x0000000e58487824 */ /* 0x000fe200078e02ff */
[----:B------:R-:W-:Y:S01]  /*7880*/  ISETP.GE.AND P0, PT, R171, RZ, PT ;  /* 0x000000ffab00720c */ /* 0x000fe20003f06270 */
[----:B------:R-:W-:-:S03]  /*7890*/  @!P1 IMAD.MOV R120, RZ, RZ, -R120 ;  /* 0x000000ffff789224 */ /* 0x000fc600078e0a78 */
[----:B------:R-:W-:Y:S01]  /*78a0*/  IADD3 R71, P1, PT, R72, R3, RZ ;  /* 0x0000000348477210 */ /* 0x000fe20007f3e0ff */
[----:B------:R-:W-:Y:S01]  /*78b0*/  @!P2 IMAD.MOV R122, RZ, RZ, -R122 ;  /* 0x000000ffff7aa224 */ /* 0x000fe200078e0a7a */
[----:B------:R-:W-:Y:S02]  /*78c0*/  ISETP.GE.AND P2, PT, R188, RZ, PT ;  /* 0x000000ffbc00720c */ /* 0x000fe40003f46270 */
[----:B------:R-:W-:Y:S01]  /*78d0*/  LEA.HI.X.SX32 R72, R72, R2, 0x1, P1 ;  /* 0x0000000248487211 */ /* 0x000fe200008f0eff */
[----:B------:R-:W-:Y:S01]  /*78e0*/  STL [R1+0x41c], R4 ;  /* 0x00041c0401007387 */ /* 0x000fe20000100800 */
[----:B------:R-:W-:Y:S01]  /*78f0*/  PRMT R171, RZ, 0x7610, R171 ;  /* 0x00007610ffab7816 */ /* 0x000fe200000000ab */
[----:B------:R-:W-:Y:S02]  /*7900*/  @!P6 IMAD.MOV.U32 R114, RZ, RZ, R71 ;  /* 0x000000ffff72e224 */ /* 0x000fe400078e0047 */
[----:B------:R1:W-:Y:S01]  /*7910*/  STL [R1+0x418], R119 ;  /* 0x0004187701007387 */ /* 0x0003e20000100800 */
[----:B------:R-:W-:-:S02]  /*7920*/  @!P6 IMAD.MOV.U32 R115, RZ, RZ, R72 ;  /* 0x000000ffff73e224 */ /* 0x000fc400078e0048 */
[----:B------:R-:W-:Y:S01]  /*7930*/  @!P0 IMAD.MOV R124, RZ, RZ, -R124 ;  /* 0x000000ffff7c8224 */ /* 0x000fe200078e0a7c */
[----:B------:R-:W-:Y:S01]  /*7940*/  ISETP.GE.AND P0, PT, R178, RZ, PT ;  /* 0x000000ffb200720c */ /* 0x000fe20003f06270 */
[----:B------:R-:W-:Y:S01]  /*7950*/  IMAD.MOV.U32 R118, RZ, RZ, R74 ;  /* 0x000000ffff767224 */ /* 0x000fe200078e004a */
[----:B------:R3:W2:Y:S01]  /*7960*/  @!P6 LDG.E.U8 R171, desc[UR20][R114.64] ;  /* 0x0000001472abe981 */ /* 0x0006a2000c1e1100 */
[----:B-1----:R-:W-:Y:S02]  /*7970*/  IMAD.MOV.U32 R119, RZ, RZ, R73 ;  /* 0x000000ffff777224 */ /* 0x002fe400078e0049 */
[----:B------:R-:W-:Y:S02]  /*7980*/  VIADD R73, R245, 0xffffffe9 ;  /* 0xffffffe9f5497836 */ /* 0x000fe40000000000 */
[----:B0-----:R-:W-:Y:S02]  /*7990*/  IMAD.MOV.U32 R117, RZ, RZ, R113 ;  /* 0x000000ffff757224 */ /* 0x001fe400078e0071 */
[----:B------:R-:W-:Y:S01]  /*79a0*/  IMAD R74, R88, 0x16, RZ ;  /* 0x00000016584a7824 */ /* 0x000fe200078e02ff */
[----:B------:R-:W-:Y:S01]  /*79b0*/  ISETP.GE.U32.AND P6, PT, R73, 0x7fffff6a, PT ;  /* 0x7fffff6a4900780c */ /* 0x000fe20003fc6070 */
[----:B------:R-:W-:-:S03]  /*79c0*/  @!P2 IMAD.MOV R117, RZ, RZ, -R117 ;  /* 0x000000ffff75a224 */ /* 0x000fc600078e0a75 */
[----:B------:R-:W-:Y:S01]  /*79d0*/  IADD3 R73, P2, PT, R74, R3, RZ ;  /* 0x000000034a497210 */ /* 0x000fe20007f5e0ff */
[----:B------:R-:W-:Y:S01]  /*79e0*/  @!P0 IMAD.MOV R119, RZ, RZ, -R119 ;  /* 0x000000ffff778224 */ /* 0x000fe200078e0a77 */
[----:B------:R-:W-:Y:S02]  /*79f0*/  ISETP.GE.AND P5, PT, R176, RZ, PT ;  /* 0x000000ffb000720c */ /* 0x000fe40003fa6270 */
[----:B------:R-:W-:Y:S02]  /*7a00*/  LEA.HI.X.SX32 R74, R74, R2, 0x1, P2 ;  /* 0x000000024a4a7211 */ /* 0x000fe400010f0eff */
[----:B------:R-:W-:Y:S02]  /*7a10*/  ISETP.GE.AND P0, PT, R192, RZ, PT ;  /* 0x000000ffc000720c */ /* 0x000fe40003f06270 */
[----:B------:R-:W-:Y:S01]  /*7a20*/  PRMT R170, RZ, 0x7610, R170 ;  /* 0x00007610ffaa7816 */ /* 0x000fe200000000aa */
[----:B---3--:R-:W-:Y:S02]  /*7a30*/  @!P6 IMAD.MOV.U32 R114, RZ, RZ, R73 ;  /* 0x000000ffff72e224 */ /* 0x008fe400078e0049 */
[----:B------:R-:W-:-:S02]  /*7a40*/  @!P6 IMAD.MOV.U32 R115, RZ, RZ, R74 ;  /* 0x000000ffff73e224 */ /* 0x000fc400078e004a */
[----:B------:R-:W-:Y:S02]  /*7a50*/  IMAD.MOV.U32 R116, RZ, RZ, R75 ;  /* 0x000000ffff747224 */ /* 0x000fe400078e004b */
[----:B------:R-:W-:Y:S01]  /*7a60*/  VIADD R75, R245, 0xffffffe1 ;  /* 0xffffffe1f54b7836 */ /* 0x000fe20000000000 */
[----:B------:R0:W3:Y:S01]  /*7a70*/  @!P6 LDG.E.U8 R170, desc[UR20][R114.64] ;  /* 0x0000001472aae981 */ /* 0x0000e2000c1e1100 */
[----:B------:R-:W-:-:S03]  /*7a80*/  @!P5 IMAD.MOV R121, RZ, RZ, -R121 ;  /* 0x000000ffff79d224 */ /* 0x000fc600078e0a79 */
[----:B------:R-:W-:Y:S01]  /*7a90*/  ISETP.GE.U32.AND P6, PT, R75, 0x7fffff62, PT ;  /* 0x7fffff624b00780c */ /* 0x000fe20003fc6070 */
[----:B0-----:R-:W-:Y:S02]  /*7aa0*/  IMAD.MOV.U32 R115, RZ, RZ, R76 ;  /* 0x000000ffff737224 */ /* 0x001fe400078e004c */
[----:B------:R-:W-:Y:S02]  /*7ab0*/  IMAD.MOV.U32 R114, RZ, RZ, R112 ;  /* 0x000000ffff727224 */ /* 0x000fe400078e0070 */
[----:B------:R-:W-:Y:S01]  /*7ac0*/  IMAD R76, R88, 0x1e, RZ ;  /* 0x0000001e584c7824 */ /* 0x000fe200078e02ff */
[----:B------:R-:W-:Y:S01]  /*7ad0*/  ISETP.GE.AND P5, PT, R186, RZ, PT ;  /* 0x000000ffba00720c */ /* 0x000fe20003fa6270 */
[----:B------:R-:W-:-:S03]  /*7ae0*/  @!P0 IMAD.MOV R114, RZ, RZ, -R114 ;  /* 0x000000ffff728224 */ /* 0x000fc600078e0a72 */
[----:B------:R-:W-:Y:S02]  /*7af0*/  IADD3 R75, P0, PT, R76, R3, RZ ;  /* 0x000000034c4b7210 */ /* 0x000fe40007f1e0ff */
[----:B------:R-:W-:Y:S02]  /*7b00*/  ISETP.GE.AND P4, PT, R184, RZ, PT ;  /* 0x000000ffb800720c */ /* 0x000fe40003f86270 */
[----:B------:R-:W-:Y:S01]  /*7b10*/  LEA.HI.X.SX32 R76, R76, R2, 0x1, P0 ;  /* 0x000000024c4c7211 */ /* 0x000fe200000f0eff */
[----:B------:R-:W-:Y:S01]  /*7b20*/  @!P6 IMAD.MOV.U32 R112, RZ, RZ, R75 ;  /* 0x000000ffff70e224 */ /* 0x000fe200078e004b */
[----:B------:R-:W-:-:S03]  /*7b30*/  PRMT R167, RZ, 0x7610, R167 ;  /* 0x00007610ffa77816 */ /* 0x000fc600000000a7 */
[----:B------:R-:W-:Y:S02]  /*7b40*/  @!P6 IMAD.MOV.U32 R113, RZ, RZ, R76 ;  /* 0x000000ffff71e224 */ /* 0x000fe400078e004c */
[----:B------:R-:W-:Y:S01]  /*7b50*/  @!P5 IMAD.MOV R116, RZ, RZ, -R116 ;  /* 0x000000ffff74d224 */ /* 0x000fe200078e0a74 */
[----:B------:R-:W-:Y:S02]  /*7b60*/  ISETP.GE.AND P5, PT, R196, RZ, PT ;  /* 0x000000ffc400720c */ /* 0x000fe40003fa6270 */
[----:B------:R0:W2:Y:S01]  /*7b70*/  @!P6 LDG.E.U8 R167, desc[UR20][R112.64] ;  /* 0x0000001470a7e981 */ /* 0x0000a2000c1e1100 */
[----:B------:R-:W-:Y:S01]  /*7b80*/  @!P4 IMAD.MOV R118, RZ, RZ, -R118 ;  /* 0x000000ffff76c224 */ /* 0x000fe200078e0a76 */
[----:B------:R-:W-:Y:S01]  /*7b90*/  ISETP.GE.AND P4, PT, R190, RZ, PT ;  /* 0x000000ffbe00720c */ /* 0x000fe20003f86270 */
[----:B0-----:R-:W-:Y:S02]  /*7ba0*/  IMAD.MOV.U32 R113, RZ, RZ, R9 ;  /* 0x000000ffff717224 */ /* 0x001fe400078e0009 */
[----:B------:R-:W-:Y:S01]  /*7bb0*/  VIADD R9, R245, 0xffffffd9 ;  /* 0xffffffd9f5097836 */ /* 0x000fe20000000000 */
[----:B------:R-:W-:-:S04]  /*7bc0*/  ISETP.GE.AND P1, PT, R189, RZ, PT ;  /* 0x000000ffbd00720c */ /* 0x000fc80003f26270 */
[----:B------:R-:W-:Y:S01]  /*7bd0*/  ISETP.GE.U32.AND P6, PT, R9, 0x7fffff5a, PT ;  /* 0x7fffff5a0900780c */ /* 0x000fe20003fc6070 */
[----:B------:R-:W-:Y:S02]  /*7be0*/  IMAD R9, R88, 0x26, RZ ;  /* 0x0000002658097824 */ /* 0x000fe400078e02ff */
[----:B------:R-:W-:Y:S02]  /*7bf0*/  IMAD.MOV.U32 R112, RZ, RZ, R11 ;  /* 0x000000ffff707224 */ /* 0x000fe400078e000b */
[----:B------:R-:W-:Y:S01]  /*7c00*/  @!P5 IMAD.MOV R111, RZ, RZ, -R111 ;  /* 0x000000ffff6fd224 */ /* 0x000fe200078e0a6f */
[C---:B------:R-:W-:Y:S01]  /*7c10*/  IADD3 R11, P5, PT, R9.reuse, R3, RZ ;  /* 0x00000003090b7210 */ /* 0x040fe20007fbe0ff */
[----:B------:R-:W-:Y:S01]  /*7c20*/  @!P4 IMAD.MOV R113, RZ, RZ, -R113 ;  /* 0x000000ffff71c224 */ /* 0x000fe200078e0a71 */
[----:B------:R-:W-:Y:S02]  /*7c30*/  ISETP.GE.AND P4, PT, R202, RZ, PT ;  /* 0x000000ffca00720c */ /* 0x000fe40003f86270 */
[----:B------:R-:W-:Y:S01]  /*7c40*/  LEA.HI.X.SX32 R9, R9, R2, 0x1, P5 ;  /* 0x0000000209097211 */ /* 0x000fe200028f0eff */
[----:B------:R-:W-:Y:S01]  /*7c50*/  @!P1 IMAD.MOV R115, RZ, RZ, -R115 ;  /* 0x000000ffff739224 */ /* 0x000fe200078e0a73 */
[----:B------:R-:W-:Y:S01]  /*7c60*/  PRMT R166, RZ, 0x7610, R166 ;  /* 0x00007610ffa67816 */ /* 0x000fe200000000a6 */
[----:B------:R-:W-:Y:S01]  /*7c70*/  @!P6 IMAD.MOV.U32 R156, RZ, RZ, R11 ;  /* 0x000000ffff9ce224 */ /* 0x000fe200078e000b */
[----:B------:R-:W-:Y:S01]  /*7c80*/  ISETP.GE.AND P1, PT, R195, RZ, PT ;  /* 0x000000ffc300720c */ /* 0x000fe20003f26270 */
[----:B------:R-:W-:-:S02]  /*7c90*/  @!P6 IMAD.MOV.U32 R157, RZ, RZ, R9 ;  /* 0x000000ffff9de224 */ /* 0x000fc400078e0009 */
[----:B------:R-:W-:Y:S02]  /*7ca0*/  VIADD R155, R245, 0xffffffd1 ;  /* 0xffffffd1f59b7836 */ /* 0x000fe40000000000 */
[----:B------:R-:W-:Y:S01]  /*7cb0*/  IMAD R189, R88, 0x2e, RZ ;  /* 0x0000002e58bd7824 */ /* 0x000fe200078e02ff */
[----:B------:R0:W2:Y:S02]  /*7cc0*/  @!P6 LDG.E.U8 R166, desc[UR20][R156.64] ;  /* 0x000000149ca6e981 */ /* 0x0000a4000c1e1100 */
[----:B------:R-:W-:Y:S01]  /*7cd0*/  ISETP.GE.U32.AND P6, PT, R155, 0x7fffff52, PT ;  /* 0x7fffff529b00780c */ /* 0x000fe20003fc6070 */
[----:B------:R-:W-:Y:S01]  /*7ce0*/  @!P4 IMAD.MOV R110, RZ, RZ, -R110 ;  /* 0x000000ffff6ec224 */ /* 0x000fe200078e0a6e */
[----:B------:R-:W-:Y:S02]  /*7cf0*/  ISETP.GE.AND P2, PT, R194, RZ, PT ;  /* 0x000000ffc200720c */ /* 0x000fe40003f46270 */
[----:B------:R-:W-:Y:S01]  /*7d00*/  IADD3 R190, P4, PT, R189, R3, RZ ;  /* 0x00000003bdbe7210 */ /* 0x000fe20007f9e0ff */
[----:B------:R-:W-:Y:S01]  /*7d10*/  @!P1 IMAD.MOV R108, RZ, RZ, -R108 ;  /* 0x000000ffff6c9224 */ /* 0x000fe200078e0a6c */
[----:B------:R-:W-:-:S02]  /*7d20*/  ISETP.GE.AND P1, PT, R208, RZ, PT ;  /* 0x000000ffd000720c */ /* 0x000fc40003f26270 */
[----:B------:R-:W-:Y:S02]  /*7d30*/  LEA.HI.X.SX32 R189, R189, R2, 0x1, P4 ;  /* 0x00000002bdbd7211 */ /* 0x000fe400020f0eff */
[----:B------:R-:W-:Y:S01]  /*7d40*/  PRMT R165, RZ, 0x7610, R165 ;  /* 0x00007610ffa57816 */ /* 0x000fe200000000a5 */
[----:B------:R-:W-:Y:S02]  /*7d50*/  VIADD R155, R245, 0xffffffc9 ;  /* 0xffffffc9f59b7836 */ /* 0x000fe40000000000 */
[----:B0-----:R-:W-:Y:S02]  /*7d60*/  @!P6 IMAD.MOV.U32 R156, RZ, RZ, R190 ;  /* 0x000000ffff9ce224 */ /* 0x001fe400078e00be */
[----:B------:R-:W-:Y:S02]  /*7d70*/  @!P6 IMAD.MOV.U32 R157, RZ, RZ, R189 ;  /* 0x000000ffff9de224 */ /* 0x000fe400078e00bd */
[----:B------:R-:W-:Y:S01]  /*7d80*/  @!P2 IMAD.MOV R112, RZ, RZ, -R112 ;  /* 0x000000ffff70a224 */ /* 0x000fe200078e0a70 */
[----:B------:R-:W-:Y:S01]  /*7d90*/  ISETP.GE.AND P2, PT, R201, RZ, PT ;  /* 0x000000ffc900720c */ /* 0x000fe20003f46270 */
[----:B------:R-:W-:Y:S01]  /*7da0*/  IMAD R229, R88, 0x36, RZ ;  /* 0x0000003658e57824 */ /* 0x000fe200078e02ff */
[----:B------:R0:W2:Y:S01]  /*7db0*/  @!P6 LDG.E.U8 R165, desc[UR20][R156.64] ;  /* 0x000000149ca5e981 */ /* 0x0000a2000c1e1100 */
[----:B------:R-:W-:Y:S01]  /*7dc0*/  ISETP.GE.U32.AND P6, PT, R155, 0x7fffff4a, PT ;  /* 0x7fffff4a9b00780c */ /* 0x000fe20003fc6070 */
[----:B------:R-:W-:Y:S01]  /*7dd0*/  @!P1 IMAD.MOV R107, RZ, RZ, -R107 ;  /* 0x000000ffff6b9224 */ /* 0x000fe200078e0a6b */
[----:B------:R-:W-:-:S02]  /*7de0*/  ISETP.GE.AND P0, PT, R199, RZ, PT ;  /* 0x000000ffc700720c */ /* 0x000fc40003f06270 */
[----:B------:R-:W-:-:S04]  /*7df0*/  IADD3 R232, P1, PT, R229, R3, RZ ;  /* 0x00000003e5e87210 */ /* 0x000fc80007f3e0ff */
[----:B------:R-:W-:Y:S02]  /*7e00*/  LEA.HI.X.SX32 R229, R229, R2, 0x1, P1 ;  /* 0x00000002e5e57211 */ /* 0x000fe400008f0eff */
[----:B------:R-:W-:Y:S01]  /*7e10*/  @!P2 IMAD.MOV R105, RZ, RZ, -R105 ;  /* 0x000000ffff69a224 */ /* 0x000fe200078e0a69 */
[----:B------:R-:W-:Y:S02]  /*7e20*/  ISETP.GE.AND P2, PT, R214, RZ, PT ;  /* 0x000000ffd600720c */ /* 0x000fe40003f46270 */
[----:B------:R-:W-:Y:S01]  /*7e30*/  PRMT R163, RZ, 0x7610, R163 ;  /* 0x00007610ffa37816 */ /* 0x000fe200000000a3 */
[----:B0-----:R-:W-:Y:S02]  /*7e40*/  @!P6 IMAD.MOV.U32 R156, RZ, RZ, R232 ;  /* 0x000000ffff9ce224 */ /* 0x001fe400078e00e8 */
[----:B------:R-:W-:Y:S02]  /*7e50*/  @!P6 IMAD.MOV.U32 R157, RZ, RZ, R229 ;  /* 0x000000ffff9de224 */ /* 0x000fe400078e00e5 */
[----:B------:R-:W-:-:S02]  /*7e60*/  VIADD R155, R245, 0xffffffc1 ;  /* 0xffffffc1f59b7836 */ /* 0x000fc40000000000 */
[----:B------:R-:W-:Y:S01]  /*7e70*/  @!P0 IMAD.MOV R109, RZ, RZ, -R109 ;  /* 0x000000ffff6d8224 */ /* 0x000fe200078e0a6d */
[----:B------:R-:W-:Y:S01]  /*7e80*/  ISETP.GE.AND P0, PT, R207, RZ, PT ;  /* 0x000000ffcf00720c */ /* 0x000fe20003f06270 */
[----:B------:R0:W2:Y:S01]  /*7e90*/  @!P6 LDG.E.U8 R163, desc[UR20][R156.64] ;  /* 0x000000149ca3e981 */ /* 0x0000a2000c1e1100 */
[----:B------:R-:W-:Y:S01]  /*7ea0*/  ISETP.GE.U32.AND P6, PT, R155, 0x7fffff42, PT ;  /* 0x7fffff429b00780c */ /* 0x000fe20003fc6070 */
[----:B------:R-:W-:Y:S02]  /*7eb0*/  IMAD R155, R88, 0x3e, RZ ;  /* 0x0000003e589b7824 */ /* 0x000fe400078e02ff */
[----:B------:R-:W-:Y:S01]  /*7ec0*/  @!P2 IMAD.MOV R104, RZ, RZ, -R104 ;  /* 0x000000ffff68a224 */ /* 0x000fe200078e0a68 */
[----:B------:R-:W-:Y:S02]  /*7ed0*/  ISETP.GE.AND P5, PT, R206, RZ, PT ;  /* 0x000000ffce00720c */ /* 0x000fe40003fa6270 */
[----:B------:R-:W-:-:S04]  /*7ee0*/  IADD3 R4, P2, PT, R155, R3, RZ ;  /* 0x000000039b047210 */ /* 0x000fc80007f5e0ff */
[----:B------:R-:W-:Y:S01]  /*7ef0*/  LEA.HI.X.SX32 R158, R155, R2, 0x1, P2 ;  /* 0x000000029b9e7211 */ /* 0x000fe200010f0eff */
[----:B------:R-:W-:Y:S01]  /*7f00*/  @!P0 IMAD.MOV R102, RZ, RZ, -R102 ;  /* 0x000000ffff668224 */ /* 0x000fe200078e0a66 */
[----:B------:R-:W-:Y:S01]  /*7f10*/  ISETP.GE.AND P0, PT, R217, RZ, PT ;  /* 0x000000ffd900720c */ /* 0x000fe20003f06270 */
[----:B0-----:R-:W-:Y:S01]  /*7f20*/  @!P6 IMAD.MOV.U32 R156, RZ, RZ, R4 ;  /* 0x000000ffff9ce224 */ /* 0x001fe200078e0004 */
[----:B------:R-:W-:Y:S01]  /*7f30*/  PRMT R162, RZ, 0x7610, R162 ;  /* 0x00007610ffa27816 */ /* 0x000fe200000000a2 */
[----:B------:R-:W-:Y:S02]  /*7f40*/  @!P6 IMAD.MOV.U32 R157, RZ, RZ, R158 ;  /* 0x000000ffff9de224 */ /* 0x000fe400078e009e */
[----:B------:R-:W-:Y:S02]  /*7f50*/  VIADD R155, R245, 0xffffffb9 ;  /* 0xffffffb9f59b7836 */ /* 0x000fe40000000000 */
[----:B------:R-:W-:Y:S01]  /*7f60*/  @!P5 IMAD.MOV R106, RZ, RZ, -R106 ;  /* 0x000000ffff6ad224 */ /* 0x000fe200078e0a6a */
[----:B------:R0:W2:Y:S01]  /*7f70*/  @!P6 LDG.E.U8 R162, desc[UR20][R156.64] ;  /* 0x000000149ca2e981 */ /* 0x0000a2000c1e1100 */
[----:B------:R-:W-:-:S02]  /*7f80*/  ISETP.GE.AND P5, PT, R210, RZ, PT ;  /* 0x000000ffd200720c */ /* 0x000fc40003fa6270 */
[----:B------:R-:W-:Y:S01]  /*7f90*/  ISETP.GE.U32.AND P6, PT, R155, 0x7fffff3a, PT ;  /* 0x7fffff3a9b00780c */ /* 0x000fe20003fc6070 */
[----:B------:R-:W-:Y:S01]  /*7fa0*/  IMAD R155, R88, 0x46, RZ ;  /* 0x00000046589b7824 */ /* 0x000fe200078e02ff */
[----:B------:R-:W-:Y:S01]  /*7fb0*/  ISETP.GE.AND P2, PT, R218, RZ, PT ;  /* 0x000000ffda00720c */ /* 0x000fe20003f46270 */
[----:B------:R1:W-:Y:S01]  /*7fc0*/  STL [R1+0x14], R4 ;  /* 0x0000140401007387 */ /* 0x0003e20000100800 */
[----:B------:R-:W-:-:S03]  /*7fd0*/  @!P0 IMAD.MOV R101, RZ, RZ, -R101 ;  /* 0x000000ffff658224 */ /* 0x000fc600078e0a65 */
[----:B------:R0:W-:Y:S01]  /*7fe0*/  STL [R1+0x10], R158 ;  /* 0x0000109e01007387 */ /* 0x0001e20000100800 */
[----:B-1----:R-:W-:-:S03]  /*7ff0*/  IADD3 R4, P0, PT, R155, R3, RZ ;  /* 0x000000039b047210 */ /* 0x002fc60007f1e0ff */
[----:B------:R-:W-:Y:S01]  /*8000*/  @!P5 IMAD.MOV R99, RZ, RZ, -R99 ;  /* 0x000000ffff63d224 */ /* 0x000fe200078e0a63 */
[----:B------:R-:W-:Y:S02]  /*8010*/  ISETP.GE.AND P4, PT, R209, RZ, PT ;  /* 0x000000ffd100720c */ /* 0x000fe40003f86270 */
[----:B0-----:R-:W-:Y:S01]  /*8020*/  LEA.HI.X.SX32 R158, R155, R2, 0x1, P0 ;  /* 0x000000029b9e7211 */ /* 0x001fe200000f0eff */
[----:B------:R-:W-:Y:S01]  /*8030*/  STL [R1+0x2a4], R4 ;  /* 0x0002a40401007387 */ /* 0x000fe20000100800 */
[----:B------:R-:W-:Y:S01]  /*8040*/  ISETP.GE.AND P5, PT, R223, RZ, PT ;  /* 0x000000ffdf00720c */ /* 0x000fe20003fa6270 */
[----:B------:R-:W-:Y:S01]  /*8050*/  @!P2 IMAD.MOV R97, RZ, RZ, -R97 ;  /* 0x000000ffff61a224 */ /* 0x000fe200078e0a61 */
[----:B------:R-:W-:Y:S01]  /*8060*/  PRMT R156, RZ, 0x7610, R156 ;  /* 0x00007610ff9c7816 */ /* 0x000fe2000000009c */
[----:B------:R0:W-:Y:S01]  /*8070*/  STL [R1+0x2a0], R158 ;  /* 0x0002a09e01007387 */ /* 0x0001e20000100800 */
[----:B------:R-:W-:Y:S01]  /*8080*/  @!P6 IMAD.MOV.U32 R159, RZ, RZ, R158 ;  /* 0x000000ffff9fe224 */ /* 0x000fe200078e009e */
[----:B------:R-:W-:Y:S01]  /*8090*/  ISETP.GE.AND P2, PT, R142, RZ, PT ;  /* 0x000000ff8e00720c */ /* 0x000fe20003f46270 */
[----:B------:R-:W-:-:S02]  /*80a0*/  VIADD R142, R245, 0xffffffb1 ;  /* 0xffffffb1f58e7836 */ /* 0x000fc40000000000 */
[----:B0-----:R-:W-:-:S05]  /*80b0*/  @!P6 IMAD.MOV.U32 R158, RZ, RZ, R4 ;  /* 0x000000ffff9ee224 */ /* 0x001fca00078e0004 */
[----:B------:R-:W2:Y:S01]  /*80c0*/  @!P6 LDG.E.U8 R156, desc[UR20][R158.64] ;  /* 0x000000149e9ce981 */ /* 0x000ea2000c1e1100 */
[----:B------:R-:W-:Y:S01]  /*80d0*/  ISETP.GE.U32.AND P6, PT, R142, 0x7fffff32, PT ;  /* 0x7fffff328e00780c */ /* 0x000fe20003fc6070 */
[----:B------:R-:W-:Y:S02]  /*80e0*/  IMAD R142, R88, 0x4e, RZ ;  /* 0x0000004e588e7824 */ /* 0x000fe400078e02ff */
[----:B------:R-:W-:Y:S01]  /*80f0*/  @!P4 IMAD.MOV R103, RZ, RZ, -R103 ;  /* 0x000000ffff67c224 */ /* 0x000fe200078e0a67 */
[----:B------:R-:W-:Y:S01]  /*8100*/  ISETP.GE.AND P4, PT, R216, RZ, PT ;  /* 0x000000ffd800720c */ /* 0x000fe20003f86270 */
[----:B------:R-:W-:Y:S01]  /*8110*/  @!P5 IMAD.MOV R98, RZ, RZ, -R98 ;  /* 0x000000ffff62d224 */ /* 0x000fe200078e0a62 */
[C---:B------:R-:W-:Y:S02]  /*8120*/  IADD3 R4, P5, PT, R142.reuse, R3, RZ ;  /* 0x000000038e047210 */ /* 0x040fe40007fbe0ff */
[----:B------:R-:W-:Y:S02]  /*8130*/  ISETP.GE.AND P1, PT, R215, RZ, PT ;  /* 0x000000ffd700720c */ /* 0x000fe40003f26270 */
[----:B------:R-:W-:-:S02]  /*8140*/  LEA.HI.X.SX32 R157, R142, R2, 0x1, P5 ;  /* 0x000000028e9d7211 */ /* 0x000fc400028f0eff */
[----:B------:R-:W-:Y:S01]  /*8150*/  ISETP.GE.AND P5, PT, R143, RZ, PT ;  /* 0x000000ff8f00720c */ /* 0x000fe20003fa6270 */
[----:B------:R-:W-:Y:S01]  /*8160*/  @!P6 IMAD.MOV.U32 R142, RZ, RZ, R4 ;  /* 0x000000ffff8ee224 */ /* 0x000fe200078e0004 */
[----:B------:R-:W-:Y:S01]  /*8170*/  PRMT R155, RZ, 0x7610, R155 ;  /* 0x00007610ff9b7816 */ /* 0x000fe2000000009b */
[----:B------:R-:W-:Y:S02]  /*8180*/  @!P6 IMAD.MOV.U32 R143, RZ, RZ, R157 ;  /* 0x000000ffff8fe224 */ /* 0x000fe400078e009d */
[----:B------:R-:W-:Y:S01]  /*8190*/  @!P4 IMAD.MOV R96, RZ, RZ, -R96 ;  /* 0x000000ffff60c224 */ /* 0x000fe200078e0a60 */
[----:B------:R-:W-:Y:S02]  /*81a0*/  ISETP.GE.AND P4, PT, R225, RZ, PT ;  /* 0x000000ffe100720c */ /* 0x000fe40003f86270 */
[----:B------:R0:W2:Y:S01]  /*81b0*/  @!P6 LDG.E.U8 R155, desc[UR20][R142.64] ;  /* 0x000000148e9be981 */ /* 0x0000a2000c1e1100 */
[----:B------:R-:W-:Y:S01]  /*81c0*/  @!P1 IMAD.MOV R100, RZ, RZ, -R100 ;  /* 0x000000ffff649224 */ /* 0x000fe200078e0a64 */
[----:B------:R-:W-:Y:S01]  /*81d0*/  ISETP.GE.AND P1, PT, R222, RZ, PT ;  /* 0x000000ffde00720c */ /* 0x000fe20003f26270 */
[----:B0-----:R-:W-:-:S05]  /*81e0*/  VIADD R142, R245, 0xffffffa9 ;  /* 0xffffffa9f58e7836 */ /* 0x001fca0000000000 */
[----:B------:R-:W-:Y:S01]  /*81f0*/  ISETP.GE.U32.AND P6, PT, R142, 0x7fffff2a, PT ;  /* 0x7fffff2a8e00780c */ /* 0x000fe20003fc6070 */
[----:B------:R-:W-:Y:S01]  /*8200*/  IMAD R142, R88, 0x56, RZ ;  /* 0x00000056588e7824 */ /* 0x000fe200078e02ff */
[----:B------:R0:W-:Y:S01]  /*8210*/  STL [R1+0x2dc], R4 ;  /* 0x0002dc0401007387 */ /* 0x0001e20000100800 */
[----:B------:R-:W-:-:S03]  /*8220*/  @!P4 IMAD.MOV R95, RZ, RZ, -R95 ;  /* 0x000000ffff5fc224 */ /* 0x000fc600078e0a5f */
[----:B------:R1:W-:Y:S01]  /*8230*/  STL [R1+0x2d8], R157 ;  /* 0x0002d89d01007387 */ /* 0x0003e20000100800 */
[----:B0-----:R-:W-:Y:S01]  /*8240*/  IADD3 R4, P4, PT, R142, R3, RZ ;  /* 0x000000038e047210 */ /* 0x001fe20007f9e0ff */
[----:B------:R-:W-:-:S03]  /*8250*/  @!P1 IMAD.MOV R93, RZ, RZ, -R93 ;  /* 0x000000ffff5d9224 */ /* 0x000fc600078e0a5d */
[----:B-1----:R-:W-:Y:S02]  /*8260*/  LEA.HI.X.SX32 R157, R142, R2, 0x1, P4 ;  /* 0x000000028e9d7211 */ /* 0x002fe400020f0eff */
[----:B------:R-:W-:Y:S01]  /*8270*/  ISETP.GE.AND P1, PT, R145, RZ, PT ;  /* 0x000000ff9100720c */ /* 0x000fe20003f26270 */
[----:B------:R-:W-:Y:S01]  /*8280*/  @!P6 IMAD.MOV.U32 R142, RZ, RZ, R4 ;  /* 0x000000ffff8ee224 */ /* 0x000fe200078e0004 */
[----:B------:R-:W-:Y:S01]  /*8290*/  PRMT R145, RZ, 0x7610, R145 ;  /* 0x00007610ff917816 */ /* 0x000fe20000000091 */
[----:B------:R-:W-:-:S05]  /*82a0*/  @!P6 IMAD.MOV.U32 R143, RZ, RZ, R157 ;  /* 0x000000ffff8fe224 */ /* 0x000fca00078e009d */
[----:B------:R0:W2:Y:S01]  /*82b0*/  @!P6 LDG.E.U8 R145, desc[UR20][R142.64] ;  /* 0x000000148e91e981 */ /* 0x0000a2000c1e1100 */
[----:B------:R-:W-:Y:S01]  /*82c0*/  ISETP.GE.AND P0, PT, R224, RZ, PT ;  /* 0x000000ffe000720c */ /* 0x000fe20003f06270 */
[----:B0-----:R-:W-:-:S05]  /*82d0*/  VIADD R142, R245, 0xffffffa1 ;  /* 0xffffffa1f58e7836 */ /* 0x001fca0000000000 */
[----:B------:R-:W-:Y:S01]  /*82e0*/  ISETP.GE.U32.AND P6, PT, R142, 0x7fffff22, PT ;  /* 0x7fffff228e00780c */ /* 0x000fe20003fc6070 */
[----:B------:R-:W-:Y:S01]  /*82f0*/  IMAD R142, R88, 0x5e, RZ ;  /* 0x0000005e588e7824 */ /* 0x000fe200078e02ff */
[----:B------:R0:W-:Y:S01]  /*8300*/  STL [R1+0x314], R4 ;  /* 0x0003140401007387 */ /* 0x0001e20000100800 */
[----:B------:R-:W-:Y:S01]  /*8310*/  @!P1 IMAD.MOV R92, RZ, RZ, -R92 ;  /* 0x000000ffff5c9224 */ /* 0x000fe200078e0a5c */
[----:B------:R-:W-:-:S03]  /*8320*/  ISETP.GE.AND P4, PT, R146, RZ, PT ;  /* 0x000000ff9200720c */ /* 0x000fc60003f86270 */
[----:B------:R-:W-:Y:S01]  /*8330*/  @!P0 IMAD.MOV R94, RZ, RZ, -R94 ;  /* 0x000000ffff5e8224 */ /* 0x000fe200078e0a5e */
[----:B0-----:R-:W-:-:S04]  /*8340*/  IADD3 R4, P1, PT, R142, R3, RZ ;  /* 0x000000038e047210 */ /* 0x001fc80007f3e0ff */
[----:B------:R-:W-:Y:S02]  /*8350*/  LEA.HI.X.SX32 R146, R142, R2, 0x1, P1 ;  /* 0x000000028e927211 */ /* 0x000fe400008f0eff */
[----:B------:R-:W-:Y:S01]  /*8360*/  ISETP.GE.AND P0, PT, R144, RZ, PT ;  /* 0x000000ff9000720c */ /* 0x000fe20003f06270 */
[----:B------:R-:W-:Y:S01]  /*8370*/  @!P6 IMAD.MOV.U32 R142, RZ, RZ, R4 ;  /* 0x000000ffff8ee224 */ /* 0x000fe200078e0004 */
[----:B------:R-:W-:Y:S01]  /*8380*/  PRMT R144, RZ, 0x7610, R144 ;  /* 0x00007610ff907816 */ /* 0x000fe20000000090 */
[----:B------:R-:W-:Y:S02]  /*8390*/  @!P6 IMAD.MOV.U32 R143, RZ, RZ, R146 ;  /* 0x000000ffff8fe224 */ /* 0x000fe400078e0092 */
[----:B------:R-:W-:Y:S01]  /*83a0*/  @!P2 IMAD.MOV R90, RZ, RZ, -R90 ;  /* 0x000000ffff5aa224 */ /* 0x000fe200078e0a5a */
[----:B------:R-:W-:Y:S02]  /*83b0*/  ISETP.GE.AND P2, PT, R161, RZ, PT ;  /* 0x000000ffa100720c */ /* 0x000fe40003f46270 */
[----:B------:R0:W2:Y:S02]  /*83c0*/  @!P6 LDG.E.U8 R144, desc[UR20][R142.64] ;  /* 0x000000148e90e981 */ /* 0x0000a4000c1e1100 */
[----:B0-----:R-:W-:-:S02]  /*83d0*/  VIADD R142, R245, 0xffffff99 ;  /* 0xffffff99f58e7836 */ /* 0x001fc40000000000 */
[----:B------:R-:W-:Y:S03]  /*83e0*/  STL [R1+0x310], R157 ;  /* 0x0003109d01007387 */ /* 0x000fe60000100800 */
[----:B------:R-:W-:Y:S01]  /*83f0*/  ISETP.GE.U32.AND P6, PT, R142, 0x7fffff1a, PT ;  /* 0x7fffff1a8e00780c */ /* 0x000fe20003fc6070 */
[----:B------:R-:W-:Y:S01]  /*8400*/  IMAD R142, R88, 0x66, RZ ;  /* 0x00000066588e7824 */ /* 0x000fe200078e02ff */
[----:B------:R0:W-:Y:S02]  /*8410*/  STL [R1+0x34c], R4 ;  /* 0x00034c0401007387 */ /* 0x0001e40000100800 */
[----:B------:R-:W-:Y:S02]  /*8420*/  @!P2 IMAD.MOV R87, RZ, RZ, -R87 ;  /* 0x000000ffff57a224 */ /* 0x000fe400078e0a57 */
[----:B------:R1:W-:Y:S01]  /*8430*/  STL [R1+0x348], R146 ;  /* 0x0003489201007387 */ /* 0x0003e20000100800 */
[----:B0-----:R-:W-:Y:S01]  /*8440*/  IADD3 R4, P2, PT, R142, R3, RZ ;  /* 0x000000038e047210 */ /* 0x001fe20007f5e0ff */
[----:B------:R-:W-:-:S03]  /*8450*/  @!P0 IMAD.MOV R85, RZ, RZ, -R85 ;  /* 0x000000ffff558224 */ /* 0x000fc600078e0a55 */
[----:B-1----:R-:W-:Y:S01]  /*8460*/  LEA.HI.X.SX32 R146, R142, R2, 0x1, P2 ;  /* 0x000000028e927211 */ /* 0x002fe200010f0eff */
[----:B------:R-:W-:Y:S01]  /*8470*/  STL [R1+0x384], R4 ;  /* 0x0003840401007387 */ /* 0x000fe20000100800 */
[----:B------:R-:W-:Y:S02]  /*8480*/  ISETP.GE.AND P1, PT, R147, RZ, PT ;  /* 0x000000ff9300720c */ /* 0x000fe40003f26270 */
[----:B------:R-:W-:Y:S01]  /*8490*/  ISETP.GE.AND P0, PT, R149, RZ, PT ;  /* 0x000000ff9500720c */ /* 0x000fe20003f06270 */
[----:B------:R0:W-:Y:S01]  /*84a0*/  STL [R1+0x380], R146 ;  /* 0x0003809201007387 */ /* 0x0001e20000100800 */
[----:B------:R-:W-:Y:S01]  /*84b0*/  PRMT R143, RZ, 0x7610, R143 ;  /* 0x00007610ff8f7816 */ /* 0x000fe2000000008f */
[----:B------:R-:W-:Y:S01]  /*84c0*/  @!P6 IMAD.MOV.U32 R147, RZ, RZ, R146 ;  /* 0x000000ffff93e224 */ /* 0x000fe200078e0092 */
[----:B------:R-:W-:Y:S01]  /*84d0*/  ISETP.GE.AND P2, PT, R150, RZ, PT ;  /* 0x000000ff9600720c */ /* 0x000fe20003f46270 */
[----:B------:R-:W-:Y:S02]  /*84e0*/  VIADD R142, R245, 0xffffff91 ;  /* 0xffffff91f58e7836 */ /* 0x000fe40000000000 */
[----:B0-----:R-:W-:-:S05]  /*84f0*/  @!P6 IMAD.MOV.U32 R146, RZ, RZ, R4 ;  /* 0x000000ffff92e224 */ /* 0x001fca00078e0004 */
[----:B------:R0:W2:Y:S01]  /*8500*/  @!P6 LDG.E.U8 R143, desc[UR20][R146.64] ;  /* 0x00000014928fe981 */ /* 0x0000a2000c1e1100 */
[----:B------:R-:W-:Y:S01]  /*8510*/  ISETP.GE.U32.AND P6, PT, R142, 0x7fffff12, PT ;  /* 0x7fffff128e00780c */ /* 0x000fe20003fc6070 */
[----:B------:R-:W-:Y:S02]  /*8520*/  IMAD R142, R88, 0x6e, RZ ;  /* 0x0000006e588e7824 */ /* 0x000fe400078e02ff */
[----:B------:R-:W-:-:S03]  /*8530*/  @!P0 IMAD.MOV R84, RZ, RZ, -R84 ;  /* 0x000000ffff548224 */ /* 0x000fc600078e0a54 */
[----:B------:R-:W-:Y:S01]  /*8540*/  IADD3 R4, P0, PT, R142, R3, RZ ;  /* 0x000000038e047210 */ /* 0x000fe20007f1e0ff */
[----:B------:R-:W-:Y:S01]  /*8550*/  @!P4 IMAD.MOV R86, RZ, RZ, -R86 ;  /* 0x000000ffff56c224 */ /* 0x000fe200078e0a56 */
[----:B------:R-:W-:Y:S01]  /*8560*/  ISETP.GE.AND P4, PT, R148, RZ, PT ;  /* 0x000000ff9400720c */ /* 0x000fe20003f86270 */
[----:B------:R-:W-:Y:S01]  /*8570*/  @!P2 IMAD.MOV R77, RZ, RZ, -R77 ;  /* 0x000000ffff4da224 */ /* 0x000fe200078e0a4d */
[----:B------:R-:W-:Y:S02]  /*8580*/  LEA.HI.X.SX32 R148, R142, R2, 0x1, P0 ;  /* 0x000000028e947211 */ /* 0x000fe400000f0eff */
[----:B------:R-:W-:Y:S02]  /*8590*/  ISETP.NE.AND P2, PT, R7, RZ, PT ;  /* 0x000000ff0700720c */ /* 0x000fe40003f45270 */
[----:B------:R-:W-:Y:S01]  /*85a0*/  LOP3.LUT R7, RZ, R7, RZ, 0x33, !PT ;  /* 0x00000007ff077212 */ /* 0x000fe200078e33ff */
[----:B------:R1:W-:Y:S03]  /*85b0*/  STL [R1+0x3bc], R4 ;  /* 0x0003bc0401007387 */ /* 0x0003e60000100800 */
[C---:B------:R-:W-:Y:S01]  /*85c0*/  SEL R179, R7.reuse, R118, !P2 ;  /* 0x0000007607b37207 */ /* 0x040fe20005000000 */
[----:B------:R-:W-:Y:S01]  /*85d0*/  STL [R1+0x3b8], R148 ;  /* 0x0003b89401007387 */ /* 0x000fe20000100800 */
[----:B------:R-:W-:-:S03]  /*85e0*/  SEL R118, R7, R116, !P2 ;  /* 0x0000007407767207 */ /* 0x000fc60005000000 */
[----:B------:R-:W2:Y:S04]  /*85f0*/  LDL.LU R195, [R1+0x88] ;  /* 0x0000880001c37983 */ /* 0x000ea80000300800 */
[----:B------:R-:W2:Y:S01]  /*8600*/  LDL.LU R116, [R1+0x18] ;  /* 0x0000180001747983 */ /* 0x000ea20000300800 */
[C---:B------:R-:W-:Y:S02]  /*8610*/  SEL R186, R7.reuse, R120, !P2 ;  /* 0x0000007807ba7207 */ /* 0x040fe40005000000 */
[C---:B------:R-:W-:Y:S02]  /*8620*/  SEL R188, R7.reuse, R121, !P2 ;  /* 0x0000007907bc7207 */ /* 0x040fe40005000000 */
[C---:B------:R-:W-:Y:S01]  /*8630*/  SEL R120, R7.reuse, R114, !P2 ;  /* 0x0000007207787207 */ /* 0x040fe20005000000 */
[----:B0-----:R-:W-:Y:S01]  /*8640*/  @!P6 IMAD.MOV.U32 R146, RZ, RZ, R4 ;  /* 0x000000ffff92e224 */ /* 0x001fe200078e0004 */
[----:B------:R-:W3:Y:S01]  /*8650*/  LDL.LU R114, [R1+0x8c] ;  /* 0x00008c0001727983 */ /* 0x000ee20000300800 */
[----:B------:R-:W-:-:S03]  /*8660*/  SEL R121, R7, R113, !P2 ;  /* 0x0000007107797207 */ /* 0x000fc60005000000 */
[----:B------:R-:W3:Y:S01]  /*8670*/  LDL.LU R113, [R1+0x130] ;  /* 0x0001300001717983 */ /* 0x000ee20000300800 */
[C---:B------:R-:W-:Y:S01]  /*8680*/  SEL R209, R7.reuse, R130, !P2 ;  /* 0x0000008207d17207 */ /* 0x040fe20005000000 */
[----:B-1----:R-:W0:Y:S01]  /*8690*/  S2R R4, SR_TID.X ;  /* 0x0000000000047919 */ /* 0x002e220000002100 */
[C---:B------:R-:W-:Y:S02]  /*86a0*/  SEL R202, R7.reuse, R126, !P2 ;  /* 0x0000007e07ca7207 */ /* 0x040fe40005000000 */
[C---:B------:R-:W-:Y:S02]  /*86b0*/  SEL R130, R7.reuse, R108, !P2 ;  /* 0x0000006c07827207 */ /* 0x040fe40005000000 */
[C---:B------:R-:W-:Y:S01]  /*86c0*/  SEL R126, R7.reuse, R111, !P2 ;  /* 0x0000006f077e7207 */ /* 0x040fe20005000000 */
[----:B------:R-:W3:Y:S04]  /*86d0*/  LDL.LU R108, [R1+0x164] ;  /* 0x00016400016c7983 */ /* 0x000ee80000300800 */
[----:B------:R-:W3:Y:S04]  /*86e0*/  LDL.LU R111, [R1+0x160] ;  /* 0x00016000016f7983 */ /* 0x000ee80000300800 */
[----:B------:R-:W3:Y:S01]  /*86f0*/  LDL.LU R196, [R1+0x14c] ;  /* 0x00014c0001c47983 */ /* 0x000ee20000300800 */
[----:B------:R-:W-:Y:S01]  /*8700*/  SEL R207, R7, R128, !P2 ;  /* 0x0000008007cf7207 */ /* 0x000fe20005000000 */
[----:B------:R-:W-:-:S04]  /*8710*/  @!UP1 UIADD3 UR4, UPT, UPT, -UR12, 0x100000, URZ ;  /* 0x001000000c049890 */ /* 0x000fc8000fffe1ff */
[----:B------:R-:W-:Y:S02]  /*8720*/  @!UP1 USHF.L.U32 UR5, UR4, 0xb, URZ ;  /* 0x0000000b04059899 */ /* 0x000fe400080006ff */
[----:B------:R-:W-:Y:S01]  /*8730*/  @!UP1 USHF.L.U32 UR4, UR4, 0x1, URZ ;  /* 0x0000000104049899 */ /* 0x000fe200080006ff */
[C---:B------:R-:W-:Y:S01]  /*8740*/  SEL R128, R7.reuse, R77, !P2 ;  /* 0x0000004d07807207 */ /* 0x040fe20005000000 */
[----:B------:R-:W-:Y:S01]  /*8750*/  VOTEU.ALL UP1, P3 ;  /* 0x0000000000ff7886 */ /* 0x000fe20001820000 */
[C---:B------:R-:W-:Y:S01]  /*8760*/  SEL R192, R7.reuse, R122, !P2 ;  /* 0x0000007a07c07207 */ /* 0x040fe20005000000 */
[----:B------:R-:W-:Y:S01]  /*8770*/  @!P5 IMAD.MOV R91, RZ, RZ, -R91 ;  /* 0x000000ffff5bd224 */ /* 0x000fe200078e0a5b */
[----:B------:R-:W-:Y:S01]  /*8780*/  SEL R184, R7, R119, !P2 ;  /* 0x0000007707b87207 */ /* 0x000fe20005000000 */
[----:B------:R-:W-:Y:S01]  /*8790*/  @!P1 IMAD.MOV R83, RZ, RZ, -R83 ;  /* 0x000000ffff539224 */ /* 0x000fe200078e0a53 */
[----:B------:R-:W-:Y:S01]  /*87a0*/  ISETP.GE.AND P0, PT, R151, RZ, PT ;  /* 0x000000ff9700720c */ /* 0x000fe20003f06270 */
[----:B------:R-:W-:Y:S01]  /*87b0*/  @!P4 IMAD.MOV R8, RZ, RZ, -R8 ;  /* 0x000000ffff08c224 */ /* 0x000fe200078e0a08 */
[----:B------:R-:W-:Y:S01]  /*87c0*/  PRMT R142, RZ, 0x7610, R142 ;  /* 0x00007610ff8e7816 */ /* 0x000fe2000000008e */
[----:B------:R-:W-:Y:S01]  /*87d0*/  @!P6 IMAD.MOV.U32 R147, RZ, RZ, R148 ;  /* 0x000000ffff93e224 */ /* 0x000fe200078e0094 */
[C---:B------:R-:W-:Y:S01]  /*87e0*/  SEL R225, R7.reuse, R141, !P2 ;  /* 0x0000008d07e17207 */ /* 0x040fe20005000000 */
[----:B------:R1:W2:Y:S01]  /*87f0*/  @!UP1 SYNCS.EXCH.64 URZ, [UR9+0x18008], UR4 ;  /* 0x0180080409ff95b2 */ /* 0x0002a20008000100 */
[----:B------:R-:W-:Y:S01]  /*8800*/  SEL R224, R7, R139, !P2 ;  /* 0x0000008b07e07207 */ /* 0x000fe20005000000 */
[----:B------:R-:W2:Y:S01]  /*8810*/  LDCU UR12, c[0x0][0x3b0] ;  /* 0x00007600ff0c77ac */ /* 0x000ea20008000800 */
[C---:B0-----:R-:W-:Y:S01]  /*8820*/  LOP3.LUT R77, R4.reuse, 0x80, RZ, 0xc0, !PT ;  /* 0x00000080044d7812 */ /* 0x041fe200078ec0ff */
[----:B------:R0:W3:Y:S01]  /*8830*/  @!P6 LDG.E.U8 R142, desc[UR20][R146.64] ;  /* 0x00000014928ee981 */ /* 0x0000e2000c1e1100 */
[----:B------:R-:W-:-:S02]  /*8840*/  LOP3.LUT R4, R4, 0x7f, RZ, 0xc0, !PT ;  /* 0x0000007f04047812 */ /* 0x000fc400078ec0ff */
[C---:B------:R-:W-:Y:S02]  /*8850*/  SEL R122, R7.reuse, R112, !P2 ;  /* 0x00000070077a7207 */ /* 0x040fe40005000000 */
[----:B------:R-:W-:Y:S01]  /*8860*/  SEL R119, R7, R115, !P2 ;  /* 0x0000007307777207 */ /* 0x000fe20005000000 */
[----:B------:R-:W-:Y:S01]  /*8870*/  IMAD R77, R77, 0x80, R4 ;  /* 0x000000804d4d7824 */ /* 0x000fe200078e0204 */
[----:B------:R-:W3:Y:S01]  /*8880*/  LDL.LU R112, [R1+0x16c] ;  /* 0x00016c0001707983 */ /* 0x000ee20000300800 */
[----:B------:R-:W-:Y:S02]  /*8890*/  ISETP.GE.AND P5, PT, R160, RZ, PT ;  /* 0x000000ffa000720c */ /* 0x000fe40003fa6270 */
[----:B------:R-:W-:Y:S01]  /*88a0*/  ISETP.GE.AND P1, PT, R152, RZ, PT ;  /* 0x000000ff9800720c */ /* 0x000fe20003f26270 */
[----:B------:R-:W3:Y:S01]  /*88b0*/  LDL.LU R115, [R1+0x168] ;  /* 0x0001680001737983 */ /* 0x000ee20000300800 */
[----:B------:R-:W-:Y:S01]  /*88c0*/  ISETP.GE.AND P4, PT, R154, RZ, PT ;  /* 0x000000ff9a00720c */ /* 0x000fe20003f86270 */
[----:B------:R-:W-:Y:S01]  /*88d0*/  @!P0 IMAD.MOV R80, RZ, RZ, -R80 ;  /* 0x000000ffff508224 */ /* 0x000fe200078e0a50 */
[C---:B------:R-:W-:Y:S01]  /*88e0*/  SEL R223, R7.reuse, R138, !P2 ;  /* 0x0000008a07df7207 */ /* 0x040fe20005000000 */
[----:B-1----:R-:W1:Y:S01]  /*88f0*/  LDCU UR4, c[0x0][0x3b0] ;  /* 0x00007600ff0477ac */ /* 0x002e620008000800 */
[----:B------:R-:W-:-:S02]  /*8900*/  SEL R222, R7, R137, !P2 ;  /* 0x0000008907de7207 */ /* 0x000fc40005000000 */
[----:B------:R-:W-:Y:S01]  /*8910*/  SEL R218, R7, R136, !P2 ;  /* 0x0000008807da7207 */ /* 0x000fe20005000000 */
[----:B------:R-:W0:Y:S02]  /*8920*/  LDCU UR5, c[0x0][0x3b0] ;  /* 0x00007600ff0577ac */ /* 0x000e240008000800 */
[----:B------:R-:W-:Y:S01]  /*8930*/  @!P5 IMAD.MOV R82, RZ, RZ, -R82 ;  /* 0x000000ffff52d224 */ /* 0x000fe200078e0a52 */
[----:B------:R-:W-:Y:S01]  /*8940*/  ISETP.GE.AND P5, PT, R153, RZ, PT ;  /* 0x000000ff9900720c */ /* 0x000fe20003fa6270 */
[----:B------:R-:W-:Y:S02]  /*8950*/  @!P1 IMAD.MOV R79, RZ, RZ, -R79 ;  /* 0x000000ffff4f9224 */ /* 0x000fe400078e0a4f */
[----:B------:R-:W-:Y:S01]  /*8960*/  @!P4 IMAD.MOV R81, RZ, RZ, -R81 ;  /* 0x000000ffff51c224 */ /* 0x000fe200078e0a51 */
[C---:B------:R-:W-:Y:S02]  /*8970*/  SEL R217, R7.reuse, R135, !P2 ;  /* 0x0000008707d97207 */ /* 0x040fe40005000000 */
[----:B------:R-:W-:-:S02]  /*8980*/  SEL R216, R7, R134, !P2 ;  /* 0x0000008607d87207 */ /* 0x000fc40005000000 */
[----:B------:R-:W-:-:S05]  /*8990*/  SEL R215, R7, R133, !P2 ;  /* 0x0000008507d77207 */ /* 0x000fca0005000000 */
[----:B------:R-:W-:Y:S01]  /*89a0*/  @!P5 IMAD.MOV R78, RZ, RZ, -R78 ;  /* 0x000000ffff4ed224 */ /* 0x000fe200078e0a4e */
[----:B--2---:R2:W-:Y:S04]  /*89b0*/  STS.U8 [R77+UR9], R116 ;  /* 0x000000744d007988 */ /* 0x0045e80008000009 */
[----:B--2---:R-:W2:Y:S01]  /*89c0*/  LDL.LU R116, [R1+0x13c] ;  /* 0x00013c0001747983 */ /* 0x004ea20000300800 */
[C---:B------:R-:W-:Y:S02]  /*89d0*/  SEL R214, R7.reuse, R132, !P2 ;  /* 0x0000008407d67207 */ /* 0x040fe40005000000 */
[C---:B------:R-:W-:Y:S02]  /*89e0*/  SEL R210, R7.reuse, R131, !P2 ;  /* 0x0000008307d27207 */ /* 0x040fe40005000000 */
[----:B------:R-:W-:-:S02]  /*89f0*/  SEL R208, R7, R129, !P2 ;  /* 0x0000008107d07207 */ /* 0x000fc40005000000 */
[C---:B------:R-:W-:Y:S02]  /*8a00*/  SEL R206, R7.reuse, R127, !P2 ;  /* 0x0000007f07ce7207 */ /* 0x040fe40005000000 */
[C---:B------:R-:W-:Y:S02]  /*8a10*/  SEL R201, R7.reuse, R125, !P2 ;  /* 0x0000007d07c97207 */ /* 0x040fe40005000000 */
[C---:B------:R-:W-:Y:S02]  /*8a20*/  SEL R199, R7.reuse, R124, !P2 ;  /* 0x0000007c07c77207 */ /* 0x040fe40005000000 */
        /* <DEDUP_REMOVED lines=20> */
[----:B0-----:R-:W-:-:S02]  /*8b70*/  SEL R147, R7, R91, !P2 ;  /* 0x0000005b07937207 */ /* 0x001fc40005000000 */
        /* <DEDUP_REMOVED lines=12> */
[----:B------:R-:W-:Y:S01]  /*8c40*/  SEL R140, R7, R140, !P2 ;  /* 0x0000008c078c7207 */ /* 0x000fe20005000000 */
[----:B------:R-:W-:-:S05]  /*8c50*/  VIADD R7, R245, 0xffffff89 ;  /* 0xffffff89f5077836 */ /* 0x000fca0000000000 */
[----:B------:R-:W-:Y:S01]  /*8c60*/  ISETP.GE.U32.AND P0, PT, R7, 0x7fffff0a, PT ;  /* 0x7fffff0a0700780c */ /* 0x000fe20003f06070 */
[----:B------:R-:W-:-:S05]  /*8c70*/  IMAD R7, R88, 0x76, RZ ;  /* 0x0000007658077824 */ /* 0x000fca00078e02ff */
[----:B------:R-:W-:-:S04]  /*8c80*/  IADD3 R8, P1, PT, R7, R3, RZ ;  /* 0x0000000307087210 */ /* 0x000fc80007f3e0ff */
[----:B------:R-:W-:Y:S01]  /*8c90*/  LEA.HI.X.SX32 R78, R7, R2, 0x1, P1 ;  /* 0x00000002074e7211 */ /* 0x000fe200008f0eff */
[----:B------:R-:W-:Y:S01]  /*8ca0*/  STL [R1+0x7c], R8 ;  /* 0x00007c0801007387 */ /* 0x000fe20000100800 */
[----:B------:R-:W-:Y:S01]  /*8cb0*/  PRMT R91, RZ, 0x7610, R91 ;  /* 0x00007610ff5b7816 */ /* 0x000fe2000000005b */
[----:B------:R-:W-:Y:S02]  /*8cc0*/  VIADD R7, R245, 0xffffff81 ;  /* 0xffffff81f5077836 */ /* 0x000fe40000000000 */
[----:B------:R0:W-:Y:S01]  /*8cd0*/  STL [R1+0x78], R78 ;  /* 0x0000784e01007387 */ /* 0x0001e20000100800 */
[----:B------:R-:W-:Y:S02]  /*8ce0*/  @!P0 IMAD.MOV.U32 R79, RZ, RZ, R78 ;  /* 0x000000ffff4f8224 */ /* 0x000fe400078e004e */
[----:B0-----:R-:W-:-:S05]  /*8cf0*/  @!P0 IMAD.MOV.U32 R78, RZ, RZ, R8 ;  /* 0x000000ffff4e8224 */ /* 0x001fca00078e0008 */
[----:B------:R0:W4:Y:S01]  /*8d00*/  @!P0 LDG.E.U8 R91, desc[UR20][R78.64] ;  /* 0x000000144e5b8981 */ /* 0x000122000c1e1100 */
[----:B------:R-:W-:Y:S01]  /*8d10*/  ISETP.GE.U32.AND P0, PT, R7, 0x7fffff02, PT ;  /* 0x7fffff020700780c */ /* 0x000fe20003f06070 */
[----:B------:R-:W-:Y:S02]  /*8d20*/  IMAD R7, R88, 0x7e, RZ ;  /* 0x0000007e58077824 */ /* 0x000fe400078e02ff */
[----:B---3--:R3:W-:Y:S03]  /*8d30*/  STS.U8 [R77+UR9+0xc00], R113 ;  /* 0x000c00714d007988 */ /* 0x0087e60008000009 */
[C---:B------:R-:W-:Y:S01]  /*8d40*/  IADD3 R8, P1, PT, R7.reuse, R3, RZ ;  /* 0x0000000307087210 */ /* 0x040fe20007f3e0ff */
[----:B------:R1:W-:Y:S03]  /*8d50*/  STS.U8 [R77+UR9+0x1000], R114 ;  /* 0x001000724d007988 */ /* 0x0003e60008000009 */
[----:B0-----:R-:W-:Y:S01]  /*8d60*/  LEA.HI.X.SX32 R78, R7, R2, 0x1, P1 ;  /* 0x00000002074e7211 */ /* 0x001fe200008f0eff */
[----:B------:R0:W-:Y:S04]  /*8d70*/  STS.U8 [R77+UR9+0x1400], R195 ;  /* 0x001400c34d007988 */ /* 0x0001e80008000009 */
[----:B---3--:R-:W3:Y:S04]  /*8d80*/  LDL.LU R113, [R1+0x15c] ;  /* 0x00015c0001717983 */ /* 0x008ee80000300800 */
[----:B-1----:R-:W4:Y:S04]  /*8d90*/  LDL.LU R114, [R1+0x148] ;  /* 0x0001480001727983 */ /* 0x002f280000300800 */
[----:B0-----:R-:W4:Y:S04]  /*8da0*/  LDL.LU R195, [R1+0x144] ;  /* 0x0001440001c37983 */ /* 0x001f280000300800 */
[----:B------:R-:W-:Y:S04]  /*8db0*/  STL [R1+0x8c], R8 ;  /* 0x00008c0801007387 */ /* 0x000fe80000100800 */
[----:B------:R-:W-:Y:S04]  /*8dc0*/  STL [R1+0x88], R78 ;  /* 0x0000884e01007387 */ /* 0x000fe80000100800 */
[----:B------:R0:W-:Y:S04]  /*8dd0*/  STS.U8 [R77+UR9+0x2000], R196 ;  /* 0x002000c44d007988 */ /* 0x0001e80008000009 */
[----:B0-----:R-:W4:Y:S04]  /*8de0*/  LDL.LU R196, [R1+0x158] ;  /* 0x0001580001c47983 */ /* 0x001f280000300800 */
[----:B------:R0:W-:Y:S04]  /*8df0*/  STS.U8 [R77+UR9+0x2800], R115 ;  /* 0x002800734d007988 */ /* 0x0001e80008000009 */
[----:B------:R-:W4:Y:S04]  /*8e00*/  LDL.LU R109, [R1+0x154] ;  /* 0x00015400016d7983 */ /* 0x000f280000300800 */
[----:B0-----:R-:W4:Y:S04]  /*8e10*/  LDL.LU R115, [R1+0x138] ;  /* 0x0001380001737983 */ /* 0x001f280000300800 */
[----:B--2---:R0:W-:Y:S04]  /*8e20*/  STS.U8 [R77+UR9+0x2c00], R116 ;  /* 0x002c00744d007988 */ /* 0x0041e80008000009 */
[----:B0-----:R-:W2:Y:S04]  /*8e30*/  LDL.LU R116, [R1+0x134] ;  /* 0x0001340001747983 */ /* 0x001ea80000300800 */
[----:B------:R0:W-:Y:S04]  /*8e40*/  STS.U8 [R77+UR9+0x1c00], R111 ;  /* 0x001c006f4d007988 */ /* 0x0001e80008000009 */
[----:B------:R1:W-:Y:S04]  /*8e50*/  STS.U8 [R77+UR9+0x2400], R112 ;  /* 0x002400704d007988 */ /* 0x0003e80008000009 */
[----:B0-----:R-:W2:Y:S04]  /*8e60*/  LDL.LU R111, [R1+0x140] ;  /* 0x00014000016f7983 */ /* 0x001ea80000300800 */
[----:B-1----:R-:W2:Y:S04]  /*8e70*/  LDL.LU R112, [R1+0x12c] ;  /* 0x00012c0001707983 */ /* 0x002ea80000300800 */
[----:B------:R-:W-:Y:S04]  /*8e80*/  STS.U8 [R77+UR9+0x400], R237 ;  /* 0x000400ed4d007988 */ /* 0x000fe80008000009 */
[----:B------:R0:W-:Y:S04]  /*8e90*/  STS.U8 [R77+UR9+0x1800], R108 ;  /* 0x0018006c4d007988 */ /* 0x0001e80008000009 */
[----:B------:R-:W-:Y:S01]  /*8ea0*/  STS.U8 [R77+UR9+0x800], R236 ;  /* 0x000800ec4d007988 */ /* 0x000fe20008000009 */
[----:B0-----:R-:W-:-:S03]  /*8eb0*/  LOP3.LUT R108, R77, 0x10, RZ, 0x3c, !PT ;  /* 0x000000104d6c7812 */ /* 0x001fc600078e3cff */
[----:B---3--:R0:W-:Y:S04]  /*8ec0*/  STS.U8 [R77+UR9+0x3000], R113 ;  /* 0x003000714d007988 */ /* 0x0081e80008000009 */
[----:B----4-:R1:W-:Y:S04]  /*8ed0*/  STS.U8 [R77+UR9+0x3400], R114 ;  /* 0x003400724d007988 */ /* 0x0103e80008000009 */
[----:B------:R3:W-:Y:S04]  /*8ee0*/  STS.U8 [R77+UR9+0x3800], R195 ;  /* 0x003800c34d007988 */ /* 0x0007e80008000009 */
[----:B0-----:R-:W4:Y:S04]  /*8ef0*/  LDL.LU R113, [R1+0x114] ;  /* 0x0001140001717983 */ /* 0x001f280000300800 */
[----:B-1----:R-:W4:Y:S04]  /*8f00*/  LDL.LU R114, [R1+0x150] ;  /* 0x0001500001727983 */ /* 0x002f280000300800 */
[----:B---3--:R-:W3:Y:S04]  /*8f10*/  LDL.LU R195, [R1+0x120] ;  /* 0x0001200001c37983 */ /* 0x008ee80000300800 */
[----:B------:R0:W-:Y:S04]  /*8f20*/  STS.U8 [R77+UR9+0x3c00], R196 ;  /* 0x003c00c44d007988 */ /* 0x0001e80008000009 */
[----:B0-----:R-:W3:Y:S04]  /*8f30*/  LDL.LU R196, [R1+0x108] ;  /* 0x0001080001c47983 */ /* 0x001ee80000300800 */
[----:B------:R-:W3:Y:S04]  /*8f40*/  LDL.LU R237, [R1+0x128] ;  /* 0x0001280001ed7983 */ /* 0x000ee80000300800 */
[----:B------:R-:W-:Y:S04]  /*8f50*/  STS.U8 [R108+UR9+0x480], R109 ;  /* 0x0004806d6c007988 */ /* 0x000fe80008000009 */
[----:B------:R0:W-:Y:S04]  /*8f60*/  STS.U8 [R108+UR9+0x880], R115 ;  /* 0x000880736c007988 */ /* 0x0001e80008000009 */
[----:B0-----:R-:W3:Y:S04]  /*8f70*/  LDL.LU R115, [R1+0x124] ;  /* 0x0001240001737983 */ /* 0x001ee80000300800 */
[----:B--2---:R0:W-:Y:S04]  /*8f80*/  STS.U8 [R108+UR9+0xc80], R116 ;  /* 0x000c80746c007988 */ /* 0x0041e80008000009 */
[----:B0-----:R-:W2:Y:S01]  /*8f90*/  LDL.LU R116, [R1+0x4c] ;  /* 0x00004c0001747983 */ /* 0x001ea20000300800 */
[----:B------:R-:W-:Y:S01]  /*8fa0*/  PRMT R90, RZ, 0x7610, R90 ;  /* 0x00007610ff5a7816 */ /* 0x000fe2000000005a */
[----:B------:R-:W-:-:S02]  /*8fb0*/  @!P0 IMAD.MOV.U32 R79, RZ, RZ, R78 ;  /* 0x000000ffff4f8224 */ /* 0x000fc400078e004e */
[----:B------:R-:W-:Y:S02]  /*8fc0*/  @!P0 IMAD.MOV.U32 R78, RZ, RZ, R8 ;  /* 0x000000ffff4e8224 */ /* 0x000fe400078e0008 */
[----:B------:R-:W-:Y:S01]  /*8fd0*/  VIADD R7, R245, 0xfffffff8 ;  /* 0xfffffff8f5077836 */ /* 0x000fe20000000000 */
[----:B------:R-:W-:Y:S01]  /*8fe0*/  PRMT R103, RZ, 0x7610, R103 ;  /* 0x00007610ff677816 */ /* 0x000fe20000000067 */
[C---:B------:R-:W-:Y:S01]  /*8ff0*/  IMAD R81, R88.reuse, 0xf, RZ ;  /* 0x0000000f58517824 */ /* 0x040fe200078e02ff */
[----:B------:R0:W2:Y:S02]  /*9000*/  @!P0 LDG.E.U8 R90, desc[UR20][R78.64] ;  /* 0x000000144e5a8981 */ /* 0x0000a4000c1e1100 */
[----:B------:R-:W-:Y:S02]  /*9010*/  ISETP.GE.U32.AND P0, PT, R7, 0x7fffff79, PT ;  /* 0x7fffff790700780c */ /* 0x000fe40003f06070 */
[----:B------:R-:W-:Y:S01]  /*9020*/  PRMT R102, RZ, 0x7610, R102 ;  /* 0x00007610ff667816 */ /* 0x000fe20000000066 */
[C---:B------:R-:W-:Y:S01]  /*9030*/  IMAD R83, R88.reuse, 0x17, RZ ;  /* 0x0000001758537824 */ /* 0x040fe200078e02ff */
[----:B------:R-:W-:Y:S01]  /*9040*/  PRMT R101, RZ, 0x7610, R101 ;  /* 0x00007610ff657816 */ /* 0x000fe20000000065 */
[----:B------:R-:W-:Y:S01]  /*9050*/  IMAD R85, R88, 0x1f, RZ ;  /* 0x0000001f58557824 */ /* 0x000fe200078e02ff */
[----:B------:R-:W-:-:S02]  /*9060*/  PRMT R100, RZ, 0x7610, R100 ;  /* 0x00007610ff647816 */ /* 0x000fc40000000064 */
[----:B------:R-:W-:Y:S01]  /*9070*/  PRMT R99, RZ, 0x7610, R99 ;  /* 0x00007610ff637816 */ /* 0x000fe20000000063 */
[C---:B0-----:R-:W-:Y:S01]  /*9080*/  IMAD R79, R88.reuse, 0x7, RZ ;  /* 0x00000007584f7824 */ /* 0x041fe200078e02ff */
[----:B------:R0:W-:Y:S04]  /*9090*/  STS.U8 [R108+UR9+0x1080], R111 ;  /* 0x0010806f6c007988 */ /* 0x0001e80008000009 */
[----:B------:R-:W-:Y:S01]  /*90a0*/  IADD3 R78, P1, PT, R79, R3, RZ ;  /* 0x000000034f4e7210 */ /* 0x000fe20007f3e0ff */
[----:B------:R-:W-:Y:S01]  /*90b0*/  VIADD R7, R245, 0xfffffff0 ;  /* 0xfffffff0f5077836 */ /* 0x000fe20000000000 */
[----:B------:R-:W-:Y:S01]  /*90c0*/  PRMT R98, RZ, 0x7610, R98 ;  /* 0x00007610ff627816 */ /* 0x000fe20000000062 */
[----:B------:R-:W-:Y:S01]  /*90d0*/  IMAD R236, R88, 0x37, RZ ;  /* 0x0000003758ec7824 */ /* 0x000fe200078e02ff */
[----:B------:R-:W-:Y:S01]  /*90e0*/  LEA.HI.X.SX32 R79, R79, R2, 0x1, P1 ;  /* 0x000000024f4f7211 */ /* 0x000fe200008f0eff */
[----:B------:R-:W2:Y:S04]  /*90f0*/  LDL.LU R110, [R1+0x104] ;  /* 0x00010400016e7983 */ /* 0x000ea80000300800 */
[----:B------:R-:W2:Y:S01]  /*9100*/  @!P0 LDG.E.U8 R103, desc[UR20][R78.64] ;  /* 0x000000144e678981 */ /* 0x000ea2000c1e1100 */
[----:B------:R-:W-:-:S02]  /*9110*/  ISETP.GE.U32.AND P0, PT, R7, 0x7fffff71, PT ;  /* 0x7fffff710700780c */ /* 0x000fc40003f06070 */
[-C--:B------:R-:W-:Y:S01]  /*9120*/  IADD3 R80, P1, PT, R81, R3.reuse, RZ ;  /* 0x0000000351507210 */ /* 0x080fe20007f3e0ff */
[----:B------:R-:W-:Y:S01]  /*9130*/  VIADD R7, R245, 0xffffffe8 ;  /* 0xffffffe8f5077836 */ /* 0x000fe20000000000 */
[----:B------:R1:W-:Y:S02]  /*9140*/  STS.U8 [R108+UR9+0x1480], R112 ;  /* 0x001480706c007988 */ /* 0x0003e40008000009 */
[-C--:B------:R-:W-:Y:S02]  /*9150*/  LEA.HI.X.SX32 R81, R81, R2.reuse, 0x1, P1 ;  /* 0x0000000251517211 */ /* 0x080fe400008f0eff */
[-C--:B------:R-:W-:Y:S01]  /*9160*/  IADD3 R82, P1, PT, R83, R3.reuse, RZ ;  /* 0x0000000353527210 */ /* 0x080fe20007f3e0ff */
[----:B------:R-:W2:Y:S04]  /*9170*/  LDL.LU R109, [R1+0x1c] ;  /* 0x00001c00016d7983 */ /* 0x000ea80000300800 */
[----:B------:R-:W2:Y:S01]  /*9180*/  @!P0 LDG.E.U8 R102, desc[UR20][R80.64] ;  /* 0x0000001450668981 */ /* 0x000ea2000c1e1100 */
[----:B------:R-:W-:Y:S01]  /*9190*/  ISETP.GE.U32.AND P0, PT, R7, 0x7fffff69, PT ;  /* 0x7fffff690700780c */ /* 0x000fe20003f06070 */
[----:B------:R-:W-:Y:S01]  /*91a0*/  VIADD R7, R245, 0xffffffe0 ;  /* 0xffffffe0f5077836 */ /* 0x000fe20000000000 */
[----:B------:R-:W-:Y:S01]  /*91b0*/  LEA.HI.X.SX32 R83, R83, R2, 0x1, P1 ;  /* 0x0000000253537211 */ /* 0x000fe200008f0eff */
[----:B0-----:R-:W2:Y:S01]  /*91c0*/  LDL.LU R111, [R1+0x118] ;  /* 0x00011800016f7983 */ /* 0x001ea20000300800 */
[----:B------:R-:W-:-:S02]  /*91d0*/  IADD3 R84, P1, PT, R85, R3, RZ ;  /* 0x0000000355547210 */ /* 0x000fc40007f3e0ff */
[----:B------:R-:W-:Y:S01]  /*91e0*/  PRMT R97, RZ, 0x7610, R97 ;  /* 0x00007610ff617816 */ /* 0x000fe20000000061 */
[----:B-1----:R-:W2:Y:S06]  /*91f0*/  LDL.LU R112, [R1+0x110] ;  /* 0x0001100001707983 */ /* 0x002eac0000300800 */
[----:B------:R-:W2:Y:S01]  /*9200*/  @!P0 LDG.E.U8 R101, desc[UR20][R82.64] ;  /* 0x0000001452658981 */ /* 0x000ea2000c1e1100 */
[----:B------:R-:W-:Y:S01]  /*9210*/  ISETP.GE.U32.AND P0, PT, R7, 0x7fffff61, PT ;  /* 0x7fffff610700780c */ /* 0x000fe20003f06070 */
[----:B------:R-:W-:Y:S01]  /*9220*/  VIADD R7, R245, 0xffffffd8 ;  /* 0xffffffd8f5077836 */ /* 0x000fe20000000000 */
[----:B------:R-:W-:-:S11]  /*9230*/  LEA.HI.X.SX32 R85, R85, R2, 0x1, P1 ;  /* 0x0000000255557211 */ /* 0x000fd600008f0eff */
[----:B------:R-:W2:Y:S01]  /*9240*/  @!P0 LDG.E.U8 R100, desc[UR20][R84.64] ;  /* 0x0000001454648981 */ /* 0x000ea2000c1e1100 */
[----:B------:R-:W-:Y:S01]  /*9250*/  ISETP.GE.U32.AND P0, PT, R7, 0x7fffff59, PT ;  /* 0x7fffff590700780c */ /* 0x000fe20003f06070 */
[----:B------:R-:W-:-:S05]  /*9260*/  IMAD R7, R88, 0x27, RZ ;  /* 0x0000002758077824 */ /* 0x000fca00078e02ff */
[----:B------:R-:W-:-:S04]  /*9270*/  IADD3 R8, P1, PT, R7, R3, RZ ;  /* 0x0000000307087210 */ /* 0x000fc80007f3e0ff */
[----:B------:R-:W-:-:S03]  /*9280*/  LEA.HI.X.SX32 R7, R7, R2, 0x1, P1 ;  /* 0x0000000207077211 */ /* 0x000fc600008f0eff */
[----:B------:R-:W-:Y:S02]  /*9290*/  @!P0 IMAD.MOV.U32 R86, RZ, RZ, R8 ;  /* 0x000000ffff568224 */ /* 0x000fe400078e0008 */
[----:B------:R-:W-:-:S05]  /*92a0*/  @!P0 IMAD.MOV.U32 R87, RZ, RZ, R7 ;  /* 0x000000ffff578224 */ /* 0x000fca00078e0007 */
[----:B------:R0:W2:Y:S02]  /*92b0*/  @!P0 LDG.E.U8 R99, desc[UR20][R86.64] ;  /* 0x0000001456638981 */ /* 0x0000a4000c1e1100 */
[----:B0-----:R-:W-:-:S05]  /*92c0*/  VIADD R86, R245, 0xffffffd0 ;  /* 0xffffffd0f5567836 */ /* 0x001fca0000000000 */
[----:B------:R-:W-:Y:S01]  /*92d0*/  ISETP.GE.U32.AND P0, PT, R86, 0x7fffff51, PT ;  /* 0x7fffff515600780c */ /* 0x000fe20003f06070 */
[----:B----4-:R0:W-:Y:S04]  /*92e0*/  STS.U8 [R108+UR9+0x1880], R113 ;  /* 0x001880716c007988 */ /* 0x0101e80008000009 */
[----:B------:R1:W-:Y:S04]  /*92f0*/  STS.U8 [R108+UR9+0x1c80], R114 ;  /* 0x001c80726c007988 */ /* 0x0003e80008000009 */
[----:B---3--:R3:W-:Y:S04]  /*9300*/  STS.U8 [R108+UR9+0x2080], R195 ;  /* 0x002080c36c007988 */ /* 0x0087e80008000009 */
[----:B0-----:R-:W4:Y:S04]  /*9310*/  LDL.LU R113, [R1+0x10c] ;  /* 0x00010c0001717983 */ /* 0x001f280000300800 */
[----:B-1----:R-:W4:Y:S01]  /*9320*/  LDL.LU R114, [R1+0x48] ;  /* 0x0000480001727983 */ /* 0x002f220000300800 */
[----:B---3--:R-:W-:-:S03]  /*9330*/  IMAD R195, R88, 0x2f, RZ ;  /* 0x0000002f58c37824 */ /* 0x008fc600078e02ff */
[----:B------:R0:W-:Y:S02]  /*9340*/  STS.U8 [R108+UR9+0x2480], R196 ;  /* 0x002480c46c007988 */ /* 0x0001e40008000009 */
[----:B0-----:R-:W-:-:S04]  /*9350*/  IADD3 R196, P1, PT, R195, R3, RZ ;  /* 0x00000003c3c47210 */ /* 0x001fc80007f3e0ff */
[----:B------:R-:W-:Y:S01]  /*9360*/  LEA.HI.X.SX32 R195, R195, R2, 0x1, P1 ;  /* 0x00000002c3c37211 */ /* 0x000fe200008f0eff */
[----:B------:R-:W-:-:S04]  /*9370*/  @!P0 IMAD.MOV.U32 R86, RZ, RZ, R196 ;  /* 0x000000ffff568224 */ /* 0x000fc800078e00c4 */
[----:B------:R-:W-:-:S05]  /*9380*/  @!P0 IMAD.MOV.U32 R87, RZ, RZ, R195 ;  /* 0x000000ffff578224 */ /* 0x000fca00078e00c3 */
[----:B------:R0:W3:Y:S02]  /*9390*/  @!P0 LDG.E.U8 R98, desc[UR20][R86.64] ;  /* 0x0000001456628981 */ /* 0x0000e4000c1e1100 */
[----:B0-----:R-:W-:Y:S02]  /*93a0*/  VIADD R86, R245, 0xffffffc8 ;  /* 0xffffffc8f5567836 */ /* 0x001fe40000000000 */
[----:B------:R0:W-:Y:S03]  /*93b0*/  STS.U8 [R108+UR9+0x2880], R237 ;  /* 0x002880ed6c007988 */ /* 0x0001e60008000009 */
[----:B------:R-:W-:Y:S02]  /*93c0*/  ISETP.GE.U32.AND P0, PT, R86, 0x7fffff49, PT ;  /* 0x7fffff495600780c */ /* 0x000fe40003f06070 */
[----:B0-----:R-:W-:-:S04]  /*93d0*/  IADD3 R237, P1, PT, R236, R3, RZ ;  /* 0x00000003eced7210 */ /* 0x001fc80007f3e0ff */
[----:B------:R-:W-:-:S07]  /*93e0*/  LEA.HI.X.SX32 R236, R236, R2, 0x1, P1 ;  /* 0x00000002ecec7211 */ /* 0x000fce00008f0eff */
[----:B------:R-:W-:Y:S02]  /*93f0*/  @!P0 IMAD.MOV.U32 R86, RZ, RZ, R237 ;  /* 0x000000ffff568224 */ /* 0x000fe400078e00ed */
[----:B------:R-:W-:Y:S01]  /*9400*/  @!P0 IMAD.MOV.U32 R87, RZ, RZ, R236 ;  /* 0x000000ffff578224 */ /* 0x000fe200078e00ec */
[----:B------:R0:W-:Y:S04]  /*9410*/  STS.U8 [R108+UR9+0x2c80], R115 ;  /* 0x002c80736c007988 */ /* 0x0001e80008000009 */
[----:B------:R1:W3:Y:S04]  /*9420*/  @!P0 LDG.E.U8 R97, desc[UR20][R86.64] ;  /* 0x0000001456618981 */ /* 0x0002e8000c1e1100 */
[----:B0-----:R-:W3:Y:S04]  /*9430*/  LDL.LU R115, [R1+0x100] ;  /* 0x0001000001737983 */ /* 0x001ee80000300800 */
[----:B--2---:R0:W-:Y:S04]  /*9440*/  STS.U8 [R108+UR9+0x3080], R116 ;  /* 0x003080746c007988 */ /* 0x0041e80008000009 */
[----:B0-----:R-:W2:Y:S04]  /*9450*/  LDL.LU R116, [R1+0x54] ;  /* 0x0000540001747983 */ /* 0x001ea80000300800 */
[----:B------:R-:W2:Y:S01]  /*9460*/  LDL.LU R87, [R1+0x11c] ;  /* 0x00011c0001577983 */ /* 0x000ea20000300800 */
[----:B-1----:R-:W-:-:S05]  /*9470*/  VIADD R86, R245, 0xffffffc0 ;  /* 0xffffffc0f5567836 */ /* 0x002fca0000000000 */
[----:B------:R-:W-:Y:S01]  /*9480*/  ISETP.GE.U32.AND P0, PT, R86, 0x7fffff41, PT ;  /* 0x7fffff415600780c */ /* 0x000fe20003f06070 */
[----:B------:R-:W-:Y:S01]  /*9490*/  IMAD R86, R88, 0x3f, RZ ;  /* 0x0000003f58567824 */ /* 0x000fe200078e02ff */
        /* <DEDUP_REMOVED lines=9> */
[----:B--2---:R0:W-:Y:S04]  /*9530*/  STS.U8 [R108+UR9+0x3480], R87 ;  /* 0x003480576c007988 */ /* 0x0041e80008000009 */
[----:B------:R-:W-:Y:S01]  /*9540*/  STS.U8 [R108+UR9+0x3880], R110 ;  /* 0x0038806e6c007988 */ /* 0x000fe20008000009 */
[----:B0-----:R-:W-:-:S03]  /*9550*/  IADD3 R87, P1, PT, R86, R3, RZ ;  /* 0x0000000356577210 */ /* 0x001fc60007f3e0ff */
[----:B------:R0:W-:Y:S04]  /*9560*/  STS.U8 [R108+UR9+0x3c80], R109 ;  /* 0x003c806d6c007988 */ /* 0x0001e80008000009 */
[----:B------:R1:W-:Y:S01]  /*9570*/  STL [R1+0x1c], R87 ;  /* 0x00001c5701007387 */ /* 0x0003e20000100800 */
[----:B0-----:R-:W-:Y:S01]  /*9580*/  LEA.HI.X.SX32 R109, R86, R2, 0x1, P1 ;  /* 0x00000002566d7211 */ /* 0x001fe200008f0eff */
[----:B------:R-:W-:-:S04]  /*9590*/  @!P0 IMAD.MOV.U32 R86, RZ, RZ, R87 ;  /* 0x000000ffff568224 */ /* 0x000fc800078e0057 */
[----:B-1----:R-:W-:-:S05]  /*95a0*/  @!P0 IMAD.MOV.U32 R87, RZ, RZ, R109 ;  /* 0x000000ffff578224 */ /* 0x002fca00078e006d */
[----:B------:R0:W2:Y:S02]  /*95b0*/  @!P0 LDG.E.U8 R96, desc[UR20][R86.64] ;  /* 0x0000001456608981 */ /* 0x0000a4000c1e1100 */
[----:B0-----:R-:W-:-:S05]  /*95c0*/  VIADD R86, R245, 0xffffffb8 ;  /* 0xffffffb8f5567836 */ /* 0x001fca0000000000 */
[----:B------:R-:W-:Y:S01]  /*95d0*/  ISETP.GE.U32.AND P0, PT, R86, 0x7fffff39, PT ;  /* 0x7fffff395600780c */ /* 0x000fe20003f06070 */
[----:B------:R-:W-:Y:S01]  /*95e0*/  IMAD R86, R88, 0x47, RZ ;  /* 0x0000004758567824 */ /* 0x000fe200078e02ff */
[----:B------:R0:W-:Y:S04]  /*95f0*/  STL [R1+0x18], R109 ;  /* 0x0000186d01007387 */ /* 0x0001e80000100800 */
[----:B------:R-:W-:-:S04]  /*9600*/  IADD3 R87, P1, PT, R86, R3, RZ ;  /* 0x0000000356577210 */ /* 0x000fc80007f3e0ff */
[----:B0-----:R-:W-:Y:S01]  /*9610*/  LEA.HI.X.SX32 R109, R86, R2, 0x1, P1 ;  /* 0x00000002566d7211 */ /* 0x001fe200008f0eff */
[----:B------:R0:W-:Y:S02]  /*9620*/  STL [R1+0x4c], R87 ;  /* 0x00004c5701007387 */ /* 0x0001e40000100800 */
[----:B------:R-:W-:Y:S02]  /*9630*/  @!P0 IMAD.MOV.U32 R86, RZ, RZ, R87 ;  /* 0x000000ffff568224 */ /* 0x000fe400078e0057 */
[----:B0-----:R-:W-:-:S05]  /*9640*/  @!P0 IMAD.MOV.U32 R87, RZ, RZ, R109 ;  /* 0x000000ffff578224 */ /* 0x001fca00078e006d */
[----:B------:R0:W2:Y:S04]  /*9650*/  @!P0 LDG.E.U8 R95, desc[UR20][R86.64] ;  /* 0x00000014565f8981 */ /* 0x0000a8000c1e1100 */
[----:B------:R1:W-:Y:S01]  /*9660*/  STS.U8 [R108+UR9+0x80], R111 ;  /* 0x0000806f6c007988 */ /* 0x0003e20008000009 */
[----:B0-----:R-:W-:-:S05]  /*9670*/  VIADD R86, R245, 0xffffffb0 ;  /* 0xffffffb0f5567836 */ /* 0x001fca0000000000 */
[----:B------:R-:W-:Y:S01]  /*9680*/  ISETP.GE.U32.AND P0, PT, R86, 0x7fffff31, PT ;  /* 0x7fffff315600780c */ /* 0x000fe20003f06070 */
[----:B------:R-:W-:Y:S01]  /*9690*/  IMAD R86, R88, 0x4f, RZ ;  /* 0x0000004f58567824 */ /* 0x000fe200078e02ff */
[----:B-1----:R-:W-:Y:S01]  /*96a0*/  LOP3.LUT R108, R77, 0x20, RZ, 0x3c, !PT ;  /* 0x000000204d6c7812 */ /* 0x002fe200078e3cff */
[----:B------:R0:W-:Y:S03]  /*96b0*/  STL [R1+0x48], R109 ;  /* 0x0000486d01007387 */ /* 0x0001e60000100800 */
[C---:B------:R-:W-:Y:S01]  /*96c0*/  IADD3 R87, P1, PT, R86.reuse, R3, RZ ;  /* 0x0000000356577210 */ /* 0x040fe20007f3e0ff */
[----:B------:R-:W-:Y:S04]  /*96d0*/  STS.U8 [R108+UR9+0x100], R112 ;  /* 0x000100706c007988 */ /* 0x000fe80008000009 */
[----:B----4-:R-:W-:Y:S01]  /*96e0*/  STS.U8 [R108+UR9+0x500], R113 ;  /* 0x000500716c007988 */ /* 0x010fe20008000009 */
[----:B0-----:R-:W-:-:S03]  /*96f0*/  LEA.HI.X.SX32 R109, R86, R2, 0x1, P1 ;  /* 0x00000002566d7211 */ /* 0x001fc600008f0eff */
[----:B------:R-:W-:Y:S04]  /*9700*/  STS.U8 [R108+UR9+0x900], R114 ;  /* 0x000900726c007988 */ /* 0x000fe80008000009 */
[----:B---3--:R-:W-:Y:S01]  /*9710*/  STS.U8 [R108+UR9+0xd00], R115 ;  /* 0x000d00736c007988 */ /* 0x008fe20008000009 */
[----:B------:R-:W-:-:S03]  /*9720*/  @!P0 IMAD.MOV.U32 R86, RZ, RZ, R87 ;  /* 0x000000ffff568224 */ /* 0x000fc600078e0057 */
[----:B------:R-:W-:Y:S04]  /*9730*/  STS.U8 [R108+UR9+0x1100], R116 ;  /* 0x001100746c007988 */ /* 0x000fe80008000009 */
[----:B------:R0:W-:Y:S04]  /*9740*/  STS.U8 [R108+UR9+0x1500], R39 ;  /* 0x001500276c007988 */ /* 0x0001e80008000009 */
[----:B0-----:R-:W5:Y:S04]  /*9750*/  LDL.LU R39, [R1+0x530] ;  /* 0x0005300001277983 */ /* 0x001f680000300800 */
[----:B------:R0:W-:Y:S02]  /*9760*/  STL [R1+0x54], R87 ;  /* 0x0000545701007387 */ /* 0x0001e40000100800 */
[----:B0-----:R-:W-:-:S05]  /*9770*/  @!P0 IMAD.MOV.U32 R87, RZ, RZ, R109 ;  /* 0x000000ffff578224 */ /* 0x001fca00078e006d */
[----:B------:R0:W3:Y:S02]  /*9780*/  @!P0 LDG.E.U8 R94, desc[UR20][R86.64] ;  /* 0x00000014565e8981 */ /* 0x0000e4000c1e1100 */
[----:B0-----:R-:W-:-:S05]  /*9790*/  VIADD R86, R245, 0xffffffa8 ;  /* 0xffffffa8f5567836 */ /* 0x001fca0000000000 */
[----:B------:R-:W-:Y:S01]  /*97a0*/  ISETP.GE.U32.AND P0, PT, R86, 0x7fffff29, PT ;  /* 0x7fffff295600780c */ /* 0x000fe20003f06070 */
[----:B------:R-:W-:Y:S01]  /*97b0*/  IMAD R86, R88, 0x57, RZ ;  /* 0x0000005758567824 */ /* 0x000fe200078e02ff */
[----:B------:R0:W-:Y:S04]  /*97c0*/  STL [R1+0x50], R109 ;  /* 0x0000506d01007387 */ /* 0x0001e80000100800 */
[C---:B------:R-:W-:Y:S01]  /*97d0*/  IADD3 R87, P1, PT, R86.reuse, R3, RZ ;  /* 0x0000000356577210 */ /* 0x040fe20007f3e0ff */
[----:B------:R1:W-:Y:S03]  /*97e0*/  STS.U8 [R108+UR9+0x1900], R40 ;  /* 0x001900286c007988 */ /* 0x0003e60008000009 */
[----:B0-----:R-:W-:Y:S01]  /*97f0*/  LEA.HI.X.SX32 R109, R86, R2, 0x1, P1 ;  /* 0x00000002566d7211 */ /* 0x001fe200008f0eff */
[----:B------:R0:W-:Y:S02]  /*9800*/  STS.U8 [R108+UR9+0x1d00], R89 ;  /* 0x001d00596c007988 */ /* 0x0001e40008000009 */
[----:B------:R-:W-:-:S02]  /*9810*/  @!P0 IMAD.MOV.U32 R86, RZ, RZ, R87 ;  /* 0x000000ffff568224 */ /* 0x000fc400078e0057 */
[----:B-1----:R-:W5:Y:S04]  /*9820*/  LDL.LU R40, [R1+0x52c] ;  /* 0x00052c0001287983 */ /* 0x002f680000300800 */
[----:B0-----:R-:W4:Y:S04]  /*9830*/  LDL.LU R89, [R1+0x528] ;  /* 0x0005280001597983 */ /* 0x001f280000300800 */
[----:B------:R0:W-:Y:S02]  /*9840*/  STL [R1+0x5c], R87 ;  /* 0x00005c5701007387 */ /* 0x0001e40000100800 */
[----:B0-----:R-:W-:-:S05]  /*9850*/  @!P0 IMAD.MOV.U32 R87, RZ, RZ, R109 ;  /* 0x000000ffff578224 */ /* 0x001fca00078e006d */
        /* <DEDUP_REMOVED lines=19> */
[----:B------:R-:W-:Y:S01]  /*9990*/  STS.U8 [R108+UR9+0x2100], R248 ;  /* 0x002100f86c007988 */ /* 0x000fe20008000009 */
[----:B0-----:R-:W-:-:S03]  /*99a0*/  @!P0 IMAD.MOV.U32 R87, RZ, RZ, R109 ;  /* 0x000000ffff578224 */ /* 0x001fc600078e006d */
[----:B------:R-:W-:Y:S04]  /*99b0*/  STS.U8 [R108+UR9+0x2500], R247 ;  /* 0x002500f76c007988 */ /* 0x000fe80008000009 */
[----:B------:R-:W-:Y:S04]  /*99c0*/  STS.U8 [R108+UR9+0x2900], R244 ;  /* 0x002900f46c007988 */ /* 0x000fe80008000009 */
[----:B------:R0:W2:Y:S04]  /*99d0*/  @!P0 LDG.E.U8 R107, desc[UR20][R86.64] ;  /* 0x00000014566b8981 */ /* 0x0000a8000c1e1100 */
[----:B------:R-:W-:Y:S04]  /*99e0*/  STS.U8 [R108+UR9+0x2d00], R241 ;  /* 0x002d00f16c007988 */ /* 0x000fe80008000009 */
[----:B------:R-:W-:Y:S01]  /*99f0*/  STS.U8 [R108+UR9+0x3100], R205 ;  /* 0x003100cd6c007988 */ /* 0x000fe20008000009 */
[----:B0-----:R-:W-:-:S03]  /*9a00*/  VIADD R86, R245, 0xffffff90 ;  /* 0xffffff90f5567836 */ /* 0x001fc60000000000 */
[----:B------:R-:W-:Y:S04]  /*9a10*/  STS.U8 [R108+UR9+0x3500], R204 ;  /* 0x003500cc6c007988 */ /* 0x000fe80008000009 */
[----:B------:R-:W-:Y:S01]  /*9a20*/  STS.U8 [R108+UR9+0x3900], R203 ;  /* 0x003900cb6c007988 */ /* 0x000fe20008000009 */
[----:B------:R-:W-:-:S03]  /*9a30*/  ISETP.GE.U32.AND P0, PT, R86, 0x7fffff11, PT ;  /* 0x7fffff115600780c */ /* 0x000fc60003f06070 */
[----:B------:R0:W-:Y:S01]  /*9a40*/  STS.U8 [R108+UR9+0x3d00], R25 ;  /* 0x003d00196c007988 */ /* 0x0001e20008000009 */
[----:B------:R-:W-:Y:S01]  /*9a50*/  IMAD R86, R88, 0x6f, RZ ;  /* 0x0000006f58567824 */ /* 0x000fe200078e02ff */
[----:B0-----:R-:W-:-:S05]  /*9a60*/  LOP3.LUT R25, R77, 0x30, RZ, 0x3c, !PT ;  /* 0x000000304d197812 */ /* 0x001fca00078e3cff */
[----:B------:R-:W-:Y:S04]  /*9a70*/  STS.U8 [R25+UR9+0x180], R197 ;  /* 0x000180c519007988 */ /* 0x000fe80008000009 */
[----:B------:R-:W-:Y:S04]  /*9a80*/  STS.U8 [R25+UR9+0x580], R164 ;  /* 0x000580a419007988 */ /* 0x000fe80008000009 */
[----:B------:R0:W-:Y:S02]  /*9a90*/  STS.U8 [R25+UR9+0x980], R38 ;  /* 0x0009802619007988 */ /* 0x0001e40008000009 */
[----:B0-----:R-:W-:-:S04]  /*9aa0*/  IADD3 R38, P1, PT, R86, R3, RZ ;  /* 0x0000000356267210 */ /* 0x001fc80007f3e0ff */
[----:B------:R-:W-:Y:S01]  /*9ab0*/  LEA.HI.X.SX32 R87, R86, R2, 0x1, P1 ;  /* 0x0000000256577211 */ /* 0x000fe200008f0eff */
[----:B------:R-:W-:-:S05]  /*9ac0*/  @!P0 IMAD.MOV.U32 R86, RZ, RZ, R38 ;  /* 0x000000ffff568224 */ /* 0x000fca00078e0026 */
[----:B------:R0:W2:Y:S02]  /*9ad0*/  @!P0 LDG.E.U8 R106, desc[UR20][R86.64] ;  /* 0x00000014566a8981 */ /* 0x0000a4000c1e1100 */
[----:B0-----:R-:W-:Y:S02]  /*9ae0*/  VIADD R86, R245, 0xffffff88 ;  /* 0xffffff88f5567836 */ /* 0x001fe40000000000 */
[----:B------:R-:W-:Y:S03]  /*9af0*/  STS.U8 [R25+UR9+0xd80], R37 ;  /* 0x000d802519007988 */ /* 0x000fe60008000009 */
[----:B------:R-:W-:Y:S01]  /*9b00*/  ISETP.GE.U32.AND P0, PT, R86, 0x7fffff09, PT ;  /* 0x7fffff095600780c */ /* 0x000fe20003f06070 */
[----:B------:R-:W-:Y:S01]  /*9b10*/  IMAD R86, R88, 0x77, RZ ;  /* 0x0000007758567824 */ /* 0x000fe200078e02ff */
[----:B------:R-:W-:Y:S04]  /*9b20*/  STS.U8 [R25+UR9+0x1180], R36 ;  /* 0x0011802419007988 */ /* 0x000fe80008000009 */
[----:B------:R0:W-:Y:S04]  /*9b30*/  STS.U8 [R25+UR9+0x1580], R35 ;  /* 0x0015802319007988 */ /* 0x0001e80008000009 */
[----:B------:R-:W-:Y:S01]  /*9b40*/  STL [R1+0x68], R109 ;  /* 0x0000686d01007387 */ /* 0x000fe20000100800 */
[----:B0-----:R-:W-:-:S03]  /*9b50*/  IADD3 R35, P1, PT, R86, R3, RZ ;  /* 0x0000000356237210 */ /* 0x001fc60007f3e0ff */
[----:B------:R-:W-:Y:S01]  /*9b60*/  STL [R1+0x74], R38 ;  /* 0x0000742601007387 */ /* 0x000fe20000100800 */
[----:B------:R-:W-:-:S03]  /*9b70*/  LEA.HI.X.SX32 R36, R86, R2, 0x1, P1 ;  /* 0x0000000256247211 */ /* 0x000fc600008f0eff */
[----:B------:R0:W-:Y:S01]  /*9b80*/  STL [R1+0x70], R87 ;  /* 0x0000705701007387 */ /* 0x0001e20000100800 */
[----:B------:R-:W-:Y:S02]  /*9b90*/  @!P0 IMAD.MOV.U32 R86, RZ, RZ, R35 ;  /* 0x000000ffff568224 */ /* 0x000fe400078e0023 */
[----:B0-----:R-:W-:-:S05]  /*9ba0*/  @!P0 IMAD.MOV.U32 R87, RZ, RZ, R36 ;  /* 0x000000ffff578224 */ /* 0x001fca00078e0024 */
[----:B------:R0:W2:Y:S02]  /*9bb0*/  @!P0 LDG.E.U8 R104, desc[UR20][R86.64] ;  /* 0x0000001456688981 */ /* 0x0000a4000c1e1100 */
[----:B0-----:R-:W-:Y:S02]  /*9bc0*/  VIADD R86, R245, 0xffffff80 ;  /* 0xffffff80f5567836 */ /* 0x001fe40000000000 */
[----:B------:R-:W-:Y:S03]  /*9bd0*/  STS.U8 [R25+UR9+0x1980], R34 ;  /* 0x0019802219007988 */ /* 0x000fe60008000009 */
[----:B------:R-:W-:Y:S01]  /*9be0*/  ISETP.GE.U32.AND P0, PT, R86, 0x7fffff01, PT ;  /* 0x7fffff015600780c */ /* 0x000fe20003f06070 */
[----:B------:R-:W-:Y:S01]  /*9bf0*/  IMAD R86, R88, 0x7f, RZ ;  /* 0x0000007f58567824 */ /* 0x000fe200078e02ff */
[----:B------:R-:W-:Y:S04]  /*9c00*/  STS.U8 [R25+UR9+0x1d80], R33 ;  /* 0x001d802119007988 */ /* 0x000fe80008000009 */
[----:B------:R0:W-:Y:S02]  /*9c10*/  STS.U8 [R25+UR9+0x2180], R32 ;  /* 0x0021802019007988 */ /* 0x0001e40008000009 */
[----:B0-----:R-:W-:-:S04]  /*9c20*/  IADD3 R32, P1, PT, R86, R3, RZ ;  /* 0x0000000356207210 */ /* 0x001fc80007f3e0ff */
[----:B------:R-:W-:Y:S01]  /*9c30*/  LEA.HI.X.SX32 R33, R86, R2, 0x1, P1 ;  /* 0x0000000256217211 */ /* 0x000fe200008f0eff */
[----:B------:R-:W-:-:S04]  /*9c40*/  @!P0 IMAD.MOV.U32 R86, RZ, RZ, R32 ;  /* 0x000000ffff568224 */ /* 0x000fc800078e0020 */
[----:B------:R-:W-:-:S05]  /*9c50*/  @!P0 IMAD.MOV.U32 R87, RZ, RZ, R33 ;  /* 0x000000ffff578224 */ /* 0x000fca00078e0021 */
[----:B------:R4:W3:Y:S04]  /*9c60*/  @!P0 LDG.E.U8 R105, desc[UR20][R86.64] ;  /* 0x0000001456698981 */ /* 0x0008e8000c1e1100 */
[----:B------:R-:W-:Y:S04]  /*9c70*/  STS.U8 [R25+UR9+0x2580], R31 ;  /* 0x0025801f19007988 */ /* 0x000fe80008000009 */
[----:B------:R-:W-:Y:S04]  /*9c80*/  STS.U8 [R25+UR9+0x2980], R30 ;  /* 0x0029801e19007988 */ /* 0x000fe80008000009 */
[----:B------:R-:W-:Y:S04]  /*9c90*/  STS.U8 [R25+UR9+0x2d80], R29 ;  /* 0x002d801d19007988 */ /* 0x000fe80008000009 */
[----:B------:R-:W-:Y:S04]  /*9ca0*/  STS.U8 [R25+UR9+0x3180], R28 ;  /* 0x0031801c19007988 */ /* 0x000fe80008000009 */
[----:B------:R-:W-:Y:S04]  /*9cb0*/  STS.U8 [R25+UR9+0x3580], R27 ;  /* 0x0035801b19007988 */ /* 0x000fe80008000009 */
[----:B------:R-:W-:Y:S04]  /*9cc0*/  STS.U8 [R25+UR9+0x3980], R26 ;  /* 0x0039801a19007988 */ /* 0x000fe80008000009 */
[----:B------:R0:W-:Y:S02]  /*9cd0*/  STS.U8 [R25+UR9+0x3d80], R0 ;  /* 0x003d800019007988 */ /* 0x0001e40008000009 */
[----:B0-----:R-:W-:-:S05]  /*9ce0*/  LOP3.LUT R0, R77, 0x40, RZ, 0x3c, !PT ;  /* 0x000000404d007812 */ /* 0x001fca00078e3cff */
[----:B------:R-:W-:Y:S04]  /*9cf0*/  STS.U8 [R0+UR9+0x200], R24 ;  /* 0x0002001800007988 */ /* 0x000fe80008000009 */
        /* <DEDUP_REMOVED lines=22> */
[----:B------:R-:W-:Y:S01]  /*9e60*/  STS.U8 [R0+UR9+0x1a80], R230 ;  /* 0x001a80e600007988 */ /* 0x000fe20008000009 */
[----:B----4-:R-:W-:-:S03]  /*9e70*/  IMAD R86, R4, R89, RZ ;  /* 0x0000005904567224 */ /* 0x010fc600078e02ff */
[----:B------:R-:W-:Y:S01]  /*9e80*/  STS.U8 [R0+UR9+0x1e80], R228 ;  /* 0x001e80e400007988 */ /* 0x000fe20008000009 */
[----:B------:R-:W-:-:S03]  /*9e90*/  LOP3.LUT R4, R77, 0x60, RZ, 0x3c, !PT ;  /* 0x000000604d047812 */ /* 0x000fc600078e3cff */
[----:B------:R-:W-:Y:S04]  /*9ea0*/  STS.U8 [R0+UR9+0x2280], R200 ;  /* 0x002280c800007988 */ /* 0x000fe80008000009 */
[----:B------:R-:W-:Y:S04]  /*9eb0*/  STS.U8 [R0+UR9+0x2680], R198 ;  /* 0x002680c600007988 */ /* 0x000fe80008000009 */
[----:B------:R-:W-:Y:S04]  /*9ec0*/  STS.U8 [R0+UR9+0x2a80], R193 ;  /* 0x002a80c100007988 */ /* 0x000fe80008000009 */
[----:B------:R-:W-:Y:S04]  /*9ed0*/  STS.U8 [R0+UR9+0x2e80], R191 ;  /* 0x002e80bf00007988 */ /* 0x000fe80008000009 */
[----:B------:R-:W-:Y:S04]  /*9ee0*/  STS.U8 [R0+UR9+0x3280], R185 ;  /* 0x003280b900007988 */ /* 0x000fe80008000009 */
[----:B------:R-:W-:Y:S04]  /*9ef0*/  STS.U8 [R0+UR9+0x3680], R183 ;  /* 0x003680b700007988 */ /* 0x000fe80008000009 */
[----:B------:R-:W-:Y:S04]  /*9f00*/  STS.U8 [R0+UR9+0x3a80], R177 ;  /* 0x003a80b100007988 */ /* 0x000fe80008000009 */
[----:B------:R0:W-:Y:S04]  /*9f10*/  STS.U8 [R0+UR9+0x3e80], R174 ;  /* 0x003e80ae00007988 */ /* 0x0001e80008000009 */
[----:B------:R-:W-:Y:S04]  /*9f20*/  STS.U8 [R4+UR9+0x300], R172 ;  /* 0x000300ac04007988 */ /* 0x000fe80008000009 */
[----:B------:R-:W-:Y:S04]  /*9f30*/  STS.U8 [R4+UR9+0x700], R171 ;  /* 0x000700ab04007988 */ /* 0x000fe80008000009 */
[----:B------:R-:W-:Y:S04]  /*9f40*/  STS.U8 [R4+UR9+0xb00], R170 ;  /* 0x000b00aa04007988 */ /* 0x000fe80008000009 */
[----:B------:R-:W-:Y:S04]  /*9f50*/  STS.U8 [R4+UR9+0xf00], R167 ;  /* 0x000f00a704007988 */ /* 0x000fe80008000009 */
[----:B------:R-:W-:Y:S04]  /*9f60*/  STS.U8 [R4+UR9+0x1300], R166 ;  /* 0x001300a604007988 */ /* 0x000fe80008000009 */
[----:B------:R-:W-:Y:S04]  /*9f70*/  STS.U8 [R4+UR9+0x1700], R165 ;  /* 0x001700a504007988 */ /* 0x000fe80008000009 */
[----:B------:R-:W-:Y:S04]  /*9f80*/  STS.U8 [R4+UR9+0x1b00], R163 ;  /* 0x001b00a304007988 */ /* 0x000fe80008000009 */
[----:B------:R-:W-:Y:S01]  /*9f90*/  STS.U8 [R4+UR9+0x1f00], R162 ;  /* 0x001f00a204007988 */ /* 0x000fe20008000009 */
[----:B0-----:R-:W-:-:S03]  /*9fa0*/  LOP3.LUT R0, R77, 0x70, RZ, 0x3c, !PT ;  /* 0x000000704d007812 */ /* 0x001fc600078e3cff */
        /* <DEDUP_REMOVED lines=10> */
[----:B------:R-:W-:Y:S01]  /*a050*/  STS.U8 [R0+UR9+0xb80], R101 ;  /* 0x000b806500007988 */ /* 0x000fe20008000009 */
[C---:B------:R-:W-:Y:S01]  /*a060*/  IADD3 R87, P0, PT, R86.reuse, UR18, RZ ;  /* 0x0000001256577c10 */ /* 0x040fe2000ff1e0ff */
[----:B0-----:R-:W-:Y:S01]  /*a070*/  IMAD R90, R225, UR4, RZ ;  /* 0x00000004e15a7c24 */ /* 0x001fe2000f8e02ff */
[----:B------:R-:W0:Y:S01]  /*a080*/  LDCU UR18, c[0x0][0x3b0] ;  /* 0x00007600ff1277ac */ /* 0x000e220008000800 */
[----:B------:R-:W-:Y:S04]  /*a090*/  STS.U8 [R0+UR9+0xf80], R100 ;  /* 0x000f806400007988 */ /* 0x000fe80008000009 */
[----:B------:R-:W-:Y:S04]  /*a0a0*/  STS.U8 [R0+UR9+0x1380], R99 ;  /* 0x0013806300007988 */ /* 0x000fe80008000009 */
[----:B------:R1:W-:Y:S04]  /*a0b0*/  STS.U8 [R0+UR9+0x1780], R98 ;  /* 0x0017806200007988 */ /* 0x0003e80008000009 */
[----:B------:R-:W-:Y:S01]  /*a0c0*/  STS.U8 [R0+UR9+0x1b80], R97 ;  /* 0x001b806100007988 */ /* 0x000fe20008000009 */
[----:B------:R-:W-:Y:S01]  /*a0d0*/  LEA.HI.X.SX32 R86, R86, UR19, 0x1, P0 ;  /* 0x0000001356567c11 */ /* 0x000fe200080f0eff */
[----:B------:R-:W-:-:S02]  /*a0e0*/  IMAD R91, R224, UR4, RZ ;  /* 0x00000004e05b7c24 */ /* 0x000fc4000f8e02ff */
[----:B--2---:R-:W-:Y:S01]  /*a0f0*/  STS.U8 [R0+UR9+0x1f80], R96 ;  /* 0x001f806000007988 */ /* 0x004fe20008000009 */
[----:B------:R-:W-:-:S03]  /*a100*/  IADD3 R38, P0, PT, R90, R87, RZ ;  /* 0x000000575a267210 */ /* 0x000fc60007f1e0ff */
[----:B------:R-:W-:Y:S01]  /*a110*/  STL [R1+0x84], R35 ;  /* 0x0000842301007387 */ /* 0x000fe20000100800 */
[----:B-1----:R-:W-:Y:S01]  /*a120*/  IMAD R98, R214, UR4, RZ ;  /* 0x00000004d6627c24 */ /* 0x002fe2000f8e02ff */
[----:B------:R-:W1:Y:S02]  /*a130*/  LDCU UR19, c[0x0][0x3b0] ;  /* 0x00007600ff1377ac */ /* 0x000e640008000800 */
[----:B------:R-:W-:Y:S04]  /*a140*/  STS.U8 [R0+UR9+0x2380], R95 ;  /* 0x0023805f00007988 */ /* 0x000fe80008000009 */
[----:B---3--:R2:W-:Y:S04]  /*a150*/  STS.U8 [R0+UR9+0x2780], R94 ;  /* 0x0027805e00007988 */ /* 0x0085e80008000009 */
[----:B------:R3:W-:Y:S04]  /*a160*/  STS.U8 [R0+UR9+0x2b80], R93 ;  /* 0x002b805d00007988 */ /* 0x0007e80008000009 */
[----:B------:R4:W-:Y:S01]  /*a170*/  STS.U8 [R0+UR9+0x2f80], R92 ;  /* 0x002f805c00007988 */ /* 0x0009e20008000009 */
[----:B--2---:R-:W-:Y:S01]  /*a180*/  IMAD R94, R218, UR4, RZ ;  /* 0x00000004da5e7c24 */ /* 0x004fe2000f8e02ff */
[----:B------:R-:W-:Y:S01]  /*a190*/  LEA.HI.X.SX32 R37, R90, R86, 0x1, P0 ;  /* 0x000000565a257211 */ /* 0x000fe200000f0eff */
[----:B------:R-:W-:-:S02]  /*a1a0*/  IMAD R95, R217, UR4, RZ ;  /* 0x00000004d95f7c24 */ /* 0x000fc4000f8e02ff */
[----:B---3--:R-:W-:Y:S02]  /*a1b0*/  IMAD R93, R222, UR4, RZ ;  /* 0x00000004de5d7c24 */ /* 0x008fe4000f8e02ff */
[----:B----4-:R-:W-:Y:S01]  /*a1c0*/  IMAD R92, R223, UR4, RZ ;  /* 0x00000004df5c7c24 */ /* 0x010fe2000f8e02ff */
[----:B------:R-:W-:Y:S01]  /*a1d0*/  STL [R1+0x80], R36 ;  /* 0x0000802401007387 */ /* 0x000fe20000100800 */
[----:B------:R-:W-:Y:S01]  /*a1e0*/  IMAD R96, R216, UR4, RZ ;  /* 0x00000004d8607c24 */ /* 0x000fe2000f8e02ff */
[-C--:B------:R-:W-:Y:S01]  /*a1f0*/  IADD3 R23, P4, PT, R91, R87.reuse, RZ ;  /* 0x000000575b177210 */ /* 0x080fe20007f9e0ff */
[----:B------:R-:W-:Y:S01]  /*a200*/  IMAD R97, R215, UR4, RZ ;  /* 0x00000004d7617c24 */ /* 0x000fe2000f8e02ff */
[----:B------:R-:W-:Y:S01]  /*a210*/  STL [R1+0x94], R32 ;  /* 0x0000942001007387 */ /* 0x000fe20000100800 */
[-C--:B------:R-:W-:Y:S02]  /*a220*/  IADD3 R15, P5, PT, R92, R87.reuse, RZ ;  /* 0x000000575c0f7210 */ /* 0x080fe40007fbe0ff */
[-C--:B------:R-:W-:Y:S01]  /*a230*/  IADD3 R35, P0, PT, R94, R87.reuse, RZ ;  /* 0x000000575e237210 */ /* 0x080fe20007f1e0ff */
[----:B------:R2:W-:Y:S01]  /*a240*/  STL [R1+0x90], R33 ;  /* 0x0000902101007387 */ /* 0x0005e20000100800 */
[----:B------:R-:W-:-:S02]  /*a250*/  IADD3 R246, P6, PT, R93, R87, RZ ;  /* 0x000000575df67210 */ /* 0x000fc40007fde0ff */
[-C--:B------:R-:W-:Y:S01]  /*a260*/  IADD3 R244, P1, PT, R95, R87.reuse, RZ ;  /* 0x000000575ff47210 */ /* 0x080fe20007f3e0ff */
[----:B------:R-:W-:Y:S01]  /*a270*/  STL [R1+0x9c], R38 ;  /* 0x00009c2601007387 */ /* 0x000fe20000100800 */
[----:B------:R-:W-:Y:S01]  /*a280*/  IADD3 R16, P2, PT, R96, R87, RZ ;  /* 0x0000005760107210 */ /* 0x000fe20007f5e0ff */
[----:B------:R-:W-:Y:S02]  /*a290*/  IMAD R99, R210, UR4, RZ ;  /* 0x00000004d2637c24 */ /* 0x000fe4000f8e02ff */
[----:B------:R-:W-:Y:S01]  /*a2a0*/  STL [R1+0x98], R37 ;  /* 0x0000982501007387 */ /* 0x000fe20000100800 */
[----:B------:R-:W-:-:S03]  /*a2b0*/  LEA.HI.X.SX32 R26, R91, R86, 0x1, P4 ;  /* 0x000000565b1a7211 */ /* 0x000fc600020f0eff */
[----:B------:R-:W-:Y:S01]  /*a2c0*/  STL [R1+0xa4], R23 ;  /* 0x0000a41701007387 */ /* 0x000fe20000100800 */
[----:B------:R-:W-:Y:S01]  /*a2d0*/  IADD3 R242, P4, PT, R97, R87, RZ ;  /* 0x0000005761f27210 */ /* 0x000fe20007f9e0ff */
[----:B------:R-:W-:Y:S02]  /*a2e0*/  IMAD R100, R209, UR4, RZ ;  /* 0x00000004d1647c24 */ /* 0x000fe4000f8e02ff */
[----:B------:R-:W-:Y:S01]  /*a2f0*/  STL [R1+0xac], R15 ;  /* 0x0000ac0f01007387 */ /* 0x000fe20000100800 */
[----:B------:R-:W-:-:S03]  /*a300*/  LEA.HI.X.SX32 R18, R92, R86, 0x1, P5 ;  /* 0x000000565c127211 */ /* 0x000fc600028f0eff */
[----:B------:R-:W-:Y:S01]  /*a310*/  STL [R1+0xbc], R35 ;  /* 0x0000bc2301007387 */ /* 0x000fe20000100800 */
[----:B--2---:R-:W-:-:S03]  /*a320*/  IADD3 R33, P5, PT, R98, R87, RZ ;  /* 0x0000005762217210 */ /* 0x004fc60007fbe0ff */
[----:B------:R-:W-:Y:S01]  /*a330*/  STL [R1+0xb4], R246 ;  /* 0x0000b4f601007387 */ /* 0x000fe20000100800 */
[-C--:B------:R-:W-:Y:S01]  /*a340*/  LEA.HI.X.SX32 R225, R93, R86.reuse, 0x1, P6 ;  /* 0x000000565de17211 */ /* 0x080fe200030f0eff */
[----:B------:R-:W-:Y:S02]  /*a350*/  IMAD R101, R208, UR4, RZ ;  /* 0x00000004d0657c24 */ /* 0x000fe4000f8e02ff */
        /* <DEDUP_REMOVED lines=11> */
[----:B------:R-:W-:Y:S01]  /*a410*/  LEA.HI.X.SX32 R96, R96, R86, 0x1, P2 ;  /* 0x0000005660607211 */ /* 0x000fe200010f0eff */
[----:B------:R-:W-:Y:S02]  /*a420*/  IMAD R108, R202, UR6, RZ ;  /* 0x00000006ca6c7c24 */ /* 0x000fe4000f8e02ff */
[----:B------:R-:W-:Y:S01]  /*a430*/  STL [R1+0xdc], R33 ;  /* 0x0000dc2101007387 */ /* 0x000fe20000100800 */
[----:B------:R-:W-:-:S03]  /*a440*/  IADD3 R239, P1, PT, R101, R87, RZ ;  /* 0x0000005765ef7210 */ /* 0x000fc60007f3e0ff */
[----:B------:R-:W-:Y:S01]  /*a450*/  STL [R1+0xb0], R225 ;  /* 0x0000b0e101007387 */ /* 0x000fe20000100800 */
[----:B------:R-:W-:-:S03]  /*a460*/  IADD3 R31, P2, PT, R102, R87, RZ ;  /* 0x00000057661f7210 */ /* 0x000fc60007f5e0ff */
[----:B------:R-:W-:Y:S01]  /*a470*/  STL [R1+0xe4], R203 ;  /* 0x0000e4cb01007387 */ /* 0x000fe20000100800 */
[-C--:B------:R-:W-:Y:S01]  /*a480*/  LEA.HI.X.SX32 R243, R97, R86.reuse, 0x1, P4 ;  /* 0x0000005661f37211 */ /* 0x080fe200020f0eff */
[----:B------:R-:W-:Y:S02]  /*a490*/  IMAD R109, R201, UR7, RZ ;  /* 0x00000007c96d7c24 */ /* 0x000fe4000f8e02ff */
[----:B------:R-:W-:Y:S01]  /*a4a0*/  STL [R1+0xb8], R94 ;  /* 0x0000b85e01007387 */ /* 0x000fe20000100800 */
[----:B------:R-:W-:Y:S01]  /*a4b0*/  IADD3 R5, P4, PT, R103, R87, RZ ;  /* 0x0000005767057210 */ /* 0x000fe20007f9e0ff */
[----:B------:R-:W-:Y:S02]  /*a4c0*/  IMAD R110, R199, UR12, RZ ;  /* 0x0000000cc76e7c24 */ /* 0x000fe4000f8e02ff */
[----:B------:R-:W-:Y:S01]  /*a4d0*/  STL [R1+0xec], R0 ;  /* 0x0000ec0001007387 */ /* 0x000fe20000100800 */
[----:B------:R-:W-:Y:S01]  /*a4e0*/  IMAD R144, R161, UR38, RZ ;  /* 0x00000026a1907c24 */ /* 0x000fe2000f8e02ff */
[----:B------:R-:W-:-:S02]  /*a4f0*/  LEA.HI.X.SX32 R36, R98, R86, 0x1, P5 ;  /* 0x0000005662247211 */ /* 0x000fc400028f0eff */
        /* <DEDUP_REMOVED lines=16> */
[-C--:B------:R-:W-:Y:S01]  /*a600*/  IADD3 R21, P1, PT, R111, R87.reuse, RZ ;  /* 0x000000576f157210 */ /* 0x080fe20007f3e0ff */
[----:B------:R-:W-:Y:S02]  /*a610*/  IMAD R114, R186, UR17, RZ ;  /* 0x00000011ba727c24 */ /* 0x000fe4000f8e02ff */
[----:B------:R-:W-:Y:S01]  /*a620*/  STL [R1+0x10c], R161 ;  /* 0x00010ca101007387 */ /* 0x000fe20000100800 */
[----:B------:R-:W-:Y:S01]  /*a630*/  IMAD R116, R179, UR23, RZ ;  /* 0x00000017b3747c24 */ /* 0x000fe2000f8e02ff */
[----:B------:R-:W-:Y:S01]  /*a640*/  LEA.HI.X.SX32 R34, R102, R86, 0x1, P2 ;  /* 0x0000005666227211 */ /* 0x000fe200010f0eff */
[----:B------:R-:W-:Y:S01]  /*a650*/  IMAD R142, R178, UR36, RZ ;  /* 0x00000024b28e7c24 */ /* 0x000fe2000f8e02ff */
[----:B------:R-:W-:Y:S01]  /*a660*/  STL [R1+0xe0], R241 ;  /* 0x0000e0f101007387 */ /* 0x000fe20000100800 */
[----:B------:R-:W-:Y:S01]  /*a670*/  IADD3 R178, P2, PT, R112, R87, RZ ;  /* 0x0000005770b27210 */ /* 0x000fe20007f5e0ff */
[----:B------:R-:W-:-:S02]  /*a680*/  IMAD R115, R184, UR22, RZ ;  /* 0x00000016b8737c24 */ /* 0x000fc4000f8e02ff */
[----:B------:R-:W-:Y:S01]  /*a690*/  STL [R1+0xe8], R100 ;  /* 0x0000e86401007387 */ /* 0x000fe20000100800 */
[----:B------:R-:W-:Y:S01]  /*a6a0*/  IMAD R145, R160, UR39, RZ ;  /* 0x00000027a0917c24 */ /* 0x000fe2000f8e02ff */
[-C--:B------:R-:W-:Y:S02]  /*a6b0*/  LEA.HI.X.SX32 R197, R103, R86.reuse, 0x1, P4 ;  /* 0x0000005667c57211 */ /* 0x080fe400020f0eff */
[----:B------:R-:W-:Y:S01]  /*a6c0*/  STL [R1+0x114], R235 ;  /* 0x000114eb01007387 */ /* 0x000fe20000100800 */
[----:B------:R-:W-:-:S03]  /*a6d0*/  LEA.HI.X.SX32 R160, R108, R86, 0x1, P5 ;  /* 0x000000566ca07211 */ /* 0x000fc600028f0eff */
[----:B------:R-:W-:Y:S01]  /*a6e0*/  STL [R1+0x11c], R248 ;  /* 0x00011cf801007387 */ /* 0x000fe20000100800 */
[-C--:B------:R-:W-:Y:S01]  /*a6f0*/  IADD3 R233, P4, PT, R113, R87.reuse, RZ ;  /* 0x0000005771e97210 */ /* 0x080fe20007f9e0ff */
[----:B------:R-:W-:Y:S01]  /*a700*/  IMAD R117, R117, UR24, RZ ;  /* 0x0000001875757c24 */ /* 0x000fe2000f8e02ff */
[-C--:B------:R-:W-:Y:S01]  /*a710*/  LEA.HI.X.SX32 R32, R110, R86.reuse, 0x1, P0 ;  /* 0x000000566e207211 */ /* 0x080fe200000f0eff */
[----:B------:R-:W-:Y:S01]  /*a720*/  STL [R1+0xf0], R240 ;  /* 0x0000f0f001007387 */ /* 0x000fe20000100800 */
[----:B------:R-:W-:Y:S01]  /*a730*/  IMAD R122, R122, UR29, RZ ;  /* 0x0000001d7a7a7c24 */ /* 0x000fe2000f8e02ff */
[-C--:B------:R-:W-:Y:S02]  /*a740*/  IADD3 R205, P5, PT, R114, R87.reuse, RZ ;  /* 0x0000005772cd7210 */ /* 0x080fe40007fbe0ff */
[----:B------:R-:W-:Y:S01]  /*a750*/  STL [R1+0x124], R21 ;  /* 0x0001241501007387 */ /* 0x000fe20000100800 */
[-C--:B------:R-:W-:Y:S02]  /*a760*/  IADD3 R184, P0, PT, R116, R87.reuse, RZ ;  /* 0x0000005774b87210 */ /* 0x080fe40007f1e0ff */
[----:B------:R-:W-:Y:S01]  /*a770*/  LEA.HI.X.SX32 R238, R109, R86, 0x1, P6 ;  /* 0x000000566dee7211 */ /* 0x000fe200030f0eff */
[----:B------:R-:W-:Y:S01]  /*a780*/  STL [R1+0xf8], R34 ;  /* 0x0000f82201007387 */ /* 0x000fe20000100800 */
[----:B------:R-:W-:Y:S01]  /*a790*/  IADD3 R19, P6, PT, R115, R87, RZ ;  /* 0x0000005773137210 */ /* 0x000fe20007fde0ff */
[----:B------:R-:W-:-:S02]  /*a7a0*/  IMAD R118, R118, UR25, RZ ;  /* 0x0000001976767c24 */ /* 0x000fc4000f8e02ff */
[----:B------:R-:W-:Y:S01]  /*a7b0*/  STL [R1+0x12c], R178 ;  /* 0x00012cb201007387 */ /* 0x000fe20000100800 */
[----:B------:R-:W-:-:S03]  /*a7c0*/  LEA.HI.X.SX32 R6, R111, R86, 0x1, P1 ;  /* 0x000000566f067211 */ /* 0x000fc600008f0eff */
[----:B------:R-:W-:Y:S01]  /*a7d0*/  STL [R1+0x100], R197 ;  /* 0x000100c501007387 */ /* 0x000fe20000100800 */
[----:B------:R-:W-:Y:S01]  /*a7e0*/  LEA.HI.X.SX32 R179, R116, R86, 0x1, P0 ;  /* 0x0000005674b37211 */ /* 0x000fe200000f0eff */
[----:B------:R-:W-:Y:S02]  /*a7f0*/  IMAD R119, R119, UR26, RZ ;  /* 0x0000001a77777c24 */ /* 0x000fe4000f8e02ff */
[----:B------:R-:W-:Y:S01]  /*a800*/  STL [R1+0x108], R160 ;  /* 0x000108a001007387 */ /* 0x000fe20000100800 */
[----:B------:R-:W-:Y:S01]  /*a810*/  IMAD R126, R126, UR30, RZ ;  /* 0x0000001e7e7e7c24 */ /* 0x000fe2000f8e02ff */
[-C--:B------:R-:W-:Y:S01]  /*a820*/  IADD3 R230, P1, PT, R117, R87.reuse, RZ ;  /* 0x0000005775e67210 */ /* 0x080fe20007f3e0ff */
[----:B------:R-:W-:Y:S01]  /*a830*/  IMAD R139, R139, UR35, RZ ;  /* 0x000000238b8b7c24 */ /* 0x000fe2000f8e02ff */
[----:B------:R-:W-:Y:S01]  /*a840*/  STL [R1+0x134], R233 ;  /* 0x000134e901007387 */ /* 0x000fe20000100800 */
[----:B------:R-:W-:Y:S01]  /*a850*/  IMAD R143, R176, UR37, RZ ;  /* 0x00000025b08f7c24 */ /* 0x000fe2000f8e02ff */
[----:B------:R-:W-:-:S02]  /*a860*/  IADD3 R29, P0, PT, R122, R87, RZ ;  /* 0x000000577a1d7210 */ /* 0x000fc40007f1e0ff */
[----:B------:R-:W-:Y:S01]  /*a870*/  STL [R1+0x13c], R205 ;  /* 0x00013ccd01007387 */ /* 0x000fe20000100800 */
[-C--:B------:R-:W-:Y:S01]  /*a880*/  LEA.HI.X.SX32 R176, R112, R86.reuse, 0x1, P2 ;  /* 0x0000005670b07211 */ /* 0x080fe200010f0eff */
[----:B------:R-:W-:Y:S02]  /*a890*/  IMAD R120, R120, UR27, RZ ;  /* 0x0000001b78787c24 */ /* 0x000fe4000f8e02ff */
[----:B------:R-:W-:Y:S01]  /*a8a0*/  STL [R1+0x110], R238 ;  /* 0x000110ee01007387 */ /* 0x000fe20000100800 */
[----:B------:R-:W-:Y:S01]  /*a8b0*/  IADD3 R164, P2, PT, R118, R87, RZ ;  /* 0x0000005776a47210 */ /* 0x000fe20007f5e0ff */
[----:B------:R-:W-:Y:S02]  /*a8c0*/  IMAD R130, R130, UR31, RZ ;  /* 0x0000001f82827c24 */ /* 0x000fe4000f8e02ff */
[----:B------:R-:W-:Y:S01]  /*a8d0*/  STL [R1+0x144], R19 ;  /* 0x0001441301007387 */ /* 0x000fe20000100800 */
[-C--:B------:R-:W-:Y:S01]  /*a8e0*/  LEA.HI.X.SX32 R234, R113, R86.reuse, 0x1, P4 ;  /* 0x0000005671ea7211 */ /* 0x080fe200020f0eff */
[----:B------:R-:W-:Y:S01]  /*a8f0*/  IMAD R121, R121, UR28, RZ ;  /* 0x0000001c79797c24 */ /* 0x000fe2000f8e02ff */
[-C--:B------:R-:W-:Y:S01]  /*a900*/  LEA.HI.X.SX32 R231, R117, R86.reuse, 0x1, P1 ;  /* 0x0000005675e77211 */ /* 0x080fe200008f0eff */
[----:B------:R-:W-:Y:S01]  /*a910*/  STL [R1+0x118], R32 ;  /* 0x0001182001007387 */ /* 0x000fe20000100800 */
[----:B------:R-:W-:-:S02]  /*a920*/  LEA.HI.X.SX32 R4, R122, R86, 0x1, P0 ;  /* 0x000000567a047211 */ /* 0x000fc400000f0eff */
[-C--:B------:R-:W-:Y:S01]  /*a930*/  IADD3 R20, P4, PT, R119, R87.reuse, RZ ;  /* 0x0000005777147210 */ /* 0x080fe20007f9e0ff */
[----:B------:R-:W-:Y:S01]  /*a940*/  STL [R1+0x14c], R184 ;  /* 0x00014cb801007387 */ /* 0x000fe20000100800 */
[-C--:B------:R-:W-:Y:S02]  /*a950*/  IADD3 R17, P1, PT, R126, R87.reuse, RZ ;  /* 0x000000577e117210 */ /* 0x080fe40007f3e0ff */
[-C--:B------:R-:W-:Y:S01]  /*a960*/  IADD3 R201, P0, PT, R139, R87.reuse, RZ ;  /* 0x000000578bc97210 */ /* 0x080fe20007f1e0ff */
[----:B------:R-:W-:Y:S01]  /*a970*/  STL [R1+0x120], R6 ;  /* 0x0001200601007387 */ /* 0x000fe20000100800 */
[-C--:B------:R-:W-:Y:S02]  /*a980*/  LEA.HI.X.SX32 R247, R114, R86.reuse, 0x1, P5 ;  /* 0x0000005672f77211 */ /* 0x080fe400028f0eff */
[----:B------:R-:W-:Y:S01]  /*a990*/  IADD3 R188, P5, PT, R120, R87, RZ ;  /* 0x0000005778bc7210 */ /* 0x000fe20007fbe0ff */
[----:B------:R-:W-:Y:S01]  /*a9a0*/  STL [R1+0x128], R176 ;  /* 0x000128b001007387 */ /* 0x000fe20000100800 */
[----:B------:R-:W-:-:S02]  /*a9b0*/  LEA.HI.X.SX32 R22, R115, R86, 0x1, P6 ;  /* 0x0000005673167211 */ /* 0x000fc400030f0eff */
[-C--:B------:R-:W-:Y:S01]  /*a9c0*/  LEA.HI.X.SX32 R204, R118, R86.reuse, 0x1, P2 ;  /* 0x0000005676cc7211 */ /* 0x080fe200010f0eff */
[----:B------:R-:W-:Y:S01]  /*a9d0*/  STL [R1+0x154], R230 ;  /* 0x000154e601007387 */ /* 0x000fe20000100800 */
[-C--:B------:R-:W-:Y:S01]  /*a9e0*/  IADD3 R194, P2, PT, R130, R87.reuse, RZ ;  /* 0x0000005782c27210 */ /* 0x080fe20007f5e0ff */
[----:B------:R-:W-:Y:S01]  /*a9f0*/  IMAD R159, R159, UR41, RZ ;  /* 0x000000299f9f7c24 */ /* 0x000fe2000f8e02ff */
[-C--:B------:R-:W-:Y:S01]  /*aa00*/  LEA.HI.X.SX32 R126, R126, R86.reuse, 0x1, P1 ;  /* 0x000000567e7e7211 */ /* 0x080fe200008f0eff */
[----:B------:R-:W-:Y:S01]  /*aa10*/  STL [R1+0x15c], R164 ;  /* 0x00015ca401007387 */ /* 0x000fe20000100800 */
[----:B------:R-:W-:Y:S02]  /*aa20*/  LEA.HI.X.SX32 R199, R139, R86, 0x1, P0 ;  /* 0x000000568bc77211 */ /* 0x000fe400000f0eff */
[-C--:B------:R-:W-:Y:S01]  /*aa30*/  IADD3 R200, P6, PT, R121, R87.reuse, RZ ;  /* 0x0000005779c87210 */ /* 0x080fe20007fde0ff */
[----:B------:R-:W-:Y:S01]  /*aa40*/  STL [R1+0x130], R234 ;  /* 0x000130ea01007387 */ /* 0x000fe20000100800 */
[----:B------:R-:W-:-:S02]  /*aa50*/  IADD3 R185, P1, PT, R142, R87, RZ ;  /* 0x000000578eb97210 */ /* 0x000fc40007f3e0ff */
[-C--:B------:R-:W-:Y:S01]  /*aa60*/  IADD3 R114, P0, PT, R144, R87.reuse, RZ ;  /* 0x0000005790727210 */ /* 0x080fe20007f1e0ff */
[----:B------:R-:W-:Y:S01]  /*aa70*/  STL [R1+0x164], R20 ;  /* 0x0001641401007387 */ /* 0x000fe20000100800 */
[----:B------:R-:W-:Y:S01]  /*aa80*/  IMAD R132, R132, UR32, RZ ;  /* 0x0000002084847c24 */ /* 0x000fe2000f8e02ff */
[-C--:B------:R-:W-:Y:S02]  /*aa90*/  LEA.HI.X.SX32 R192, R130, R86.reuse, 0x1, P2 ;  /* 0x0000005682c07211 */ /* 0x080fe400010f0eff */
[----:B------:R-:W-:Y:S01]  /*aaa0*/  STL [R1+0x138], R247 ;  /* 0x000138f701007387 */ /* 0x000fe20000100800 */
[----:B------:R-:W-:Y:S01]  /*aab0*/  IMAD R135, R135, UR33, RZ ;  /* 0x0000002187877c24 */ /* 0x000fe2000f8e02ff */
[-C--:B------:R-:W-:Y:S02]  /*aac0*/  IADD3 R25, P2, PT, R143, R87.reuse, RZ ;  /* 0x000000578f197210 */ /* 0x080fe40007f5e0ff */
[----:B------:R-:W-:Y:S01]  /*aad0*/  STL [R1+0x16c], R188 ;  /* 0x00016cbc01007387 */ /* 0x000fe20000100800 */
[-C--:B------:R-:W-:Y:S01]  /*aae0*/  LEA.HI.X.SX32 R191, R142, R86.reuse, 0x1, P1 ;  /* 0x000000568ebf7211 */ /* 0x080fe200008f0eff */
[----:B------:R-:W-:Y:S01]  /*aaf0*/  IMAD R153, R153, UR44, RZ ;  /* 0x0000002c99997c24 */ /* 0x000fe2000f8e02ff */
[----:B------:R-:W-:Y:S01]  /*ab00*/  LEA.HI.X.SX32 R115, R144, R86, 0x1, P0 ;  /* 0x0000005690737211 */ /* 0x000fe200000f0eff */
[----:B------:R-:W-:Y:S01]  /*ab10*/  STL [R1+0x140], R22 ;  /* 0x0001401601007387 */ /* 0x000fe20000100800 */
[----:B------:R-:W-:Y:S01]  /*ab20*/  IADD3 R142, P0, PT, R159, R87, RZ ;  /* 0x000000579f8e7210 */ /* 0x000fe20007f1e0ff */
[----:B------:R-:W-:-:S02]  /*ab30*/  IMAD R137, R137, UR34, RZ ;  /* 0x0000002289897c24 */ /* 0x000fc4000f8e02ff */
[----:B------:R-:W-:Y:S01]  /*ab40*/  STL [R1+0x148], R179 ;  /* 0x000148b301007387 */ /* 0x000fe20000100800 */
[----:B------:R-:W-:-:S03]  /*ab50*/  LEA.HI.X.SX32 R119, R119, R86, 0x1, P4 ;  /* 0x0000005677777211 */ /* 0x000fc600020f0eff */
[----:B------:R-:W-:Y:S01]  /*ab60*/  STL [R1+0x174], R200 ;  /* 0x000174c801007387 */ /* 0x000fe20000100800 */
[----:B------:R-:W-:-:S03]  /*ab70*/  LEA.HI.X.SX32 R186, R120, R86, 0x1, P5 ;  /* 0x0000005678ba7211 */ /* 0x000fc600028f0eff */
[----:B------:R-:W-:Y:S01]  /*ab80*/  STL [R1+0x17c], R29 ;  /* 0x00017c1d01007387 */ /* 0x000fe20000100800 */
[-C--:B------:R-:W-:Y:S02]  /*ab90*/  IADD3 R193, P4, PT, R132, R87.reuse, RZ ;  /* 0x0000005784c17210 */ /* 0x080fe40007f9e0ff */
[-C--:B------:R-:W-:Y:S01]  /*aba0*/  LEA.HI.X.SX32 R28, R143, R86.reuse, 0x1, P2 ;  /* 0x000000568f1c7211 */ /* 0x080fe200010f0eff */
[----:B------:R-:W-:Y:S01]  /*abb0*/  STL [R1+0x150], R231 ;  /* 0x000150e701007387 */ /* 0x000fe20000100800 */
[----:B------:R-:W-:Y:S01]  /*abc0*/  IADD3 R27, P5, PT, R135, R87, RZ ;  /* 0x00000057871b7210 */ /* 0x000fe20007fbe0ff */
[----:B------:R-:W2:Y:S01]  /*abd0*/  S2R R91, SR_TID.X ;  /* 0x00000000005b7919 */ /* 0x000ea20000002100 */
[-C--:B------:R-:W-:Y:S01]  /*abe0*/  LEA.HI.X.SX32 R143, R159, R86.reuse, 0x1, P0 ;  /* 0x000000569f8f7211 */ /* 0x080fe200000f0eff */
[----:B------:R-:W-:Y:S01]  /*abf0*/  IMAD R150, R150, UR47, RZ ;  /* 0x0000002f96967c24 */ /* 0x000fe2000f8e02ff */
[----:B------:R-:W-:Y:S01]  /*ac00*/  STL [R1+0x184], R17 ;  /* 0x0001841101007387 */ /* 0x000fe20000100800 */
[----:B------:R-:W-:-:S02]  /*ac10*/  LEA.HI.X.SX32 R228, R121, R86, 0x1, P6 ;  /* 0x0000005679e47211 */ /* 0x000fc400030f0eff */
[-C--:B------:R-:W-:Y:S01]  /*ac20*/  IADD3 R172, P0, PT, R153, R87.reuse, RZ ;  /* 0x0000005799ac7210 */ /* 0x080fe20007f1e0ff */
[----:B------:R-:W-:Y:S01]  /*ac30*/  STL [R1+0x158], R204 ;  /* 0x000158cc01007387 */ /* 0x000fe20000100800 */
[----:B------:R-:W-:-:S03]  /*ac40*/  IADD3 R116, P6, PT, R137, R87, RZ ;  /* 0x0000005789747210 */ /* 0x000fc60007fde0ff */
[----:B------:R-:W-:Y:S01]  /*ac50*/  STL [R1+0x18c], R194 ;  /* 0x00018cc201007387 */ /* 0x000fe20000100800 */
[----:B------:R-:W-:-:S03]  /*ac60*/  LEA.HI.X.SX32 R174, R153, R86, 0x1, P0 ;  /* 0x0000005699ae7211 */ /* 0x000fc600000f0eff */
[----:B------:R-:W-:Y:S01]  /*ac70*/  STL [R1+0x160], R119 ;  /* 0x0001607701007387 */ /* 0x000fe20000100800 */
[----:B0-----:R-:W-:-:S03]  /*ac80*/  IMAD R147, R147, UR18, RZ ;  /* 0x0000001293937c24 */ /* 0x001fc6000f8e02ff */
[----:B------:R-:W-:Y:S01]  /*ac90*/  STL [R1+0x168], R186 ;  /* 0x000168ba01007387 */ /* 0x000fe20000100800 */
[----:B------:R-:W-:-:S03]  /*aca0*/  IADD3 R210, P0, PT, R150, R87, RZ ;  /* 0x0000005796d27210 */ /* 0x000fc60007f1e0ff */
[----:B------:R-:W-:Y:S04]  /*acb0*/  STL [R1+0x194], R193 ;  /* 0x000194c101007387 */ /* 0x000fe80000100800 */
[----:B------:R-:W-:Y:S01]  /*acc0*/  STL [R1+0x19c], R27 ;  /* 0x00019c1b01007387 */ /* 0x000fe20000100800 */
[----:B------:R-:W-:-:S03]  /*acd0*/  LEA.HI.X.SX32 R198, R132, R86, 0x1, P4 ;  /* 0x0000005684c67211 */ /* 0x000fc600020f0eff */
[----:B------:R-:W-:Y:S01]  /*ace0*/  STL [R1+0x170], R228 ;  /* 0x000170e401007387 */ /* 0x000fe20000100800 */
[----:B------:R-:W-:-:S03]  /*acf0*/  LEA.HI.X.SX32 R30, R135, R86, 0x1, P5 ;  /* 0x00000056871e7211 */ /* 0x000fc600028f0eff */
[----:B------:R-:W-:Y:S01]  /*ad00*/  STL [R1+0x1a4], R116 ;  /* 0x0001a47401007387 */ /* 0x000fe20000100800 */
[----:B------:R-:W-:-:S03]  /*ad10*/  LEA.HI.X.SX32 R209, R150, R86, 0x1, P0 ;  /* 0x0000005696d17211 */ /* 0x000fc600000f0eff */
[----:B------:R-:W-:Y:S01]  /*ad20*/  STL [R1+0x178], R4 ;  /* 0x0001780401007387 */ /* 0x000fe20000100800 */
[----:B------:R-:W-:Y:S01]  /*ad30*/  IMAD R154, R154, UR40, RZ ;  /* 0x000000289a9a7c24 */ /* 0x000fe2000f8e02ff */
[----:B------:R-:W-:Y:S02]  /*ad40*/  LEA.HI.X.SX32 R117, R137, R86, 0x1, P6 ;  /* 0x0000005689757211 */ /* 0x000fe400030f0eff */
[----:B------:R-:W-:Y:S01]  /*ad50*/  STL [R1+0x1ac], R201 ;  /* 0x0001acc901007387 */ /* 0x000fe20000100800 */
[----:B------:R-:W-:Y:S01]  /*ad60*/  IMAD R138, R138, UR51, RZ ;  /* 0x000000338a8a7c24 */ /* 0x000fe2000f8e02ff */
[-C--:B------:R-:W-:Y:S02]  /*ad70*/  IADD3 R108, P0, PT, R147, R87.reuse, RZ ;  /* 0x00000057936c7210 */ /* 0x080fe40007f1e0ff */
[----:B------:R-:W-:Y:S04]  /*ad80*/  STL [R1+0x180], R126 ;  /* 0x0001807e01007387 */ /* 0x000fe80000100800 */
[----:B------:R-:W-:Y:S01]  /*ad90*/  STL [R1+0x188], R192 ;  /* 0x000188c001007387 */ /* 0x000fe20000100800 */
[----:B------:R-:W-:-:S03]  /*ada0*/  IADD3 R206, P1, PT, R145, R87, RZ ;  /* 0x0000005791ce7210 */ /* 0x000fc60007f3e0ff */
[----:B------:R-:W-:Y:S01]  /*adb0*/  STL [R1+0x1b4], R185 ;  /* 0x0001b4b901007387 */ /* 0x000fe20000100800 */
[----:B------:R-:W-:-:S03]  /*adc0*/  LEA.HI.X.SX32 R109, R147, R86, 0x1, P0 ;  /* 0x00000056936d7211 */ /* 0x000fc600000f0eff */
[----:B------:R-:W-:Y:S01]  /*add0*/  STL [R1+0x1bc], R25 ;  /* 0x0001bc1901007387 */ /* 0x000fe20000100800 */
[----:B------:R-:W-:Y:S01]  /*ade0*/  IMAD R158, R158, UR42, RZ ;  /* 0x0000002a9e9e7c24 */ /* 0x000fe2000f8e02ff */
[-C--:B------:R-:W-:Y:S02]  /*adf0*/  IADD3 R177, P2, PT, R154, R87.reuse, RZ ;  /* 0x000000579ab17210 */ /* 0x080fe40007f5e0ff */
[----:B------:R-:W-:Y:S01]  /*ae00*/  STL [R1+0x190], R198 ;  /* 0x000190c601007387 */ /* 0x000fe20000100800 */
[----:B------:R-:W-:Y:S01]  /*ae10*/  IMAD R133, R133, UR54, RZ ;  /* 0x0000003685857c24 */ /* 0x000fe2000f8e02ff */
[----:B------:R-:W-:Y:S02]  /*ae20*/  IADD3 R122, P0, PT, R138, R87, RZ ;  /* 0x000000578a7a7210 */ /* 0x000fe40007f1e0ff */
[----:B------:R-:W-:Y:S01]  /*ae30*/  STL [R1+0x198], R30 ;  /* 0x0001981e01007387 */ /* 0x000fe20000100800 */
[----:B------:R-:W-:-:S03]  /*ae40*/  IMAD R157, R157, UR43, RZ ;  /* 0x0000002b9d9d7c24 */ /* 0x000fc6000f8e02ff */
[----:B------:R-:W-:Y:S01]  /*ae50*/  STL [R1+0x1a0], R117 ;  /* 0x0001a07501007387 */ /* 0x000fe20000100800 */
[----:B------:R-:W-:-:S03]  /*ae60*/  LEA.HI.X.SX32 R202, R145, R86, 0x1, P1 ;  /* 0x0000005691ca7211 */ /* 0x000fc600008f0eff */
[----:B------:R-:W-:Y:S01]  /*ae70*/  STL [R1+0x1a8], R199 ;  /* 0x0001a8c701007387 */ /* 0x000fe20000100800 */
[----:B------:R-:W-:-:S03]  /*ae80*/  LEA.HI.X.SX32 R183, R154, R86, 0x1, P2 ;  /* 0x000000569ab77211 */ /* 0x000fc600010f0eff */
[----:B------:R-:W-:Y:S01]  /*ae90*/  STL [R1+0x1b8], R28 ;  /* 0x0001b81c01007387 */ /* 0x000fe20000100800 */
[----:B------:R-:W-:Y:S01]  /*aea0*/  LEA.HI.X.SX32 R130, R138, R86, 0x1, P0 ;  /* 0x000000568a827211 */ /* 0x000fe200000f0eff */
[----:B------:R-:W-:Y:S02]  /*aeb0*/  IMAD R128, R128, UR57, RZ ;  /* 0x0000003980807c24 */ /* 0x000fe4000f8e02ff */
[----:B------:R-:W-:Y:S01]  /*aec0*/  STL [R1+0x1b0], R191 ;  /* 0x0001b0bf01007387 */ /* 0x000fe20000100800 */
[-C--:B------:R-:W-:Y:S01]  /*aed0*/  IADD3 R112, P1, PT, R158, R87.reuse, RZ ;  /* 0x000000579e707210 */ /* 0x080fe20007f3e0ff */
[----:B------:R-:W-:Y:S01]  /*aee0*/  IMAD R152, R152, UR45, RZ ;  /* 0x0000002d98987c24 */ /* 0x000fe2000f8e02ff */
[-C--:B------:R-:W-:Y:S01]  /*aef0*/  IADD3 R163, P0, PT, R133, R87.reuse, RZ ;  /* 0x0000005785a37210 */ /* 0x080fe20007f1e0ff */
        /* <DEDUP_REMOVED lines=8> */
[----:B------:R-:W-:Y:S01]  /*af80*/  LEA.HI.X.SX32 R207, R157, R86, 0x1, P2 ;  /* 0x000000569dcf7211 */ /* 0x000fe200010f0eff */
[----:B------:R-:W-:Y:S02]  /*af90*/  VIADD R155, R245, 0x7f ;  /* 0x0000007ff59b7836 */ /* 0x000fe40000000000 */
[----:B------:R-:W-:Y:S01]  /*afa0*/  STL [R1+0x1c8], R202 ;  /* 0x0001c8ca01007387 */ /* 0x000fe20000100800 */
[----:B------:R-:W-:-:S03]  /*afb0*/  IADD3 R222, P0, PT, R128, R87, RZ ;  /* 0x0000005780de7210 */ /* 0x000fc60007f1e0ff */
[----:B------:R-:W-:Y:S01]  /*afc0*/  STL [R1+0x1d0], R183 ;  /* 0x0001d0b701007387 */ /* 0x000fe20000100800 */
[-C--:B------:R-:W-:Y:S01]  /*afd0*/  IADD3 R137, P1, PT, R152, R87.reuse, RZ ;  /* 0x0000005798897210 */ /* 0x080fe20007f3e0ff */
[----:B------:R-:W-:Y:S02]  /*afe0*/  IMAD R149, R149, UR48, RZ ;  /* 0x0000003095957c24 */ /* 0x000fe4000f8e02ff */
[----:B------:R-:W-:Y:S01]  /*aff0*/  STL [R1+0x1dc], R142 ;  /* 0x0001dc8e01007387 */ /* 0x000fe20000100800 */
[----:B------:R-:W-:Y:S01]  /*b000*/  IADD3 R110, P2, PT, R151, R87, RZ ;  /* 0x00000057976e7210 */ /* 0x000fe20007f5e0ff */
[----:B------:R-:W-:Y:S02]  /*b010*/  IMAD R148, R148, UR49, RZ ;  /* 0x0000003194947c24 */ /* 0x000fe4000f8e02ff */
[----:B------:R-:W-:Y:S01]  /*b020*/  STL [R1+0x1e4], R112 ;  /* 0x0001e47001007387 */ /* 0x000fe20000100800 */
[----:B------:R-:W-:-:S03]  /*b030*/  LEA.HI.X.SX32 R218, R128, R86, 0x1, P0 ;  /* 0x0000005680da7211 */ /* 0x000fc600000f0eff */
[----:B------:R-:W-:Y:S01]  /*b040*/  STL [R1+0x1d8], R143 ;  /* 0x0001d88f01007387 */ /* 0x000fe20000100800 */
[----:B--2---:R-:W-:-:S03]  /*b050*/  LOP3.LUT R91, R91, 0x7f, RZ, 0xc0, !PT ;  /* 0x0000007f5b5b7812 */ /* 0x004fc600078ec0ff */
[----:B------:R-:W-:Y:S01]  /*b060*/  STL [R1+0x1ec], R208 ;  /* 0x0001ecd001007387 */ /* 0x000fe20000100800 */
[-C--:B------:R-:W-:Y:S02]  /*b070*/  LEA.HI.X.SX32 R139, R152, R86.reuse, 0x1, P1 ;  /* 0x00000056988b7211 */ /* 0x080fe400008f0eff */
[----:B------:R-:W-:Y:S01]  /*b080*/  ISETP.GT.AND P0, PT, R155, 0x7f, PT ;  /* 0x0000007f9b00780c */ /* 0x000fe20003f04270 */
[----:B------:R-:W-:Y:S01]  /*b090*/  STL [R1+0x1e0], R113 ;  /* 0x0001e07101007387 */ /* 0x000fe20000100800 */
[----:B------:R-:W-:-:S03]  /*b0a0*/  LEA.HI.X.SX32 R111, R151, R86, 0x1, P2 ;  /* 0x00000056976f7211 */ /* 0x000fc600010f0eff */
[----:B------:R-:W-:Y:S01]  /*b0b0*/  STL [R1+0x1e8], R207 ;  /* 0x0001e8cf01007387 */ /* 0x000fe20000100800 */
[-C--:B------:R-:W-:Y:S01]  /*b0c0*/  IADD3 R170, P1, PT, R149, R87.reuse, RZ ;  /* 0x0000005795aa7210 */ /* 0x080fe20007f3e0ff */
[----:B-1----:R-:W-:Y:S02]  /*b0d0*/  IMAD R146, R146, UR19, RZ ;  /* 0x0000001392927c24 */ /* 0x002fe4000f8e02ff */
[----:B------:R-:W-:Y:S01]  /*b0e0*/  STL [R1+0x218], R137 ;  /* 0x0002188901007387 */ /* 0x000fe20000100800 */
[----:B------:R-:W-:Y:S01]  /*b0f0*/  IADD3 R132, P2, PT, R148, R87, RZ ;  /* 0x0000005794847210 */ /* 0x000fe20007f5e0ff */
[----:B------:R-:W-:Y:S02]  /*b100*/  IMAD R141, R141, UR50, RZ ;  /* 0x000000328d8d7c24 */ /* 0x000fe4000f8e02ff */
[----:B------:R-:W-:Y:S01]  /*b110*/  STL [R1+0x1f4], R172 ;  /* 0x0001f4ac01007387 */ /* 0x000fe20000100800 */
[----:B------:R-:W-:-:S03]  /*b120*/  ISETP.LT.AND P0, PT, R91, R245, P0 ;  /* 0x000000f55b00720c */ /* 0x000fc60000701270 */
[----:B------:R-:W-:Y:S01]  /*b130*/  STL [R1+0x220], R110 ;  /* 0x0002206e01007387 */ /* 0x000fe20000100800 */
[----:B------:R-:W-:-:S03]  /*b140*/  LEA.HI.X.SX32 R171, R149, R86, 0x1, P1 ;  /* 0x0000005695ab7211 */ /* 0x000fc600008f0eff */
[----:B------:R-:W-:Y:S01]  /*b150*/  STL [R1+0x1f0], R174 ;  /* 0x0001f0ae01007387 */ /* 0x000fe20000100800 */
[----:B------:R-:W-:-:S03]  /*b160*/  LEA.HI.X.SX32 R135, R148, R86, 0x1, P2 ;  /* 0x0000005694877211 */ /* 0x000fc600010f0eff */
[----:B------:R-:W-:Y:S01]  /*b170*/  STL [R1+0x214], R139 ;  /* 0x0002148b01007387 */ /* 0x000fe20000100800 */
[-C--:B------:R-:W-:Y:S01]  /*b180*/  IADD3 R215, P1, PT, R146, R87.reuse, RZ ;  /* 0x0000005792d77210 */ /* 0x080fe20007f3e0ff */
[----:B------:R-:W0:Y:S01]  /*b190*/  S2R R91, SR_TID.X ;  /* 0x00000000005b7919 */ /* 0x000e220000002100 */
[----:B------:R-:W-:Y:S01]  /*b1a0*/  IMAD R136, R136, UR52, RZ ;  /* 0x0000003488887c24 */ /* 0x000fe2000f8e02ff */
[----:B------:R-:W-:Y:S01]  /*b1b0*/  STL [R1+0x21c], R111 ;  /* 0x00021c6f01007387 */ /* 0x000fe20000100800 */
[----:B------:R-:W-:-:S03]  /*b1c0*/  IADD3 R166, P2, PT, R141, R87, RZ ;  /* 0x000000578da67210 */ /* 0x000fc60007f5e0ff */
[----:B------:R-:W-:Y:S01]  /*b1d0*/  STL [R1+0x228], R210 ;  /* 0x000228d201007387 */ /* 0x000fe20000100800 */
[----:B------:R-:W-:-:S03]  /*b1e0*/  IMAD R134, R134, UR53, RZ ;  /* 0x0000003586867c24 */ /* 0x000fc6000f8e02ff */
[----:B------:R-:W-:Y:S01]  /*b1f0*/  STL [R1+0x238], R132 ;  /* 0x0002388401007387 */ /* 0x000fe20000100800 */
[----:B------:R-:W-:-:S03]  /*b200*/  LEA.HI.X.SX32 R214, R146, R86, 0x1, P1 ;  /* 0x0000005692d67211 */ /* 0x000fc600008f0eff */
[----:B------:R-:W-:Y:S01]  /*b210*/  STL [R1+0x230], R170 ;  /* 0x000230aa01007387 */ /* 0x000fe20000100800 */
[----:B------:R-:W-:-:S03]  /*b220*/  LEA.HI.X.SX32 R167, R141, R86, 0x1, P2 ;  /* 0x000000568da77211 */ /* 0x000fc600010f0eff */
[----:B------:R-:W-:Y:S01]  /*b230*/  STL [R1+0x224], R209 ;  /* 0x000224d101007387 */ /* 0x000fe20000100800 */
[----:B------:R-:W-:-:S03]  /*b240*/  IADD3 R102, P1, PT, R136, R87, RZ ;  /* 0x0000005788667210 */ /* 0x000fc60007f3e0ff */
[----:B------:R-:W-:Y:S01]  /*b250*/  STL [R1+0x22c], R171 ;  /* 0x00022cab01007387 */ /* 0x000fe20000100800 */
[----:B------:R-:W-:-:S03]  /*b260*/  IMAD R131, R131, UR55, RZ ;  /* 0x0000003783837c24 */ /* 0x000fc6000f8e02ff */
        /* <DEDUP_REMOVED lines=17> */
[----:B------:R-:W-:-:S03]  /*b380*/  IMAD R127, R127, UR58, RZ ;  /* 0x0000003a7f7f7c24 */ /* 0x000fc6000f8e02ff */
[----:B------:R-:W-:Y:S01]  /*b390*/  STL [R1+0x254], R130 ;  /* 0x0002548201007387 */ /* 0x000fe20000100800 */
[----:B------:R-:W-:Y:S01]  /*b3a0*/  IMAD R124, R124, UR60, RZ ;  /* 0x0000003c7c7c7c24 */ /* 0x000fe2000f8e02ff */
[-C--:B------:R-:W-:Y:S02]  /*b3b0*/  LEA.HI.X.SX32 R121, R131, R86.reuse, 0x1, P1 ;  /* 0x0000005683797211 */ /* 0x080fe400008f0eff */
[----:B------:R-:W-:Y:S01]  /*b3c0*/  STL [R1+0x268], R217 ;  /* 0x000268d901007387 */ /* 0x000fe20000100800 */
[----:B------:R-:W-:Y:S01]  /*b3d0*/  IMAD R123, R123, UR61, RZ ;  /* 0x0000003d7b7b7c24 */ /* 0x000fe2000f8e02ff */
[----:B------:R-:W-:Y:S02]  /*b3e0*/  LEA.HI.X.SX32 R101, R129, R86, 0x1, P2 ;  /* 0x0000005681657211 */ /* 0x000fe400010f0eff */
[----:B------:R-:W-:Y:S01]  /*b3f0*/  STL [R1+0x25c], R103 ;  /* 0x00025c6701007387 */ /* 0x000fe20000100800 */
[----:B------:R-:W-:-:S03]  /*b400*/  IADD3 R90, P6, PT, R140, R87, RZ ;  /* 0x000000578c5a7210 */ /* 0x000fc60007fde0ff */
        /* <DEDUP_REMOVED lines=9> */
[----:B------:R-:W-:-:S03]  /*b4a0*/  LEA.HI.X.SX32 R144, R140, R86, 0x1, P6 ;  /* 0x000000568c907211 */ /* 0x000fc600030f0eff */
[----:B------:R-:W-:Y:S04]  /*b4b0*/  STL [R1+0x274], R121 ;  /* 0x0002747901007387 */ /* 0x000fe80000100800 */
[----:B------:R-:W-:Y:S01]  /*b4c0*/  STL [R1+0x27c], R101 ;  /* 0x00027c6501007387 */ /* 0x000fe20000100800 */
[----:B------:R-:W-:-:S03]  /*b4d0*/  LEA.HI.X.SX32 R162, R127, R86, 0x1, P1 ;  /* 0x000000567fa27211 */ /* 0x000fc600008f0eff */
[----:B------:R-:W-:Y:S01]  /*b4e0*/  STL [R1+0x284], R222 ;  /* 0x000284de01007387 */ /* 0x000fe20000100800 */
[----:B------:R-:W-:-:S03]  /*b4f0*/  LEA.HI.X.SX32 R118, R125, R86, 0x1, P2 ;  /* 0x000000567d767211 */ /* 0x000fc600010f0eff */
[----:B------:R-:W-:Y:S01]  /*b500*/  STL [R1+0x28c], R93 ;  /* 0x00028c5d01007387 */ /* 0x000fe20000100800 */
[-C--:B------:R-:W-:Y:S01]  /*b510*/  LEA.HI.X.SX32 R98, R124, R86.reuse, 0x1, P4 ;  /* 0x000000567c627211 */ /* 0x080fe200020f0eff */
[----:B------:R-:W-:Y:S01]  /*b520*/  @P0 IMAD.MOV.U32 R87, RZ, RZ, R144 ;  /* 0x000000ffff570224 */ /* 0x000fe200078e0090 */
[----:B------:R-:W-:Y:S01]  /*b530*/  LEA.HI.X.SX32 R223, R123, R86, 0x1, P5 ;  /* 0x000000567bdf7211 */ /* 0x000fe200028f0eff */
[----:B------:R-:W-:Y:S01]  /*b540*/  STL [R1+0x288], R156 ;  /* 0x0002889c01007387 */ /* 0x000fe20000100800 */
[----:B------:R-:W-:Y:S01]  /*b550*/  PRMT R92, RZ, 0x7610, R92 ;  /* 0x00007610ff5c7816 */ /* 0x000fe2000000005c */
[----:B------:R-:W-:Y:S02]  /*b560*/  @P0 IMAD.MOV.U32 R86, RZ, RZ, R90 ;  /* 0x000000ffff560224 */ /* 0x000fe400078e005a */
[----:B------:R-:W-:Y:S04]  /*b570*/  STL [R1+0x290], R97 ;  /* 0x0002906101007387 */ /* 0x000fe80000100800 */
[----:B------:R-:W-:Y:S04]  /*b580*/  STL [R1+0x294], R224 ;  /* 0x000294e001007387 */ /* 0x000fe80000100800 */
[----:B------:R0:W-:Y:S04]  /*b590*/  STL [R1+0x210], R90 ;  /* 0x0002105a01007387 */ /* 0x0001e80000100800 */
[----:B------:R1:W2:Y:S01]  /*b5a0*/  @P0 LDG.E.U8 R92, desc[UR20][R86.64] ;  /* 0x00000014565c0981 */ /* 0x0002a2000c1e1100 */
[----:B0-----:R-:W-:-:S04]  /*b5b0*/  SHF.R.S32.HI R90, RZ, 0x7, R91 ;  /* 0x00000007ff5a7819 */ /* 0x001fc8000001145b */
[----:B-1----:R-:W-:-:S04]  /*b5c0*/  SGXT R86, R90, 0x1 ;  /* 0x000000015a56781a */ /* 0x002fc80000000200 */
[----:B------:R-:W-:Y:S01]  /*b5d0*/  LOP3.LUT R86, R86, 0x90, RZ, 0xc0, !PT ;  /* 0x0000009056567812 */ /* 0x000fe200078ec0ff */
[----:B------:R-:W-:Y:S01]  /*b5e0*/  @P0 IMAD.MOV.U32 R90, RZ, RZ, R38 ;  /* 0x000000ffff5a0224 */ /* 0x000fe200078e0026 */
[----:B------:R-:W-:Y:S02]  /*b5f0*/  PRMT R87, RZ, 0x7610, R87 ;  /* 0x00007610ff577816 */ /* 0x000fe40000000057 */
[----:B------:R-:W-:Y:S01]  /*b600*/  LOP3.LUT R86, R86, 0x7f, R91, 0x78, !PT ;  /* 0x0000007f56567812 */ /* 0x000fe200078e785b */
[----:B------:R-:W-:Y:S01]  /*b610*/  @P0 IMAD.MOV.U32 R91, RZ, RZ, R37 ;  /* 0x000000ffff5b0224 */ /* 0x000fe200078e0025 */
[----:B------:R-:W-:-:S04]  /*b620*/  LOP3.LUT R95, R77, 0x70, RZ, 0x3c, !PT ;  /* 0x000000704d5f7812 */ /* 0x000fc800078e3cff */
[----:B------:R0:W3:Y:S04]  /*b630*/  @P0 LDG.E.U8 R87, desc[UR20][R90.64] ;  /* 0x000000145a570981 */ /* 0x0000e8000c1e1100 */
[----:B------:R-:W-:Y:S04]  /*b640*/  STS.U8 [R95+UR9+0x3380], R107 ;  /* 0x0033806b5f007988 */ /* 0x000fe80008000009 */
[----:B------:R-:W-:Y:S01]  /*b650*/  STS.U8 [R95+UR9+0x3780], R106 ;  /* 0x0037806a5f007988 */ /* 0x000fe20008000009 */
[----:B0-----:R-:W-:-:S03]  /*b660*/  PRMT R90, RZ, 0x7610, R90 ;  /* 0x00007610ff5a7816 */ /* 0x001fc6000000005a */
[----:B------:R-:W-:Y:S04]  /*b670*/  STS.U8 [R95+UR9+0x3b80], R104 ;  /* 0x003b80685f007988 */ /* 0x000fe80008000009 */
[----:B------:R0:W-:Y:S02]  /*b680*/  STS.U8 [R95+UR9+0x3f80], R105 ;  /* 0x003f80695f007988 */ /* 0x0001e40008000009 */
[----:B0-----:R-:W-:Y:S02]  /*b690*/  @P0 IMAD.MOV.U32 R95, RZ, RZ, R94 ;  /* 0x000000ffff5f0224 */ /* 0x001fe400078e005e */
[----:B------:R-:W-:-:S05]  /*b6a0*/  @P0 IMAD.MOV.U32 R94, RZ, RZ, R35 ;  /* 0x000000ffff5e0224 */ /* 0x000fca00078e0023 */
[----:B------:R0:W4:Y:S02]  /*b6b0*/  @P0 LDG.E.U8 R90, desc[UR20][R94.64] ;  /* 0x000000145e5a0981 */ /* 0x000124000c1e1100 */
[----:B0-----:R-:W-:Y:S02]  /*b6c0*/  @P0 IMAD.MOV.U32 R94, RZ, RZ, R33 ;  /* 0x000000ffff5e0224 */ /* 0x001fe400078e0021 */
[----:B------:R-:W-:Y:S01]  /*b6d0*/  @P0 IMAD.MOV.U32 R95, RZ, RZ, R36 ;  /* 0x000000ffff5f0224 */ /* 0x000fe200078e0024 */
[----:B---3--:R0:W-:Y:S02]  /*b6e0*/  STS.U8 [R86+UR9+0x10000], R87 ;  /* 0x0100005756007988 */ /* 0x0081e40008000009 */
[----:B0-----:R-:W-:-:S06]  /*b6f0*/  PRMT R87, RZ, 0x7610, R87 ;  /* 0x00007610ff577816 */ /* 0x001fcc0000000057 */
[----:B------:R0:W3:Y:S02]  /*b700*/  @P0 LDG.E.U8 R87, desc[UR20][R94.64] ;  /* 0x000000145e570981 */ /* 0x0000e4000c1e1100 */
[----:B0-----:R-:W-:Y:S02]  /*b710*/  @P0 IMAD.MOV.U32 R94, RZ, RZ, R31 ;  /* 0x000000ffff5e0224 */ /* 0x001fe400078e001f */
[----:B------:R-:W-:Y:S01]  /*b720*/  @P0 IMAD.MOV.U32 R95, RZ, RZ, R34 ;  /* 0x000000ffff5f0224 */ /* 0x000fe200078e0022 */
[----:B----4-:R0:W-:Y:S02]  /*b730*/  STS.U8 [R86+UR9+0x10400], R90 ;  /* 0x0104005a56007988 */ /* 0x0101e40008000009 */
[----:B0-----:R-:W-:-:S06]  /*b740*/  PRMT R90, RZ, 0x7610, R90 ;  /* 0x00007610ff5a7816 */ /* 0x001fcc000000005a */
        /* <DEDUP_REMOVED lines=40> */
[----:B------:R0:W4:Y:S01]  /*b9d0*/  @P0 LDG.E.U8 R90, desc[UR20][R94.64] ;  /* 0x000000145e5a0981 */ /* 0x000122000c1e1100 */
[----:B------:R-:W-:Y:S01]  /*b9e0*/  PRMT R91, RZ, 0x7610, R91 ;  /* 0x00007610ff5b7816 */ /* 0x000fe2000000005b */
[----:B0-----:R-:W-:Y:S02]  /*b9f0*/  @P0 IMAD.MOV.U32 R94, RZ, RZ, R132 ;  /* 0x000000ffff5e0224 */ /* 0x001fe400078e0084 */
[----:B------:R-:W-:Y:S01]  /*ba00*/  @P0 IMAD.MOV.U32 R95, RZ, RZ, R135 ;  /* 0x000000ffff5f0224 */ /* 0x000fe200078e0087 */
[----:B---3--:R0:W-:Y:S02]  /*ba10*/  STS.U8 [R86+UR9+0x12800], R87 ;  /* 0x0128005756007988 */ /* 0x0081e40008000009 */
[----:B0-----:R-:W-:-:S06]  /*ba20*/  PRMT R87, RZ, 0x7610, R87 ;  /* 0x00007610ff577816 */ /* 0x001fcc0000000057 */
[----:B------:R0:W3:Y:S02]  /*ba30*/  @P0 LDG.E.U8 R87, desc[UR20][R94.64] ;  /* 0x000000145e570981 */ /* 0x0000e4000c1e1100 */
[----:B0-----:R-:W-:Y:S02]  /*ba40*/  @P0 IMAD.MOV.U32 R94, RZ, RZ, R122 ;  /* 0x000000ffff5e0224 */ /* 0x001fe400078e007a */
[----:B------:R-:W-:Y:S01]  /*ba50*/  @P0 IMAD.MOV.U32 R95, RZ, RZ, R130 ;  /* 0x000000ffff5f0224 */ /* 0x000fe200078e0082 */
[----:B----4-:R0:W-:Y:S04]  /*ba60*/  STS.U8 [R86+UR9+0x12c00], R90 ;  /* 0x012c005a56007988 */ /* 0x0101e80008000009 */
[----:B------:R1:W4:Y:S01]  /*ba70*/  @P0 LDG.E.U8 R91, desc[UR20][R94.64] ;  /* 0x000000145e5b0981 */ /* 0x000322000c1e1100 */
[----:B0-----:R-:W-:Y:S01]  /*ba80*/  PRMT R90, RZ, 0x7610, R90 ;  /* 0x00007610ff5a7816 */ /* 0x001fe2000000005a */
[----:B-1----:R-:W-:-:S02]  /*ba90*/  @P0 IMAD.MOV.U32 R94, RZ, RZ, R120 ;  /* 0x000000ffff5e0224 */ /* 0x002fc400078e0078 */
[----:B------:R-:W-:-:S05]  /*baa0*/  @P0 IMAD.MOV.U32 R95, RZ, RZ, R121 ;  /* 0x000000ffff5f0224 */ /* 0x000fca00078e0079 */
[----:B------:R0:W2:Y:S02]  /*bab0*/  @P0 LDG.E.U8 R90, desc[UR20][R94.64] ;  /* 0x000000145e5a0981 */ /* 0x0000a4000c1e1100 */
[----:B0-----:R-:W-:Y:S02]  /*bac0*/  @P0 IMAD.MOV.U32 R94, RZ, RZ, R93 ;  /* 0x000000ffff5e0224 */ /* 0x001fe400078e005d */
[----:B------:R-:W-:Y:S01]  /*bad0*/  @P0 IMAD.MOV.U32 R95, RZ, RZ, R118 ;  /* 0x000000ffff5f0224 */ /* 0x000fe200078e0076 */
[----:B---3--:R0:W-:Y:S02]  /*bae0*/  STS.U8 [R86+UR9+0x13000], R87 ;  /* 0x0130005756007988 */ /* 0x0081e40008000009 */
[----:B0-----:R-:W-:-:S06]  /*baf0*/  PRMT R87, RZ, 0x7610, R87 ;  /* 0x00007610ff577816 */ /* 0x001fcc0000000057 */
[----:B------:R0:W3:Y:S02]  /*bb00*/  @P0 LDG.E.U8 R87, desc[UR20][R94.64] ;  /* 0x000000145e570981 */ /* 0x0000e4000c1e1100 */
[----:B0-----:R-:W-:Y:S02]  /*bb10*/  @P0 IMAD.MOV.U32 R94, RZ, RZ, R23 ;  /* 0x000000ffff5e0224 */ /* 0x001fe400078e0017 */
[----:B------:R-:W-:Y:S01]  /*bb20*/  @P0 IMAD.MOV.U32 R95, RZ, RZ, R26 ;  /* 0x000000ffff5f0224 */ /* 0x000fe200078e001a */
[----:B--2---:R0:W-:Y:S02]  /*bb30*/  STS.U8 [R86+UR9+0x13800], R90 ;  /* 0x0138005a56007988 */ /* 0x0041e40008000009 */
[----:B0-----:R-:W-:-:S06]  /*bb40*/  PRMT R90, RZ, 0x7610, R90 ;  /* 0x00007610ff5a7816 */ /* 0x001fcc000000005a */
[----:B------:R-:W2:Y:S01]  /*bb50*/  @P0 LDG.E.U8 R90, desc[UR20][R94.64] ;  /* 0x000000145e5a0981 */ /* 0x000ea2000c1e1100 */
[----:B------:R-:W-:-:S03]  /*bb60*/  LOP3.LUT R93, R86, 0x20, RZ, 0x3c, !PT ;  /* 0x00000020565d7812 */ /* 0x000fc600078e3cff */
[----:B----4-:R0:W-:Y:S02]  /*bb70*/  STS.U8 [R86+UR9+0x13400], R91 ;  /* 0x0134005b56007988 */ /* 0x0101e40008000009 */
[----:B0-----:R-:W-:Y:S02]  /*bb80*/  @P0 IMAD.MOV.U32 R91, RZ, RZ, R24 ;  /* 0x000000ffff5b0224 */ /* 0x001fe400078e0018 */
[----:B---3--:R0:W-:Y:S02]  /*bb90*/  STS.U8 [R86+UR9+0x13c00], R87 ;  /* 0x013c005756007988 */ /* 0x0081e40008000009 */
[----:B0-----:R-:W-:Y:S02]  /*bba0*/  PRMT R87, RZ, 0x7610, R87 ;  /* 0x00007610ff577816 */ /* 0x001fe40000000057 */
[----:B--2---:R0:W-:Y:S02]  /*bbb0*/  STS.U8 [R93+UR9+0x10100], R90 ;  /* 0x0101005a5d007988 */ /* 0x0041e40008000009 */
[----:B0-----:R-:W-:-:S05]  /*bbc0*/  @P0 IMAD.MOV.U32 R90, RZ, RZ, R244 ;  /* 0x000000ffff5a0224 */ /* 0x001fca00078e00f4 */
[----:B------:R0:W2:Y:S02]  /*bbd0*/  @P0 LDG.E.U8 R87, desc[UR20][R90.64] ;  /* 0x000000145a570981 */ /* 0x0000a4000c1e1100 */
[----:B0-----:R-:W-:Y:S02]  /*bbe0*/  @P0 IMAD.MOV.U32 R90, RZ, RZ, R203 ;  /* 0x000000ffff5a0224 */ /* 0x001fe400078e00cb */
[----:B------:R-:W-:Y:S01]  /*bbf0*/  @P0 IMAD.MOV.U32 R91, RZ, RZ, R241 ;  /* 0x000000ffff5b0224 */ /* 0x000fe200078e00f1 */
[----:B--2---:R0:W-:Y:S02]  /*bc00*/  STS.U8 [R93+UR9+0x10500], R87 ;  /* 0x010500575d007988 */ /* 0x0041e40008000009 */
[----:B0-----:R-:W-:-:S06]  /*bc10*/  PRMT R87, RZ, 0x7610, R87 ;  /* 0x00007610ff577816 */ /* 0x001fcc0000000057 */
        /* <DEDUP_REMOVED lines=60> */
[----:B------:R0:W2:Y:S01]  /*bfe0*/  @P0 LDG.E.U8 R87, desc[UR20][R90.64] ;  /* 0x000000145a570981 */ /* 0x0000a2000c1e1100 */
[----:B------:R-:W-:Y:S02]  /*bff0*/  @P0 IMAD.MOV.U32 R94, RZ, RZ, R15 ;  /* 0x000000ffff5e0224 */ /* 0x000fe400078e000f */
[----:B------:R-:W-:Y:S02]  /*c000*/  @P0 IMAD.MOV.U32 R95, RZ, RZ, R18 ;  /* 0x000000ffff5f0224 */ /* 0x000fe400078e0012 */
[----:B0-----:R-:W-:Y:S02]  /*c010*/  @P0 IMAD.MOV.U32 R90, RZ, RZ, R97 ;  /* 0x000000ffff5a0224 */ /* 0x001fe400078e0061 */
[----:B------:R-:W-:Y:S01]  /*c020*/  @P0 IMAD.MOV.U32 R91, RZ, RZ, R98 ;  /* 0x000000ffff5b0224 */ /* 0x000fe200078e0062 */
[----:B--2---:R0:W-:Y:S02]  /*c030*/  STS.U8 [R93+UR9+0x13900], R87 ;  /* 0x013900575d007988 */ /* 0x0041e40008000009 */
[----:B0-----:R-:W-:-:S06]  /*c040*/  PRMT R87, RZ, 0x7610, R87 ;  /* 0x00007610ff577816 */ /* 0x001fcc0000000057 */
[----:B------:R0:W2:Y:S02]  /*c050*/  @P0 LDG.E.U8 R87, desc[UR20][R90.64] ;  /* 0x000000145a570981 */ /* 0x0000a4000c1e1100 */
[----:B0-----:R-:W-:-:S06]  /*c060*/  PRMT R90, RZ, 0x7610, R90 ;  /* 0x00007610ff5a7816 */ /* 0x001fcc000000005a */
[----:B------:R-:W3:Y:S01]  /*c070*/  @P0 LDG.E.U8 R90, desc[UR20][R94.64] ;  /* 0x000000145e5a0981 */ /* 0x000ee2000c1e1100 */
[----:B------:R-:W-:-:S03]  /*c080*/  @P0 IMAD.MOV.U32 R91, RZ, RZ, R96 ;  /* 0x000000ffff5b0224 */ /* 0x000fc600078e0060 */
[----:B--2---:R0:W-:Y:S02]  /*c090*/  STS.U8 [R93+UR9+0x13d00], R87 ;  /* 0x013d00575d007988 */ /* 0x0041e40008000009 */
[----:B0-----:R-:W-:Y:S02]  /*c0a0*/  LOP3.LUT R93, R86, 0x40, RZ, 0x3c, !PT ;  /* 0x00000040565d7812 */ /* 0x001fe400078e3cff */
[----:B------:R-:W-:-:S03]  /*c0b0*/  PRMT R87, RZ, 0x7610, R87 ;  /* 0x00007610ff577816 */ /* 0x000fc60000000057 */
[----:B---3--:R0:W-:Y:S02]  /*c0c0*/  STS.U8 [R93+UR9+0x10200], R90 ;  /* 0x0102005a5d007988 */ /* 0x0081e40008000009 */
        /* <DEDUP_REMOVED lines=72> */
[----:B------:R-:W-:Y:S02]  /*c550*/  LOP3.LUT R94, R86, 0x60, RZ, 0x3c, !PT ;  /* 0x00000060565e7812 */ /* 0x000fe400078e3cff */
[----:B0-----:R-:W-:Y:S01]  /*c560*/  PRMT R90, RZ, 0x7610, R90 ;  /* 0x00007610ff5a7816 */ /* 0x001fe2000000005a */
[----:B--2---:R0:W-:Y:S04]  /*c570*/  STS.U8 [R93+UR9+0x13e00], R87 ;  /* 0x013e00575d007988 */ /* 0x0041e80008000009 */
[----:B------:R1:W-:Y:S01]  /*c580*/  STS.U8 [R94+UR9+0x13f00], R92 ;  /* 0x013f005c5e007988 */ /* 0x0003e20008000009 */
[----:B0-----:R-:W-:Y:S02]  /*c590*/  @P0 IMAD.MOV.U32 R93, RZ, RZ, R225 ;  /* 0x000000ffff5d0224 */ /* 0x001fe400078e00e1 */
[----:B-1----:R-:W-:-:S05]  /*c5a0*/  @P0 IMAD.MOV.U32 R92, RZ, RZ, R246 ;  /* 0x000000ffff5c0224 */ /* 0x002fca00078e00f6 */
[----:B------:R-:W2:Y:S01]  /*c5b0*/  @P0 LDG.E.U8 R90, desc[UR20][R92.64] ;  /* 0x000000145c5a0981 */ /* 0x000ea2000c1e1100 */
[----:B------:R-:W-:Y:S01]  /*c5c0*/  PRMT R87, RZ, 0x7610, R87 ;  /* 0x00007610ff577816 */ /* 0x000fe20000000057 */
[----:B------:R-:W-:Y:S02]  /*c5d0*/  @P0 IMAD.MOV.U32 R91, RZ, RZ, R243 ;  /* 0x000000ffff5b0224 */ /* 0x000fe400078e00f3 */
        /* <DEDUP_REMOVED lines=62> */
[----:B------:R0:W2:Y:S04]  /*c9c0*/  @P0 LDG.E.U8 R87, desc[UR20][R90.64] ;  /* 0x000000145a570981 */ /* 0x0000a8000c1e1100 */
[----:B------:R-:W-:Y:S04]  /*c9d0*/  STL [R1+0x1f8], R218 ;  /* 0x0001f8da01007387 */ /* 0x000fe80000100800 */
[----:B------:R-:W-:Y:S04]  /*c9e0*/  STL [R1+0x204], R118 ;  /* 0x0002047601007387 */ /* 0x000fe80000100800 */
[----:B------:R-:W-:Y:S01]  /*c9f0*/  STL [R1+0x200], R162 ;  /* 0x000200a201007387 */ /* 0x000fe20000100800 */
[----:B0-----:R-:W-:-:S03]  /*ca00*/  @P0 IMAD.MOV.U32 R90, RZ, RZ, R156 ;  /* 0x000000ffff5a0224 */ /* 0x001fc600078e009c */
[----:B------:R-:W-:Y:S01]  /*ca10*/  STL [R1+0x208], R98 ;  /* 0x0002086201007387 */ /* 0x000fe20000100800 */
[----:B------:R-:W-:-:S03]  /*ca20*/  @P0 IMAD.MOV.U32 R91, RZ, RZ, R162 ;  /* 0x000000ffff5b0224 */ /* 0x000fc600078e00a2 */
[----:B------:R-:W-:Y:S04]  /*ca30*/  STL [R1+0x1fc], R144 ;  /* 0x0001fc9001007387 */ /* 0x000fe80000100800 */
[----:B------:R-:W-:Y:S04]  /*ca40*/  STL [R1+0x20c], R223 ;  /* 0x00020cdf01007387 */ /* 0x000fe80000100800 */
[----:B------:R0:W5:Y:S04]  /*ca50*/  LDL.LU R37, [R1+0x524] ;  /* 0x0005240001257983 */ /* 0x0001680000300800 */
        /* <DEDUP_REMOVED lines=36> */
[----:B--2---:R1:W-:Y:S02]  /*cca0*/  STS.U8 [R94+UR9+0x13700], R87 ;  /* 0x013700575e007988 */ /* 0x0043e40008000009 */
[----:B-1----:R-:W-:-:S06]  /*ccb0*/  PRMT R87, RZ, 0x7610, R87 ;  /* 0x00007610ff577816 */ /* 0x002fcc0000000057 */
[----:B------:R-:W2:Y:S01]  /*ccc0*/  @P0 LDG.E.U8 R87, desc[UR20][R90.64] ;  /* 0x000000145a570981 */ /* 0x000ea2000c1e1100 */
[----:B------:R-:W-:-:S04]  /*ccd0*/  ISETP.NE.U32.AND P0, PT, RZ, UR13, PT ;  /* 0x0000000dff007c0c */ /* 0x000fc8000bf05070 */
[C---:B------:R-:W-:Y:S02]  /*cce0*/  ISETP.LT.OR P1, PT, R155.reuse, 0x80, P0 ;  /* 0x000000809b00780c */ /* 0x040fe40000721670 */
[----:B------:R-:W-:Y:S01]  /*ccf0*/  ISETP.GE.AND P2, PT, R155, 0x100, PT ;  /* 0x000001009b00780c */ /* 0x000fe20003f46270 */
[----:B--2---:R0:W-:Y:S01]  /*cd00*/  STS.U8 [R94+UR9+0x13b00], R87 ;  /* 0x013b00575e007988 */ /* 0x0041e20008000009 */
[----:B------:R1:W-:Y:S06]  /*cd10*/  MEMBAR.ALL.CTA ;  /* 0x0000000000007992 */ /* 0x0003ec0000008000 */
[----:B-1----:R-:W1:Y:S02]  /*cd20*/  FENCE.VIEW.ASYNC.S ;  /* 0x00000000000073c6 */ /* 0x002e640000000000 */
[----:B-1----:R-:W-:Y:S06]  /*cd30*/  BAR.SYNC.DEFER_BLOCKING 0x0 ;  /* 0x0000000000007b1d */ /* 0x002fec0000010000 */
[----:B------:R-:W-:Y:S05]  /*cd40*/  @P1 BRA `(.L_x_6) ;  /* 0x0000000000d81947 */ /* 0x000fea0003800000 */
[----:B------:R-:W-:Y:S02]  /*cd50*/  USHF.R.U32.HI UR14, URZ, 0x4, UR9 ;  /* 0x00000004ff0e7899 */ /* 0x000fe40008011609 */
[----:B------:R-:W-:Y:S02]  /*cd60*/  UIADD3 UR5, UPT, UPT, UR9, 0x10000, URZ ;  /* 0x0001000009057890 */ /* 0x000fe4000fffe0ff */
[----:B------:R-:W-:Y:S02]  /*cd70*/  USGXT.U32 UR14, UR14, 0xe ;  /* 0x0000000e0e0e789a */ /* 0x000fe40008000000 */
[----:B------:R-:W-:Y:S02]  /*cd80*/  USHF.R.U32.HI UR5, URZ, 0x4, UR5 ;  /* 0x00000004ff057899 */ /* 0x000fe40008011605 */
[----:B------:R-:W-:Y:S02]  /*cd90*/  UIADD3 UR34, UP1, UPT, UR14, 0x100, URZ ;  /* 0x000001000e227890 */ /* 0x000fe4000ff3e0ff */
[----:B------:R-:W-:Y:S01]  /*cda0*/  USGXT.U32 UR12, UR5, 0xe ;  /* 0x0000000e050c789a */ /* 0x000fe20008000000 */
[----:B------:R-:W-:Y:S01]  /*cdb0*/  UMOV UR4, URZ ;  /* 0x000000ff00047c82 */ /* 0x000fe20008000000 */
[----:B------:R-:W-:Y:S01]  /*cdc0*/  UMOV UR6, URZ ;  /* 0x000000ff00067c82 */ /* 0x000fe20008000000 */
[----:B------:R-:W-:-:S02]  /*cdd0*/  UIADD3.X UR35, UPT, UPT, UR4, 0x40004040, URZ, UP1, !UPT ;  /* 0x4000404004237890 */ /* 0x000fc40008ffe4ff */
[----:B------:R-:W-:Y:S01]  /*cde0*/  UIADD3 UR32, UP1, UPT, UR12, 0x2, URZ ;  /* 0x000000020c207890 */ /* 0x000fe2000ff3e0ff */
[----:B------:R-:W-:Y:S01]  /*cdf0*/  UMOV UR4, UR11 ;  /* 0x0000000b00047c82 */ /* 0x000fe20008000000 */
[----:B------:R-:W-:Y:S02]  /*ce00*/  UMOV UR5, URZ ;  /* 0x000000ff00057c82 */ /* 0x000fe40008000000 */
[----:B------:R-:W-:Y:S01]  /*ce10*/  UIADD3.X UR33, UPT, UPT, UR6, 0x40004040, URZ, UP1, !UPT ;  /* 0x4000404006217890 */ /* 0x000fe20008ffe4ff */
[----:B------:R-:W-:Y:S01]  /*ce20*/  UMOV UR25, UR4 ;  /* 0x0000000400197c82 */ /* 0x000fe20008000000 */
[----:B------:R-:W-:Y:S02]  /*ce30*/  UIADD3.64 UR4, UPT, UPT, UR34, 0x100, URZ ;  /* 0x0000010022047897 */ /* 0x000fe4000fffe0ff */
[----:B------:R-:W-:Y:S02]  /*ce40*/  UIADD3.64 UR6, UPT, UPT, UR32, 0x2, URZ ;  /* 0x0000000220067897 */ /* 0x000fe4000fffe0ff */
[----:B------:R-:W-:-:S02]  /*ce50*/  UIADD3.64 UR16, UPT, UPT, UR34, 0x200, URZ ;  /* 0x0000020022107897 */ /* 0x000fc4000fffe0ff */
[----:B------:R-:W-:Y:S02]  /*ce60*/  UIADD3.64 UR18, UPT, UPT, UR32, 0x4, URZ ;  /* 0x0000000420127897 */ /* 0x000fe4000fffe0ff */
[----:B------:R-:W-:Y:S02]  /*ce70*/  UIADD3 UR24, UPT, UPT, UR8, 0x80, URZ ;  /* 0x0000008008187890 */ /* 0x000fe4000fffe0ff */
[----:B------:R-:W-:Y:S02]  /*ce80*/  UIADD3.64 UR22, UPT, UPT, UR34, 0x300, URZ ;  /* 0x0000030022167897 */ /* 0x000fe4000fffe0ff */
[----:B------:R-:W-:Y:S02]  /*ce90*/  UIADD3 UR46, UPT, UPT, UR8, 0x80, URZ ;  /* 0x00000080082e7890 */ /* 0x000fe4000fffe0ff */
[----:B------:R-:W-:Y:S02]  /*cea0*/  UIADD3.64 UR26, UPT, UPT, UR34, 0x400, URZ ;  /* 0x00000400221a7897 */ /* 0x000fe4000fffe0ff */
[----:B------:R-:W-:-:S02]  /*ceb0*/  UIADD3 UR47, UPT, UPT, UR8, 0x80, URZ ;  /* 0x00000080082f7890 */ /* 0x000fc4000fffe0ff */
[----:B------:R-:W-:Y:S01]  /*cec0*/  UIADD3.64 UR28, UPT, UPT, UR34, 0x500, URZ ;  /* 0x00000500221c7897 */ /* 0x000fe2000fffe0ff */
[----:B------:R-:W-:Y:S01]  /*ced0*/  UMOV UR36, 0x0 ;  /* 0x0000000000247882 */ /* 0x000fe20000000000 */
[----:B------:R-:W-:Y:S01]  /*cee0*/  UMOV UR37, 0x8208010 ;  /* 0x0820801000257882 */ /* 0x000fe20000000000 */
[----:B------:R-:W-:Y:S01]  /*cef0*/  UIADD3 UR52, UPT, UPT, UR8, 0x80, URZ ;  /* 0x0000008008347890 */ /* 0x000fe2000fffe0ff */
[----:B------:R-:W-:Y:S01]  /*cf00*/  UMOV UR15, 0x40004040 ;  /* 0x40004040000f7882 */ /* 0x000fe20000000000 */
[----:B------:R-:W-:Y:S01]  /*cf10*/  UIADD3.64 UR30, UPT, UPT, UR34, 0x600, URZ ;  /* 0x00000600221e7897 */ /* 0x000fe2000fffe0ff */
[----:B------:R-:W-:Y:S01]  /*cf20*/  UMOV UR13, 0x40004040 ;  /* 0x40004040000d7882 */ /* 0x000fe20000000000 */
[----:B------:R-:W-:Y:S01]  /*cf30*/  UMOV UR38, 0x0 ;  /* 0x0000000000267882 */ /* 0x000fe20000000000 */
[----:B------:R-:W-:Y:S01]  /*cf40*/  UMOV UR39, 0x8208010 ;  /* 0x0820801000277882 */ /* 0x000fe20000000000 */
[----:B------:R-:W-:Y:S01]  /*cf50*/  UMOV UR40, 0x0 ;  /* 0x0000000000287882 */ /* 0x000fe20000000000 */
[----:B------:R-:W-:Y:S01]  /*cf60*/  UMOV UR41, 0x8208010 ;  /* 0x0820801000297882 */ /* 0x000fe20000000000 */
[----:B------:R1:W-:Y:S01]  /*cf70*/  UTCQMMA gdesc[UR14], gdesc[UR12], tmem[UR8], tmem[UR36], idesc[UR37], !UPT ;  /* 0x00ff240c0e0075ea */ /* 0x0003e2000f800308 */
[----:B------:R-:W-:Y:S01]  /*cf80*/  UMOV UR42, 0x0 ;  /* 0x00000000002a7882 */ /* 0x000fe20000000000 */
[----:B------:R-:W-:Y:S01]  /*cf90*/  UMOV UR43, 0x8208010 ;  /* 0x08208010002b7882 */ /* 0x000fe20000000000 */
[----:B------:R1:W-:Y:S01]  /*cfa0*/  UTCQMMA gdesc[UR34], gdesc[UR32], tmem[UR8], tmem[UR38], idesc[UR39], UPT ;  /* 0x00ff2620220075ea */ /* 0x0003e2000b800308 */
        /* <DEDUP_REMOVED lines=8> */
[----:B------:R1:W-:Y:S01]  /*d030*/  UTCQMMA gdesc[UR22], gdesc[UR12], tmem[UR24], tmem[UR44], idesc[UR45], !UPT ;  /* 0x00ff2c0c160075ea */ /* 0x0003e2000f800318 */
[----:B------:R-:W-:Y:S01]  /*d040*/  UMOV UR54, 0x0 ;  /* 0x0000000000367882 */ /* 0x000fe20000000000 */
[----:B------:R-:W-:Y:S01]  /*d050*/  UMOV UR55, 0x8208010 ;  /* 0x0820801000377882 */ /* 0x000fe20000000000 */
[----:B------:R1:W-:Y:S01]  /*d060*/  UTCQMMA gdesc[UR26], gdesc[UR32], tmem[UR46], tmem[UR48], idesc[UR49], UPT ;  /* 0x00ff30201a0075ea */ /* 0x0003e2000b80032e */
[----:B------:R1:W-:Y:S01]  /*d070*/  UTCQMMA gdesc[UR28], gdesc[UR6], tmem[UR47], tmem[UR50], idesc[UR51], UPT ;  /* 0x00ff32061c0075ea */ /* 0x0003e2000b80032f */
[----:B------:R1:W-:Y:S01]  /*d080*/  UTCQMMA gdesc[UR30], gdesc[UR18], tmem[UR52], tmem[UR54], idesc[UR55], UPT ;  /* 0x00ff36121e0075ea */ /* 0x0003e2000b800334 */
[----:B------:R1:W-:Y:S01]  /*d090*/  UTCBAR [UR25], URZ ;  /* 0x000000ff190073e9 */ /* 0x0003e200080000ff */
[----:B------:R-:W-:Y:S01]  /*d0a0*/  NOP ;  /* 0x0000000000007918 */ /* 0x000fe20000000000 */
.L_x_6:
[----:B-1----:R-:W-:Y:S01]  /*d0b0*/  UMOV UR4, URZ ;  /* 0x000000ff00047c82 */ /* 0x002fe20008000000 */
[----:B------:R-:W-:Y:S05]  /*d0c0*/  @!P2 BRA `(.L_x_7) ;  /* 0x0000008400b0a947 */ /* 0x000fea0003800000 */
[----:B0-----:R-:W-:Y:S01]  /*d0d0*/  SHF.R.S32.HI R87, RZ, 0x1f, R155 ;  /* 0x0000001fff577819 */ /* 0x001fe2000001149b */
[----:B------:R-:W-:Y:S02]  /*d0e0*/  UIADD3 UR4, UPT, UPT, UR9, 0x8000, URZ ;  /* 0x0000800009047890 */ /* 0x000fe4000fffe0ff */
[----:B------:R-:W-:Y:S01]  /*d0f0*/  UIADD3 UR5, UPT, UPT, UR9, 0x14000, URZ ;  /* 0x0001400009057890 */ /* 0x000fe2000fffe0ff */
[----:B------:R-:W-:Y:S01]  /*d100*/  LEA.HI R87, R87, R155, RZ, 0x7 ;  /* 0x0000009b57577211 */ /* 0x000fe200078f38ff */
[----:B------:R-:W-:Y:S02]  /*d110*/  USHF.R.U32.HI UR4, URZ, 0x4, UR4 ;  /* 0x00000004ff047899 */ /* 0x000fe40008011604 */
[----:B------:R-:W-:Y:S01]  /*d120*/  USHF.R.U32.HI UR5, URZ, 0x4, UR5 ;  /* 0x00000004ff057899 */ /* 0x000fe20008011605 */
[----:B------:R-:W-:Y:S01]  /*d130*/  SHF.R.S32.HI R90, RZ, 0x7, R87 ;  /* 0x00000007ff5a7819 */ /* 0x000fe20000011457 */
[----:B------:R-:W-:Y:S01]  /*d140*/  IMAD.SHL.U32 R87, R88, 0x80, RZ ;  /* 0x0000008058577824 */ /* 0x000fe200078e00ff */
[----:B------:R-:W-:Y:S01]  /*d150*/  USGXT.U32 UR14, UR4, 0xe ;  /* 0x0000000e040e789a */ /* 0x000fe20008000000 */
[----:B------:R-:W-:Y:S01]  /*d160*/  IMAD.SHL.U32 R88, R89, 0x80, RZ ;  /* 0x0000008059587824 */ /* 0x000fe200078e00ff */
[----:B------:R-:W-:Y:S01]  /*d170*/  VIMNMX R90, PT, PT, R90, 0x2, !PT ;  /* 0x000000025a5a7848 */ /* 0x000fe20007fe0100 */
[----:B------:R-:W-:-:S02]  /*d180*/  USGXT.U32 UR12, UR5, 0xe ;  /* 0x0000000e050c789a */ /* 0x000fc40008000000 */
[----:B------:R-:W-:Y:S01]  /*d190*/  UIADD3 UR22, UP1, UPT, UR14, 0x100, URZ ;  /* 0x000001000e167890 */ /* 0x000fe2000ff3e0ff */
[----:B------:R-:W-:Y:S01]  /*d1a0*/  SHF.R.S32.HI R91, RZ, 0x1f, R88 ;  /* 0x0000001fff5b7819 */ /* 0x000fe20000011458 */
[----:B------:R-:W-:Y:S01]  /*d1b0*/  VIADD R89, R90, 0xfffffffe ;  /* 0xfffffffe5a597836 */ /* 0x000fe20000000000 */
[----:B------:R-:W-:Y:S01]  /*d1c0*/  UIADD3 UR24, UP2, UPT, UR12, 0x2, URZ ;  /* 0x000000020c187890 */ /* 0x000fe2000ff5e0ff */
[----:B------:R-:W-:Y:S01]  /*d1d0*/  IMAD.MOV.U32 R90, RZ, RZ, RZ ;  /* 0x000000ffff5a7224 */ /* 0x000fe200078e00ff */
[----:B------:R-:W-:Y:S01]  /*d1e0*/  UMOV UR4, URZ ;  /* 0x000000ff00047c82 */ /* 0x000fe20008000000 */
[----:B------:R-:W-:Y:S01]  /*d1f0*/  UMOV UR5, URZ ;  /* 0x000000ff00057c82 */ /* 0x000fe20008000000 */
[----:B------:R0:W-:Y:S01]  /*d200*/  STL [R1+0x46c], R89 ;  /* 0x00046c5901007387 */ /* 0x0001e20000100800 */
[----:B------:R-:W-:Y:S02]  /*d210*/  UIADD3.X UR23, UPT, UPT, UR4, 0x40004040, URZ, UP1, !UPT ;  /* 0x4000404004177890 */ /* 0x000fe40008ffe4ff */
[----:B------:R-:W-:Y:S01]  /*d220*/  UIADD3.X UR25, UPT, UPT, UR5, 0x40004040, URZ, UP2, !UPT ;  /* 0x4000404005197890 */ /* 0x000fe200097fe4ff */
[----:B------:R1:W-:Y:S01]  /*d230*/  STL [R1+0x444], RZ ;  /* 0x000444ff01007387 */ /* 0x0003e20000100800 */
[----:B------:R-:W-:Y:S01]  /*d240*/  UMOV UR18, 0x1 ;  /* 0x0000000100127882 */ /* 0x000fe20000000000 */
[----:B------:R-:W-:-:S02]  /*d250*/  UIADD3.64 UR26, UPT, UPT, UR22, 0x100, URZ ;  /* 0x00000100161a7897 */ /* 0x000fc4000fffe0ff */
[----:B------:R-:W-:Y:S01]  /*d260*/  UIADD3.64 UR28, UPT, UPT, UR24, 0x2, URZ ;  /* 0x00000002181c7897 */ /* 0x000fe2000fffe0ff */
[----:B0-----:R-:W-:Y:S01]  /*d270*/  SHF.R.S32.HI R89, RZ, 0x1f, R87 ;  /* 0x0000001fff597819 */ /* 0x001fe20000011457 */
[----:B------:R-:W-:Y:S02]  /*d280*/  UIADD3.64 UR30, UPT, UPT, UR22, 0x200, URZ ;  /* 0x00000200161e7897 */ /* 0x000fe4000fffe0ff */
[----:B------:R-:W-:Y:S02]  /*d290*/  UIADD3.64 UR32, UPT, UPT, UR24, 0x4, URZ ;  /* 0x0000000418207897 */ /* 0x000fe4000fffe0ff */
[----:B------:R-:W-:Y:S02]  /*d2a0*/  UIADD3.64 UR34, UPT, UPT, UR22, 0x300, URZ ;  /* 0x0000030016227897 */ /* 0x000fe4000fffe0ff */
[----:B------:R-:W-:Y:S02]  /*d2b0*/  UIADD3.64 UR36, UPT, UPT, UR22, 0x400, URZ ;  /* 0x0000040016247897 */ /* 0x000fe4000fffe0ff */
[----:B------:R-:W-:-:S02]  /*d2c0*/  UIADD3.64 UR38, UPT, UPT, UR22, 0x500, URZ ;  /* 0x0000050016267897 */ /* 0x000fc4000fffe0ff */
[----:B------:R-:W-:Y:S01]  /*d2d0*/  UIADD3.64 UR40, UPT, UPT, UR22, 0x600, URZ ;  /* 0x0000060016287897 */ /* 0x000fe2000fffe0ff */
[----:B-1----:R-:W-:-:S11]  /*d2e0*/  UMOV UR13, 0x40004040 ;  /* 0x40004040000d7882 */ /* 0x002fd60000000000 */
.L_x_10:
[----:B-1----:R-:W2:Y:S01]  /*d2f0*/  LDL R91, [R1+0x444] ;  /* 0x00044400015b7983 */ /* 0x002ea20000100800 */
[----:B------:R-:W-:Y:S01]  /*d300*/  IMAD.U32 R90, R90, -0x80000000, RZ ;  /* 0x800000005a5a7824 */ /* 0x000fe200078e00ff */
[----:B------:R-:W0:Y:S01]  /*d310*/  LDC R108, c[0x0][0x3a0] ;  /* 0x0000e800ff6c7b82 */ /* 0x000e220000000800 */
[C---:B-----5:R-:W-:Y:S02]  /*d320*/  IADD3 R33, P5, PT, R87.reuse, R33, RZ ;  /* 0x0000002157217210 */ /* 0x060fe40007fbe0ff */
[----:B------:R-:W-:Y:S01]  /*d330*/  IADD3 R31, P4, PT, R87, R31, RZ ;  /* 0x0000001f571f7210 */ /* 0x000fe20007f9e0ff */
[----:B------:R-:W1:Y:S01]  /*d340*/  SYNCS.PHASECHK.TRANS64.TRYWAIT P6, [UR11], R90 ;  /* 0x0000005aff0075a7 */ /* 0x000e6200080c110b */
[----:B--2---:R-:W-:-:S04]  /*d350*/  VIADD R91, R91, 0x1 ;  /* 0x000000015b5b7836 */ /* 0x004fc80000000000 */
[----:B0-----:R-:W-:Y:S01]  /*d360*/  IMAD R108, R91, -0x80, R108 ;  /* 0xffffff805b6c7824 */ /* 0x001fe200078e026c */
[----:B------:R0:W-:Y:S04]  /*d370*/  STL [R1+0x458], R91 ;  /* 0x0004585b01007387 */ /* 0x0001e80000100800 */
[C---:B------:R-:W-:Y:S02]  /*d380*/  ISETP.GT.AND P1, PT, R108.reuse, 0x1, PT ;  /* 0x000000016c00780c */ /* 0x040fe40003f24270 */
[----:B------:R-:W-:Y:S01]  /*d390*/  ISETP.GT.AND P2, PT, R108, 0x2, PT ;  /* 0x000000026c00780c */ /* 0x000fe20003f44270 */
[----:B-1----:R-:W-:-:S12]  /*d3a0*/  @!P6 BRA `(.L_x_8) ;  /* 0x000000cc0010e947 */ /* 0x002fd80003800000 */
.L_x_16:
[C---:B------:R-:W-:Y:S01]  /*d3b0*/  IMAD.X R32, R89.reuse, 0x1, R32, P4 ;  /* 0x0000000159207824 */ /* 0x040fe200020e0620 */
[----:B------:R-:W-:Y:S01]  /*d3c0*/  PRMT R159, RZ, 0x7610, R159 ;  /* 0x00007610ff9f7816 */ /* 0x000fe2000000009f */
[----:B------:R-:W-:Y:S01]  /*d3d0*/  @P1 IMAD.MOV.U32 R90, RZ, RZ, R31 ;  /* 0x000000ffff5a1224 */ /* 0x000fe200078e001f */
[C---:B------:R-:W-:Y:S01]  /*d3e0*/  ISETP.GT.AND P4, PT, R108.reuse, 0x3, PT ;  /* 0x000000036c00780c */ /* 0x040fe20003f84270 */
[----:B0-----:R-:W-:Y:S01]  /*d3f0*/  @P1 IMAD.MOV.U32 R91, RZ, RZ, R32 ;  /* 0x000000ffff5b1224 */ /* 0x001fe200078e0020 */
[----:B------:R-:W-:Y:S01]  /*d400*/  PRMT R143, RZ, 0x7610, R143 ;  /* 0x00007610ff8f7816 */ /* 0x000fe2000000008f */
[----:B------:R-:W-:Y:S01]  /*d410*/  IMAD.X R34, R89, 0x1, R34, P5 ;  /* 0x0000000159227824 */ /* 0x000fe200028e0622 */
[----:B------:R-:W-:Y:S01]  /*d420*/  STL [R1+0x498], R86 ;  /* 0x0004985601007387 */ /* 0x000fe20000100800 */
[----:B------:R-:W-:-:S03]  /*d430*/  ISETP.GT.AND P5, PT, R108, 0x4, PT ;  /* 0x000000046c00780c */ /* 0x000fc60003fa4270 */
[----:B------:R0:W2:Y:S01]  /*d440*/  @P1 LDG.E.U8 R159, desc[UR20][R90.64] ;  /* 0x000000145a9f1981 */ /* 0x0000a2000c1e1100 */
[C---:B------:R-:W-:Y:S02]  /*d450*/  IADD3 R43, P1, PT, R87.reuse, R43, RZ ;  /* 0x0000002b572b7210 */ /* 0x040fe40007f3e0ff */
[----:B------:R-:W-:Y:S01]  /*d460*/  IADD3 R53, P6, PT, R87, R53, RZ ;  /* 0x0000003557357210 */ /* 0x000fe20007fde0ff */
[----:B------:R-:W-:Y:S02]  /*d470*/  STL [R1+0x494], R0 ;  /* 0x0004940001007387 */ /* 0x000fe40000100800 */
[C---:B------:R-:W-:Y:S01]  /*d480*/  IMAD.X R44, R89.reuse, 0x1, R44, P1 ;  /* 0x00000001592c7824 */ /* 0x040fe200008e062c */
[----:B------:R-:W-:Y:S01]  /*d490*/  PRMT R94, RZ, 0x7610, R94 ;  /* 0x00007610ff5e7816 */ /* 0x000fe2000000005e */
[----:B------:R-:W-:Y:S01]  /*d4a0*/  STL [R1+0x4a0], R31 ;  /* 0x0004a01f01007387 */ /* 0x000fe20000100800 */
[----:B0-----:R-:W-:Y:S02]  /*d4b0*/  @P2 IMAD.MOV.U32 R90, RZ, RZ, R33 ;  /* 0x000000ffff5a2224 */ /* 0x001fe400078e0021 */
[----:B------:R-:W-:Y:S01]  /*d4c0*/  @P2 IMAD.MOV.U32 R91, RZ, RZ, R34 ;  /* 0x000000ffff5b2224 */ /* 0x000fe200078e0022 */
[----:B------:R-:W-:Y:S01]  /*d4d0*/  STL [R1+0x49c], R32 ;  /* 0x00049c2001007387 */ /* 0x000fe20000100800 */
[----:B------:R-:W-:Y:S01]  /*d4e0*/  PRMT R93, RZ, 0x7610, R93 ;  /* 0x00007610ff5d7816 */ /* 0x000fe2000000005d */
[----:B------:R-:W-:-:S02]  /*d4f0*/  IMAD.X R54, R89, 0x1, R54, P6 ;  /* 0x0000000159367824 */ /* 0x000fc400030e0636 */
[----:B------:R0:W3:Y:S04]  /*d500*/  @P2 LDG.E.U8 R143, desc[UR20][R90.64] ;  /* 0x000000145a8f2981 */ /* 0x0000e8000c1e1100 */
[----:B------:R-:W-:Y:S04]  /*d510*/  STL [R1+0x4a8], R33 ;  /* 0x0004a82101007387 */ /* 0x000fe80000100800 */
[----:B------:R-:W-:Y:S01]  /*d520*/  STL [R1+0x4a4], R34 ;  /* 0x0004a42201007387 */ /* 0x000fe20000100800 */
[----:B0-----:R-:W-:Y:S02]  /*d530*/  @P4 IMAD.MOV.U32 R90, RZ, RZ, R43 ;  /* 0x000000ffff5a4224 */ /* 0x001fe400078e002b */
[----:B------:R-:W-:Y:S01]  /*d540*/  @P4 IMAD.MOV.U32 R91, RZ, RZ, R44 ;  /* 0x000000ffff5b4224 */ /* 0x000fe200078e002c */
[----:B------:R-:W-:Y:S04]  /*d550*/  STL [R1+0x4b0], R43 ;  /* 0x0004b02b01007387 */ /* 0x000fe80000100800 */
[----:B------:R-:W-:Y:S04]  /*d560*/  STL [R1+0x4ac], R44 ;  /* 0x0004ac2c01007387 */ /* 0x000fe80000100800 */
[----:B------:R-:W-:Y:S04]  /*d570*/  STL [R1+0x4b8], R53 ;  /* 0x0004b83501007387 */ /* 0x000fe80000100800 */
[----:B------:R0:W4:Y:S04]  /*d580*/  @P4 LDG.E.U8 R94, desc[UR20][R90.64] ;  /* 0x000000145a5e4981 */ /* 0x000128000c1e1100 */
[----:B------:R-:W-:Y:S04]  /*d590*/  STL.S16 [R1+0x450], R93 ;  /* 0x0004505d01007387 */ /* 0x000fe80000100600 */
[----:B------:R1:W-:Y:S01]  /*d5a0*/  STL [R1+0x4b4], R54 ;  /* 0x0004b43601007387 */ /* 0x0003e20000100800 */
[----:B0-----:R-:W-:-:S03]  /*d5b0*/  @P5 IMAD.MOV.U32 R91, RZ, RZ, R54 ;  /* 0x000000ffff5b5224 */ /* 0x001fc600078e0036 */
[----:B-1----:R-:W2:Y:S01]  /*d5c0*/  LDL.LU R54, [R1+0x450] ;  /* 0x0004500001367983 */ /* 0x002ea20000300800 */
[----:B------:R-:W-:Y:S01]  /*d5d0*/  PRMT R92, RZ, 0x7610, R92 ;  /* 0x00007610ff5c7816 */ /* 0x000fe2000000005c */
[----:B------:R-:W-:Y:S01]  /*d5e0*/  @P5 IMAD.MOV.U32 R90, RZ, RZ, R53 ;  /* 0x000000ffff5a5224 */ /* 0x000fe200078e0035 */
[----:B------:R-:W-:Y:S01]  /*d5f0*/  ISETP.GT.AND P1, PT, R108, 0x5, PT ;  /* 0x000000056c00780c */ /* 0x000fe20003f24270 */
[----:B------:R-:W3:Y:S04]  /*d600*/  LDL.LU R97, [R1] ;  /* 0x0000000001617983 */ /* 0x000ee80000300800 */
[----:B------:R0:W3:Y:S01]  /*d610*/  @P5 LDG.E.U8 R92, desc[UR20][R90.64] ;  /* 0x000000145a5c5981 */ /* 0x0000e2000c1e1100 */
[----:B------:R-:W-:-:S05]  /*d620*/  IADD3 R61, P2, PT, R87, R61, RZ ;  /* 0x0000003d573d7210 */ /* 0x000fca0007f5e0ff */
[----:B------:R-:W-:Y:S01]  /*d630*/  IMAD.X R62, R89, 0x1, R62, P2 ;  /* 0x00000001593e7824 */ /* 0x000fe200010e063e */
[C---:B------:R-:W-:Y:S02]  /*d640*/  ISETP.GT.AND P2, PT, R108.reuse, 0x6, PT ;  /* 0x000000066c00780c */ /* 0x040fe40003f44270 */
[----:B------:R-:W-:Y:S01]  /*d650*/  IADD3 R69, P5, PT, R87, R69, RZ ;  /* 0x0000004557457210 */ /* 0x000fe20007fbe0ff */
[----:B0-----:R-:W-:Y:S02]  /*d660*/  @P1 IMAD.MOV.U32 R90, RZ, RZ, R61 ;  /* 0x000000ffff5a1224 */ /* 0x001fe400078e003d */
[----:B------:R-:W-:Y:S02]  /*d670*/  @P1 IMAD.MOV.U32 R91, RZ, RZ, R62 ;  /* 0x000000ffff5b1224 */ /* 0x000fe400078e003e */
[----:B------:R-:W-:Y:S01]  /*d680*/  IMAD.X R70, R89, 0x1, R70, P5 ;  /* 0x0000000159467824 */ /* 0x000fe200028e0646 */
[----:B------:R-:W-:Y:S02]  /*d690*/  ISETP.GT.AND P4, PT, R108, 0x7, PT ;  /* 0x000000076c00780c */ /* 0x000fe40003f84270 */
[----:B------:R-:W-:-:S02]  /*d6a0*/  PRMT R33, RZ, 0x7610, R33 ;  /* 0x00007610ff217816 */ /* 0x000fc40000000021 */
[C---:B------:R-:W-:Y:S02]  /*d6b0*/  IADD3 R78, P6, PT, R87.reuse, R78, RZ ;  /* 0x0000004e574e7210 */ /* 0x040fe40007fde0ff */
[----:B------:R-:W-:Y:S02]  /*d6c0*/  IADD3 R15, P5, PT, R87, R15, RZ ;  /* 0x0000000f570f7210 */ /* 0x000fe40007fbe0ff */
[----:B------:R-:W-:Y:S01]  /*d6d0*/  PRMT R32, RZ, 0x7610, R32 ;  /* 0x00007610ff207816 */ /* 0x000fe20000000020 */
[C---:B------:R-:W-:Y:S02]  /*d6e0*/  IMAD.X R79, R89.reuse, 0x1, R79, P6 ;  /* 0x00000001594f7824 */ /* 0x040fe400030e064f */
[----:B------:R-:W-:Y:S01]  /*d6f0*/  IMAD.X R16, R89, 0x1, R16, P5 ;  /* 0x0000000159107824 */ /* 0x000fe200028e0610 */
[----:B------:R-:W-:Y:S02]  /*d700*/  IADD3 R23, P5, PT, R87, R23, RZ ;  /* 0x0000001757177210 */ /* 0x000fe40007fbe0ff */
[----:B------:R-:W-:Y:S01]  /*d710*/  PRMT R118, RZ, 0x7610, R118 ;  /* 0x00007610ff767816 */ /* 0x000fe20000000076 */
[----:B------:R-:W3:Y:S01]  /*d720*/  @P4 LDG.E.U8 R32, desc[UR20][R78.64] ;  /* 0x000000144e204981 */ /* 0x000ee2000c1e1100 */
[----:B------:R-:W-:Y:S01]  /*d730*/  ISETP.GT.AND P4, PT, R108, 0xa, PT ;  /* 0x0000000a6c00780c */ /* 0x000fe20003f84270 */
[----:B------:R-:W-:Y:S01]  /*d740*/  IMAD.X R24, R89, 0x1, R24, P5 ;  /* 0x0000000159187824 */ /* 0x000fe200028e0618 */
[----:B------:R-:W-:-:S02]  /*d750*/  IADD3 R35, P6, PT, R87, R35, RZ ;  /* 0x0000002357237210 */ /* 0x000fc40007fde0ff */
[----:B------:R-:W-:Y:S02]  /*d760*/  PRMT R158, RZ, 0x7610, R158 ;  /* 0x00007610ff9e7816 */ /* 0x000fe4000000009e */
[----:B------:R-:W-:Y:S01]  /*d770*/  IADD3 R45, P5, PT, R87, R45, RZ ;  /* 0x0000002d572d7210 */ /* 0x000fe20007fbe0ff */
[----:B------:R-:W-:Y:S01]  /*d780*/  IMAD.X R36, R89, 0x1, R36, P6 ;  /* 0x0000000159247824 */ /* 0x000fe200030e0624 */
[----:B------:R-:W-:-:S03]  /*d790*/  PRMT R142, RZ, 0x7610, R142 ;  /* 0x00007610ff8e7816 */ /* 0x000fc6000000008e */
[----:B------:R-:W-:Y:S01]  /*d7a0*/  IMAD.X R46, R89, 0x1, R46, P5 ;  /* 0x00000001592e7824 */ /* 0x000fe200028e062e */
[C---:B------:R-:W-:Y:S02]  /*d7b0*/  IADD3 R55, P5, PT, R87.reuse, R55, RZ ;  /* 0x0000003757377210 */ /* 0x040fe40007fbe0ff */
[----:B------:R-:W-:Y:S02]  /*d7c0*/  PRMT R240, RZ, 0x7610, R240 ;  /* 0x00007610fff07816 */ /* 0x000fe400000000f0 */
[----:B------:R-:W-:Y:S01]  /*d7d0*/  IADD3 R63, P6, PT, R87, R63, RZ ;  /* 0x0000003f573f7210 */ /* 0x000fe20007fde0ff */
[----:B------:R-:W-:Y:S01]  /*d7e0*/  IMAD.X R56, R89, 0x1, R56, P5 ;  /* 0x0000000159387824 */ /* 0x000fe200028e0638 */
[----:B------:R-:W-:-:S03]  /*d7f0*/  IADD3 R71, P5, PT, R87, R71, RZ ;  /* 0x0000004757477210 */ /* 0x000fc60007fbe0ff */
[C---:B------:R-:W-:Y:S01]  /*d800*/  IMAD.X R64, R89.reuse, 0x1, R64, P6 ;  /* 0x0000000159407824 */ /* 0x040fe200030e0640 */
[----:B------:R-:W-:Y:S01]  /*d810*/  PRMT R43, RZ, 0x7610, R43 ;  /* 0x00007610ff2b7816 */ /* 0x000fe2000000002b */
[----:B------:R-:W-:Y:S01]  /*d820*/  IMAD.X R72, R89, 0x1, R72, P5 ;  /* 0x0000000159487824 */ /* 0x000fe200028e0648 */
[----:B------:R-:W-:Y:S02]  /*d830*/  PRMT R34, RZ, 0x7610, R34 ;  /* 0x00007610ff227816 */ /* 0x000fe40000000022 */
[C---:B------:R-:W-:Y:S02]  /*d840*/  IADD3 R80, P5, PT, R87.reuse, R80, RZ ;  /* 0x0000005057507210 */ /* 0x040fe40007fbe0ff */
[----:B------:R-:W-:Y:S02]  /*d850*/  IADD3 R17, P6, PT, R87, R17, RZ ;  /* 0x0000001157117210 */ /* 0x000fe40007fde0ff */
[----:B------:R-:W-:Y:S01]  /*d860*/  PRMT R86, RZ, 0x7610, R86 ;  /* 0x00007610ff567816 */ /* 0x000fe20000000056 */
[----:B------:R-:W-:Y:S01]  /*d870*/  IMAD.X R81, R89, 0x1, R81, P5 ;  /* 0x0000000159517824 */ /* 0x000fe200028e0651 */
[----:B------:R-:W-:Y:S01]  /*d880*/  IADD3 R25, P5, PT, R87, R25, RZ ;  /* 0x0000001957197210 */ /* 0x000fe20007fbe0ff */
[----:B------:R-:W-:Y:S01]  /*d890*/  IMAD.X R18, R89, 0x1, R18, P6 ;  /* 0x0000000159127824 */ /* 0x000fe200030e0612 */
[----:B------:R-:W-:-:S03]  /*d8a0*/  PRMT R121, RZ, 0x7610, R121 ;  /* 0x00007610ff797816 */ /* 0x000fc60000000079 */
[----:B------:R-:W-:Y:S01]  /*d8b0*/  IMAD.X R26, R89, 0x1, R26, P5 ;  /* 0x00000001591a7824 */ /* 0x000fe200028e061a */
[----:B------:R-:W-:Y:S02]  /*d8c0*/  IADD3 R37, P5, PT, R87, R37, RZ ;  /* 0x0000002557257210 */ /* 0x000fe40007fbe0ff */
[----:B------:R-:W-:-:S03]  /*d8d0*/  PRMT R157, RZ, 0x7610, R157 ;  /* 0x00007610ff9d7816 */ /* 0x000fc6000000009d */
[----:B------:R-:W-:Y:S01]  /*d8e0*/  IMAD.X R38, R89, 0x1, R38, P5 ;  /* 0x0000000159267824 */ /* 0x000fe200028e0626 */
[C---:B------:R-:W-:Y:S02]  /*d8f0*/  IADD3 R47, P6, PT, R87.reuse, R47, RZ ;  /* 0x0000002f572f7210 */ /* 0x040fe40007fde0ff */
[----:B------:R-:W-:Y:S02]  /*d900*/  PRMT R141, RZ, 0x7610, R141 ;  /* 0x00007610ff8d7816 */ /* 0x000fe4000000008d */
        /* <DEDUP_REMOVED lines=34> */
[----:B------:R-:W-:Y:S01]  /*db30*/  PRMT R243, RZ, 0x7610, R243 ;  /* 0x00007610fff37816 */ /* 0x000fe200000000f3 */
[----:B--2---:R0:W2:Y:S01]  /*db40*/  @P1 LDG.E.U8 R54, desc[UR20][R90.64] ;  /* 0x000000145a361981 */ /* 0x0040a2000c1e1100 */
[----:B------:R-:W-:Y:S01]  /*db50*/  ISETP.GT.AND P1, PT, R108, 0x8, PT ;  /* 0x000000086c00780c */ /* 0x000fe20003f24270 */
[----:B0-----:R-:W-:Y:S02]  /*db60*/  @P2 IMAD.MOV.U32 R90, RZ, RZ, R69 ;  /* 0x000000ffff5a2224 */ /* 0x001fe400078e0045 */
[----:B------:R-:W-:-:S05]  /*db70*/  @P2 IMAD.MOV.U32 R91, RZ, RZ, R70 ;  /* 0x000000ffff5b2224 */ /* 0x000fca00078e0046 */
[----:B------:R0:W2:Y:S01]  /*db80*/  @P2 LDG.E.U8 R33, desc[UR20][R90.64] ;  /* 0x000000145a212981 */ /* 0x0000a2000c1e1100 */
[----:B------:R-:W-:-:S04]  /*db90*/  ISETP.GT.AND P2, PT, R108, 0x9, PT ;  /* 0x000000096c00780c */ /* 0x000fc80003f44270 */
[----:B0-----:R-:W-:Y:S02]  /*dba0*/  @P1 IMAD.MOV.U32 R90, RZ, RZ, R15 ;  /* 0x000000ffff5a1224 */ /* 0x001fe400078e000f */
[----:B------:R-:W-:-:S05]  /*dbb0*/  @P1 IMAD.MOV.U32 R91, RZ, RZ, R16 ;  /* 0x000000ffff5b1224 */ /* 0x000fca00078e0010 */
[----:B------:R0:W2:Y:S01]  /*dbc0*/  @P1 LDG.E.U8 R118, desc[UR20][R90.64] ;  /* 0x000000145a761981 */ /* 0x0000a2000c1e1100 */
[----:B------:R-:W-:-:S03]  /*dbd0*/  ISETP.GT.AND P1, PT, R108, 0xb, PT ;  /* 0x0000000b6c00780c */ /* 0x000fc60003f24270 */
[----:B----4-:R1:W-:Y:S01]  /*dbe0*/  STL [R1+0x434], R94 ;  /* 0x0004345e01007387 */ /* 0x0103e20000100800 */
[----:B0-----:R-:W-:Y:S02]  /*dbf0*/  @P2 IMAD.MOV.U32 R90, RZ, RZ, R23 ;  /* 0x000000ffff5a2224 */ /* 0x001fe400078e0017 */
[----:B------:R-:W-:Y:S01]  /*dc00*/  @P2 IMAD.MOV.U32 R91, RZ, RZ, R24 ;  /* 0x000000ffff5b2224 */ /* 0x000fe200078e0018 */
[----:B-1----:R-:W4:Y:S04]  /*dc10*/  LDL.LU R94, [R1+0x4] ;  /* 0x00000400015e7983 */ /* 0x002f280000300800 */
[----:B------:R0:W2:Y:S01]  /*dc20*/  @P2 LDG.E.U8 R158, desc[UR20][R90.64] ;  /* 0x000000145a9e2981 */ /* 0x0000a2000c1e1100 */
[----:B------:R-:W-:-:S03]  /*dc30*/  ISETP.GT.AND P2, PT, R108, 0xc, PT ;  /* 0x0000000c6c00780c */ /* 0x000fc60003f44270 */
[----:B------:R-:W2:Y:S04]  /*dc40*/  LDL.LU R100, [R1+0x8] ;  /* 0x0000080001647983 */ /* 0x000ea80000300800 */
[----:B------:R-:W2:Y:S01]  /*dc50*/  LDL.LU R96, [R1+0xc] ;  /* 0x00000c0001607983 */ /* 0x000ea20000300800 */
[----:B0-----:R-:W-:Y:S02]  /*dc60*/  @P4 IMAD.MOV.U32 R90, RZ, RZ, R35 ;  /* 0x000000ffff5a4224 */ /* 0x001fe400078e0023 */
[----:B------:R-:W-:Y:S01]  /*dc70*/  @P4 IMAD.MOV.U32 R91, RZ, RZ, R36 ;  /* 0x000000ffff5b4224 */ /* 0x000fe200078e0024 */
[----:B------:R-:W2:Y:S04]  /*dc80*/  LDL.LU R99, [R1+0x10] ;  /* 0x0000100001637983 */ /* 0x000ea80000300800 */
[----:B------:R-:W2:Y:S04]  /*dc90*/  LDL.LU R98, [R1+0x14] ;  /* 0x0000140001627983 */ /* 0x000ea80000300800 */
[----:B------:R0:W2:Y:S01]  /*dca0*/  @P4 LDG.E.U8 R142, desc[UR20][R90.64] ;  /* 0x000000145a8e4981 */ /* 0x0000a2000c1e1100 */
[----:B------:R-:W-:-:S03]  /*dcb0*/  ISETP.GT.AND P4, PT, R108, 0xd, PT ;  /* 0x0000000d6c00780c */ /* 0x000fc60003f84270 */
[----:B------:R-:W2:Y:S04]  /*dcc0*/  LDL.LU R95, [R1+0x18] ;  /* 0x00001800015f7983 */ /* 0x000ea80000300800 */
[----:B---3--:R1:W-:Y:S01]  /*dcd0*/  STL [R1+0x454], R92 ;  /* 0x0004545c01007387 */ /* 0x0083e20000100800 */
[----:B0-----:R-:W-:Y:S02]  /*dce0*/  @P1 IMAD.MOV.U32 R90, RZ, RZ, R45 ;  /* 0x000000ffff5a1224 */ /* 0x001fe400078e002d */
[----:B------:R-:W-:-:S05]  /*dcf0*/  @P1 IMAD.MOV.U32 R91, RZ, RZ, R46 ;  /* 0x000000ffff5b1224 */ /* 0x000fca00078e002e */
[----:B------:R0:W3:Y:S04]  /*dd00*/  @P1 LDG.E.U8 R240, desc[UR20][R90.64] ;  /* 0x000000145af01981 */ /* 0x0000e8000c1e1100 */
[----:B-1----:R-:W2:Y:S01]  /*dd10*/  LDL.LU R92, [R1+0x1c] ;  /* 0x00001c00015c7983 */ /* 0x002ea20000300800 */
[----:B------:R-:W-:-:S03]  /*dd20*/  ISETP.GT.AND P1, PT, R108, 0xe, PT ;  /* 0x0000000e6c00780c */ /* 0x000fc60003f24270 */
[----:B------:R-:W2:Y:S04]  /*dd30*/  LDL.LU R93, [R1+0x24] ;  /* 0x00002400015d7983 */ /* 0x000ea80000300800 */
[----:B------:R-:W-:Y:S01]  /*dd40*/  STL [R1+0x4c0], R61 ;  /* 0x0004c03d01007387 */ /* 0x000fe20000100800 */
[----:B0-----:R-:W-:-:S03]  /*dd50*/  @P2 IMAD.MOV.U32 R90, RZ, RZ, R55 ;  /* 0x000000ffff5a2224 */ /* 0x001fc600078e0037 */
[----:B------:R0:W-:Y:S01]  /*dd60*/  STL [R1+0x4bc], R62 ;  /* 0x0004bc3e01007387 */ /* 0x0001e20000100800 */
[----:B------:R-:W-:Y:S01]  /*dd70*/  @P2 IMAD.MOV.U32 R91, RZ, RZ, R56 ;  /* 0x000000ffff5b2224 */ /* 0x000fe200078e0038 */
[----:B0-----:R-:W-:-:S06]  /*dd80*/  PRMT R62, RZ, 0x7610, R62 ;  /* 0x00007610ff3e7816 */ /* 0x001fcc000000003e */
[----:B------:R0:W2:Y:S01]  /*dd90*/  @P2 LDG.E.U8 R62, desc[UR20][R90.64] ;  /* 0x000000145a3e2981 */ /* 0x0000a2000c1e1100 */
[----:B------:R-:W-:Y:S01]  /*dda0*/  ISETP.GT.AND P2, PT, R108, 0xf, PT ;  /* 0x0000000f6c00780c */ /* 0x000fe20003f44270 */
[----:B0-----:R-:W-:Y:S02]  /*ddb0*/  @P4 IMAD.MOV.U32 R90, RZ, RZ, R63 ;  /* 0x000000ffff5a4224 */ /* 0x001fe400078e003f */
[----:B------:R-:W-:-:S10]  /*ddc0*/  @P4 IMAD.MOV.U32 R91, RZ, RZ, R64 ;  /* 0x000000ffff5b4224 */ /* 0x000fd400078e0040 */
[----:B------:R-:W2:Y:S04]  /*ddd0*/  @P2 LDG.E.U8 R86, desc[UR20][R80.64] ;  /* 0x0000001450562981 */ /* 0x000ea8000c1e1100 */
[----:B------:R0:W2:Y:S01]  /*dde0*/  @P4 LDG.E.U8 R43, desc[UR20][R90.64] ;  /* 0x000000145a2b4981 */ /* 0x0000a2000c1e1100 */
[----:B------:R-:W-:Y:S01]  /*ddf0*/  ISETP.GT.AND P4, PT, R108, 0x10, PT ;  /* 0x000000106c00780c */ /* 0x000fe20003f84270 */
[----:B0-----:R-:W-:Y:S02]  /*de00*/  @P1 IMAD.MOV.U32 R90, RZ, RZ, R71 ;  /* 0x000000ffff5a1224 */ /* 0x001fe400078e0047 */
[----:B------:R-:W-:-:S05]  /*de10*/  @P1 IMAD.MOV.U32 R91, RZ, RZ, R72 ;  /* 0x000000ffff5b1224 */ /* 0x000fca00078e0048 */
[----:B------:R0:W2:Y:S01]  /*de20*/  @P1 LDG.E.U8 R34, desc[UR20][R90.64] ;  /* 0x000000145a221981 */ /* 0x0000a2000c1e1100 */
[C---:B------:R-:W-:Y:S02]  /*de30*/  ISETP.GT.AND P1, PT, R108.reuse, 0x11, PT ;  /* 0x000000116c00780c */ /* 0x040fe40003f24270 */
[----:B------:R-:W-:Y:S02]  /*de40*/  ISETP.GT.AND P2, PT, R108, 0x12, PT ;  /* 0x000000126c00780c */ /* 0x000fe40003f44270 */
[----:B0-----:R-:W-:Y:S02]  /*de50*/  @P4 IMAD.MOV.U32 R90, RZ, RZ, R17 ;  /* 0x000000ffff5a4224 */ /* 0x001fe400078e0011 */
[----:B------:R-:W-:-:S05]  /*de60*/  @P4 IMAD.MOV.U32 R91, RZ, RZ, R18 ;  /* 0x000000ffff5b4224 */ /* 0x000fca00078e0012 */
[----:B------:R0:W2:Y:S01]  /*de70*/  @P4 LDG.E.U8 R121, desc[UR20][R90.64] ;  /* 0x000000145a794981 */ /* 0x0000a2000c1e1100 */
[----:B------:R-:W-:Y:S01]  /*de80*/  ISETP.GT.AND P4, PT, R108, 0x13, PT ;  /* 0x000000136c00780c */ /* 0x000fe20003f84270 */
        /* <DEDUP_REMOVED lines=47> */
[----:B------:R-:W-:Y:S01]  /*e180*/  @P1 IMAD.MOV.U32 R91, RZ, RZ, R68 ;  /* 0x000000ffff5b1224 */ /* 0x000fe200078e0044 */
[----:B------:R-:W-:-:S04]  /*e190*/  IADD3 R84, P6, PT, R87, R84, RZ ;  /* 0x0000005457547210 */ /* 0x000fc80007fde0ff */
[----:B------:R0:W2:Y:S01]  /*e1a0*/  @P1 LDG.E.U8 R245, desc[UR20][R90.64] ;  /* 0x000000145af51981 */ /* 0x0000a2000c1e1100 */
[----:B------:R-:W-:Y:S02]  /*e1b0*/  ISETP.GT.AND P1, PT, R108, 0x20, PT ;  /* 0x000000206c00780c */ /* 0x000fe40003f24270 */
[----:B------:R-:W-:Y:S01]  /*e1c0*/  IADD3 R21, P5, PT, R87, R21, RZ ;  /* 0x0000001557157210 */ /* 0x000fe20007fbe0ff */
[----:B0-----:R-:W-:Y:S02]  /*e1d0*/  @P2 IMAD.MOV.U32 R90, RZ, RZ, R75 ;  /* 0x000000ffff5a2224 */ /* 0x001fe400078e004b */
[----:B------:R-:W-:Y:S01]  /*e1e0*/  @P2 IMAD.MOV.U32 R91, RZ, RZ, R76 ;  /* 0x000000ffff5b2224 */ /* 0x000fe200078e004c */
[----:B------:R-:W-:Y:S01]  /*e1f0*/  PRMT R239, RZ, 0x7610, R239 ;  /* 0x00007610ffef7816 */ /* 0x000fe200000000ef */
[----:B------:R-:W-:-:S03]  /*e200*/  IMAD.X R85, R89, 0x1, R85, P6 ;  /* 0x0000000159557824 */ /* 0x000fc600030e0655 */
[----:B------:R0:W2:Y:S01]  /*e210*/  @P2 LDG.E.U8 R243, desc[UR20][R90.64] ;  /* 0x000000145af32981 */ /* 0x0000a2000c1e1100 */
[C---:B------:R-:W-:Y:S01]  /*e220*/  ISETP.GT.AND P2, PT, R108.reuse, 0x21, PT ;  /* 0x000000216c00780c */ /* 0x040fe20003f44270 */
[----:B------:R-:W-:Y:S01]  /*e230*/  IMAD.X R22, R89, 0x1, R22, P5 ;  /* 0x0000000159167824 */ /* 0x000fe200028e0616 */
[----:B------:R-:W-:Y:S01]  /*e240*/  IADD3 R29, P5, PT, R87, R29, RZ ;  /* 0x0000001d571d7210 */ /* 0x000fe20007fbe0ff */
[----:B------:R-:W2:Y:S01]  /*e250*/  @P4 LDG.E.U8 R239, desc[UR20][R84.64] ;  /* 0x0000001454ef4981 */ /* 0x000ea2000c1e1100 */
[----:B------:R-:W-:Y:S02]  /*e260*/  PRMT R123, RZ, 0x7610, R123 ;  /* 0x00007610ff7b7816 */ /* 0x000fe4000000007b */
[----:B------:R-:W-:Y:S01]  /*e270*/  ISETP.GT.AND P4, PT, R108, 0x22, PT ;  /* 0x000000226c00780c */ /* 0x000fe20003f84270 */
[----:B------:R-:W-:Y:S02]  /*e280*/  IMAD.X R30, R89, 0x1, R30, P5 ;  /* 0x00000001591e7824 */ /* 0x000fe400028e061e */
[----:B0-----:R-:W-:-:S02]  /*e290*/  @P1 IMAD.MOV.U32 R90, RZ, RZ, R21 ;  /* 0x000000ffff5a1224 */ /* 0x001fc400078e0015 */
[----:B------:R-:W-:Y:S01]  /*e2a0*/  @P1 IMAD.MOV.U32 R91, RZ, RZ, R22 ;  /* 0x000000ffff5b1224 */ /* 0x000fe200078e0016 */
[----:B------:R-:W-:Y:S02]  /*e2b0*/  IADD3 R41, P6, PT, R87, R41, RZ ;  /* 0x0000002957297210 */ /* 0x000fe40007fde0ff */
[----:B------:R-:W-:Y:S02]  /*e2c0*/  PRMT R155, RZ, 0x7610, R155 ;  /* 0x00007610ff9b7816 */ /* 0x000fe4000000009b */
[----:B------:R0:W2:Y:S01]  /*e2d0*/  @P1 LDG.E.U8 R123, desc[UR20][R90.64] ;  /* 0x000000145a7b1981 */ /* 0x0000a2000c1e1100 */
[----:B------:R-:W-:Y:S01]  /*e2e0*/  ISETP.GT.AND P1, PT, R108, 0x23, PT ;  /* 0x000000236c00780c */ /* 0x000fe20003f24270 */
[----:B------:R-:W-:Y:S01]  /*e2f0*/  IMAD.X R42, R89, 0x1, R42, P6 ;  /* 0x00000001592a7824 */ /* 0x000fe200030e062a */
[----:B------:R-:W-:Y:S01]  /*e300*/  IADD3 R51, P5, PT, R87, R51, RZ ;  /* 0x0000003357337210 */ /* 0x000fe20007fbe0ff */
[----:B0-----:R-:W-:Y:S02]  /*e310*/  @P2 IMAD.MOV.U32 R90, RZ, RZ, R29 ;  /* 0x000000ffff5a2224 */ /* 0x001fe400078e001d */
[----:B------:R-:W-:Y:S01]  /*e320*/  @P2 IMAD.MOV.U32 R91, RZ, RZ, R30 ;  /* 0x000000ffff5b2224 */ /* 0x000fe200078e001e */
[----:B------:R-:W-:-:S04]  /*e330*/  PRMT R139, RZ, 0x7610, R139 ;  /* 0x00007610ff8b7816 */ /* 0x000fc8000000008b */
[----:B------:R0:W2:Y:S01]  /*e340*/  @P2 LDG.E.U8 R155, desc[UR20][R90.64] ;  /* 0x000000145a9b2981 */ /* 0x0000a2000c1e1100 */
[----:B------:R-:W-:Y:S01]  /*e350*/  ISETP.GT.AND P2, PT, R108, 0x24, PT ;  /* 0x000000246c00780c */ /* 0x000fe20003f44270 */
[----:B------:R-:W-:Y:S01]  /*e360*/  IMAD.X R52, R89, 0x1, R52, P5 ;  /* 0x0000000159347824 */ /* 0x000fe200028e0634 */
[----:B------:R-:W-:Y:S02]  /*e370*/  IADD3 R14, P5, PT, R87, R14, RZ ;  /* 0x0000000e570e7210 */ /* 0x000fe40007fbe0ff */
[----:B------:R-:W-:Y:S01]  /*e380*/  PRMT R231, RZ, 0x7610, R231 ;  /* 0x00007610ffe77816 */ /* 0x000fe200000000e7 */
[----:B0-----:R-:W-:Y:S02]  /*e390*/  @P4 IMAD.MOV.U32 R90, RZ, RZ, R41 ;  /* 0x000000ffff5a4224 */ /* 0x001fe400078e0029 */
[----:B------:R-:W-:Y:S02]  /*e3a0*/  @P4 IMAD.MOV.U32 R91, RZ, RZ, R42 ;  /* 0x000000ffff5b4224 */ /* 0x000fe400078e002a */
[----:B------:R-:W-:-:S03]  /*e3b0*/  IMAD.X R13, R89, 0x1, R13, P5 ;  /* 0x00000001590d7824 */ /* 0x000fc600028e060d */
[----:B------:R0:W2:Y:S01]  /*e3c0*/  @P4 LDG.E.U8 R139, desc[UR20][R90.64] ;  /* 0x000000145a8b4981 */ /* 0x0000a2000c1e1100 */
[----:B------:R-:W-:Y:S02]  /*e3d0*/  ISETP.GT.AND P4, PT, R108, 0x25, PT ;  /* 0x000000256c00780c */ /* 0x000fe40003f84270 */
[----:B------:R-:W-:Y:S02]  /*e3e0*/  IADD3 R12, P6, PT, R87, R12, RZ ;  /* 0x0000000c570c7210 */ /* 0x000fe40007fde0ff */
[----:B------:R-:W-:Y:S01]  /*e3f0*/  PRMT R235, RZ, 0x7610, R235 ;  /* 0x00007610ffeb7816 */ /* 0x000fe200000000eb */
[----:B0-----:R-:W-:Y:S02]  /*e400*/  @P1 IMAD.MOV.U32 R90, RZ, RZ, R51 ;  /* 0x000000ffff5a1224 */ /* 0x001fe400078e0033 */
[----:B------:R-:W-:-:S05]  /*e410*/  @P1 IMAD.MOV.U32 R91, RZ, RZ, R52 ;  /* 0x000000ffff5b1224 */ /* 0x000fca00078e0034 */
        /* <DEDUP_REMOVED lines=42> */
[----:B------:R0:W3:Y:S01]  /*e6c0*/  @P1 LDG.E.U8 R154, desc[UR20][R90.64] ;  /* 0x000000145a9a1981 */ /* 0x0000e2000c1e1100 */
[----:B------:R-:W-:Y:S01]  /*e6d0*/  ISETP.GT.AND P1, PT, R108, 0x2c, PT ;  /* 0x0000002c6c00780c */ /* 0x000fe20003f24270 */
[----:B------:R-:W-:Y:S01]  /*e6e0*/  IMAD.X R173, R89, 0x1, R173, P6 ;  /* 0x0000000159ad7824 */ /* 0x000fe200030e06ad */
[----:B------:R-:W-:Y:S01]  /*e6f0*/  IADD3 R181, P5, PT, R87, R181, RZ ;  /* 0x000000b557b57210 */ /* 0x000fe20007fbe0ff */
[----:B0-----:R-:W-:Y:S02]  /*e700*/  @P2 IMAD.MOV.U32 R90, RZ, RZ, R169 ;  /* 0x000000ffff5a2224 */ /* 0x001fe400078e00a9 */
[----:B------:R-:W-:Y:S01]  /*e710*/  @P2 IMAD.MOV.U32 R91, RZ, RZ, R168 ;  /* 0x000000ffff5b2224 */ /* 0x000fe200078e00a8 */
[----:B------:R-:W-:-:S04]  /*e720*/  PRMT R224, RZ, 0x7610, R224 ;  /* 0x00007610ffe07816 */ /* 0x000fc800000000e0 */
[----:B------:R0:W3:Y:S01]  /*e730*/  @P2 LDG.E.U8 R138, desc[UR20][R90.64] ;  /* 0x000000145a8a2981 */ /* 0x0000e2000c1e1100 */
[----:B------:R-:W-:Y:S01]  /*e740*/  ISETP.GT.AND P2, PT, R108, 0x2d, PT ;  /* 0x0000002d6c00780c */ /* 0x000fe20003f44270 */
[----:B------:R-:W-:Y:S01]  /*e750*/  IMAD.X R180, R89, 0x1, R180, P5 ;  /* 0x0000000159b47824 */ /* 0x000fe200028e06b4 */
[----:B------:R-:W-:Y:S02]  /*e760*/  IADD3 R187, P5, PT, R87, R187, RZ ;  /* 0x000000bb57bb7210 */ /* 0x000fe40007fbe0ff */
[----:B------:R-:W-:Y:S01]  /*e770*/  PRMT R228, RZ, 0x7610, R228 ;  /* 0x00007610ffe47816 */ /* 0x000fe200000000e4 */
[----:B0-----:R-:W-:Y:S02]  /*e780*/  @P4 IMAD.MOV.U32 R90, RZ, RZ, R175 ;  /* 0x000000ffff5a4224 */ /* 0x001fe400078e00af */
[----:B------:R-:W-:Y:S02]  /*e790*/  @P4 IMAD.MOV.U32 R91, RZ, RZ, R173 ;  /* 0x000000ffff5b4224 */ /* 0x000fe400078e00ad */
[----:B------:R-:W-:-:S03]  /*e7a0*/  IMAD.X R182, R89, 0x1, R182, P5 ;  /* 0x0000000159b67824 */ /* 0x000fc600028e06b6 */
[----:B------:R0:W3:Y:S01]  /*e7b0*/  @P4 LDG.E.U8 R224, desc[UR20][R90.64] ;  /* 0x000000145ae04981 */ /* 0x0000e2000c1e1100 */
        /* <DEDUP_REMOVED lines=85> */
[C---:B------:R-:W-:Y:S02]  /*ed10*/  IADD3 R250, P6, PT, R87.reuse, R250, RZ ;  /* 0x000000fa57fa7210 */ /* 0x040fe40007fde0ff */
[----:B------:R-:W-:Y:S01]  /*ed20*/  PRMT R152, RZ, 0x7610, R152 ;  /* 0x00007610ff987816 */ /* 0x000fe20000000098 */
[----:B0-----:R-:W-:Y:S02]  /*ed30*/  @P1 IMAD.MOV.U32 R90, RZ, RZ, R244 ;  /* 0x000000ffff5a1224 */ /* 0x001fe400078e00f4 */
[----:B------:R-:W-:Y:S01]  /*ed40*/  @P1 IMAD.MOV.U32 R91, RZ, RZ, R241 ;  /* 0x000000ffff5b1224 */ /* 0x000fe200078e00f1 */
[----:B------:R-:W-:-:S04]  /*ed50*/  IADD3 R252, P5, PT, R87, R252, RZ ;  /* 0x000000fc57fc7210 */ /* 0x000fc80007fbe0ff */
[----:B------:R0:W3:Y:S01]  /*ed60*/  @P1 LDG.E.U8 R124, desc[UR20][R90.64] ;  /* 0x000000145a7c1981 */ /* 0x0000e2000c1e1100 */
[----:B------:R-:W-:Y:S01]  /*ed70*/  ISETP.GT.AND P1, PT, R108, 0x3b, PT ;  /* 0x0000003b6c00780c */ /* 0x000fe20003f24270 */
[C---:B------:R-:W-:Y:S01]  /*ed80*/  IMAD.X R249, R89.reuse, 0x1, R249, P6 ;  /* 0x0000000159f97824 */ /* 0x040fe200030e06f9 */
[----:B------:R-:W-:Y:S01]  /*ed90*/  PRMT R136, RZ, 0x7610, R136 ;  /* 0x00007610ff887816 */ /* 0x000fe20000000088 */
[----:B------:R-:W-:Y:S02]  /*eda0*/  IMAD.X R251, R89, 0x1, R251, P5 ;  /* 0x0000000159fb7824 */ /* 0x000fe400028e06fb */
[----:B0-----:R-:W-:Y:S02]  /*edb0*/  @P2 IMAD.MOV.U32 R90, RZ, RZ, R248 ;  /* 0x000000ffff5a2224 */ /* 0x001fe400078e00f8 */
[----:B------:R-:W-:Y:S01]  /*edc0*/  @P2 IMAD.MOV.U32 R91, RZ, RZ, R247 ;  /* 0x000000ffff5b2224 */ /* 0x000fe200078e00f7 */
[----:B----4-:R-:W-:-:S04]  /*edd0*/  IADD3 R94, P5, PT, R87, R94, RZ ;  /* 0x0000005e575e7210 */ /* 0x010fc80007fbe0ff */
[----:B------:R0:W4:Y:S01]  /*ede0*/  @P2 LDG.E.U8 R152, desc[UR20][R90.64] ;  /* 0x000000145a982981 */ /* 0x000122000c1e1100 */
[----:B------:R-:W-:Y:S01]  /*edf0*/  ISETP.GT.AND P2, PT, R108, 0x3c, PT ;  /* 0x0000003c6c00780c */ /* 0x000fe20003f44270 */
[----:B------:R-:W-:Y:S01]  /*ee00*/  IMAD.X R97, R89, 0x1, R97, P5 ;  /* 0x0000000159617824 */ /* 0x000fe200028e0661 */
[----:B------:R-:W-:Y:S01]  /*ee10*/  PRMT R210, RZ, 0x7610, R210 ;  /* 0x00007610ffd27816 */ /* 0x000fe200000000d2 */
[----:B0-----:R-:W-:Y:S02]  /*ee20*/  @P4 IMAD.MOV.U32 R90, RZ, RZ, R250 ;  /* 0x000000ffff5a4224 */ /* 0x001fe400078e00fa */
[----:B------:R-:W-:Y:S01]  /*ee30*/  @P4 IMAD.MOV.U32 R91, RZ, RZ, R249 ;  /* 0x000000ffff5b4224 */ /* 0x000fe200078e00f9 */
[----:B--2---:R-:W-:Y:S01]  /*ee40*/  STL [R1+0x4c4], R54 ;  /* 0x0004c43601007387 */ /* 0x004fe20000100800 */
[----:B------:R-:W-:-:S03]  /*ee50*/  IADD3 R96, P6, PT, R87, R96, RZ ;  /* 0x0000006057607210 */ /* 0x000fc60007fde0ff */
[----:B------:R0:W2:Y:S01]  /*ee60*/  @P4 LDG.E.U8 R136, desc[UR20][R90.64] ;  /* 0x000000145a884981 */ /* 0x0000a2000c1e1100 */
[----:B------:R-:W-:-:S03]  /*ee70*/  IADD3 R98, P5, PT, R87, R98, RZ ;  /* 0x0000006257627210 */ /* 0x000fc60007fbe0ff */
[----:B------:R1:W-:Y:S01]  /*ee80*/  STL [R1+0x4c8], R70 ;  /* 0x0004c84601007387 */ /* 0x0003e20000100800 */
[----:B0-----:R-:W-:Y:S02]  /*ee90*/  @P1 IMAD.MOV.U32 R90, RZ, RZ, R252 ;  /* 0x000000ffff5a1224 */ /* 0x001fe400078e00fc */
[----:B------:R-:W-:Y:S01]  /*eea0*/  @P1 IMAD.MOV.U32 R91, RZ, RZ, R251 ;  /* 0x000000ffff5b1224 */ /* 0x000fe200078e00fb */
[----:B------:R-:W-:Y:S04]  /*eeb0*/  STL [R1+0x4], R94 ;  /* 0x0000045e01007387 */ /* 0x000fe80000100800 */
[----:B------:R0:W-:Y:S04]  /*eec0*/  STL [R1], R97 ;  /* 0x0000006101007387 */ /* 0x0001e80000100800 */
[----:B------:R0:W2:Y:S04]  /*eed0*/  @P1 LDG.E.U8 R210, desc[UR20][R90.64] ;  /* 0x000000145ad21981 */ /* 0x0000a8000c1e1100 */
[----:B-1----:R-:W2:Y:S04]  /*eee0*/  LDL.LU R70, [R1+0x20] ;  /* 0x0000200001467983 */ /* 0x002ea80000300800 */
[----:B------:R1:W-:Y:S01]  /*eef0*/  STL [R1+0xc], R96 ;  /* 0x00000c6001007387 */ /* 0x0003e20000100800 */
[----:B0-----:R-:W-:-:S03]  /*ef00*/  @P2 IMAD.MOV.U32 R91, RZ, RZ, R97 ;  /* 0x000000ffff5b2224 */ /* 0x001fc600078e0061 */
[----:B------:R-:W2:Y:S01]  /*ef10*/  LDL.LU R97, [R1+0x28] ;  /* 0x0000280001617983 */ /* 0x000ea20000300800 */
[----:B------:R-:W-:-:S03]  /*ef20*/  @P2 IMAD.MOV.U32 R90, RZ, RZ, R94 ;  /* 0x000000ffff5a2224 */ /* 0x000fc600078e005e */
[----:B------:R-:W-:Y:S04]  /*ef30*/  STL [R1+0x14], R98 ;  /* 0x0000146201007387 */ /* 0x000fe80000100800 */
[----:B------:R-:W2:Y:S01]  /*ef40*/  LDL.LU R94, [R1+0x2c] ;  /* 0x00002c00015e7983 */ /* 0x000ea20000300800 */
[C---:B------:R-:W-:Y:S02]  /*ef50*/  ISETP.GT.AND P4, PT, R108.reuse, 0x3d, PT ;  /* 0x0000003d6c00780c */ /* 0x040fe40003f84270 */
[----:B------:R-:W-:Y:S02]  /*ef60*/  PRMT R209, RZ, 0x7610, R209 ;  /* 0x00007610ffd17816 */ /* 0x000fe400000000d1 */
[----:B------:R-:W-:Y:S01]  /*ef70*/  ISETP.GT.AND P1, PT, R108, 0x3e, PT ;  /* 0x0000003e6c00780c */ /* 0x000fe20003f24270 */
[----:B------:R-:W-:Y:S01]  /*ef80*/  IMAD.X R100, R89, 0x1, R100, P6 ;  /* 0x0000000159647824 */ /* 0x000fe200030e0664 */
[----:B------:R-:W-:-:S02]  /*ef90*/  PRMT R208, RZ, 0x7610, R208 ;  /* 0x00007610ffd07816 */ /* 0x000fc400000000d0 */
[----:B------:R0:W3:Y:S01]  /*efa0*/  @P2 LDG.E.U8 R209, desc[UR20][R90.64] ;  /* 0x000000145ad12981 */ /* 0x0000e2000c1e1100 */
[----:B------:R-:W-:Y:S01]  /*efb0*/  ISETP.GT.AND P2, PT, R108, 0x3f, PT ;  /* 0x0000003f6c00780c */ /* 0x000fe20003f44270 */
[----:B------:R-:W-:Y:S01]  /*efc0*/  IMAD.X R99, R89, 0x1, R99, P5 ;  /* 0x0000000159637824 */ /* 0x000fe200028e0663 */
[----:B------:R-:W-:Y:S01]  /*efd0*/  IADD3 R92, P5, PT, R87, R92, RZ ;  /* 0x0000005c575c7210 */ /* 0x000fe20007fbe0ff */
[----:B------:R-:W-:Y:S01]  /*efe0*/  STL [R1+0x8], R100 ;  /* 0x0000086401007387 */ /* 0x000fe20000100800 */
[----:B------:R-:W-:Y:S01]  /*eff0*/  PRMT R207, RZ, 0x7610, R207 ;  /* 0x00007610ffcf7816 */ /* 0x000fe200000000cf */
[----:B0-----:R-:W-:Y:S02]  /*f000*/  @P4 IMAD.MOV.U32 R90, RZ, RZ, R96 ;  /* 0x000000ffff5a4224 */ /* 0x001fe400078e0060 */
[----:B------:R-:W-:Y:S01]  /*f010*/  @P4 IMAD.MOV.U32 R91, RZ, RZ, R100 ;  /* 0x000000ffff5b4224 */ /* 0x000fe200078e0064 */
[----:B------:R-:W-:Y:S01]  /*f020*/  STL [R1+0x10], R99 ;  /* 0x0000106301007387 */ /* 0x000fe20000100800 */
[----:B------:R-:W-:-:S03]  /*f030*/  IMAD.X R95, R89, 0x1, R95, P5 ;  /* 0x00000001595f7824 */ /* 0x000fc600028e065f */
[----:B------:R0:W3:Y:S01]  /*f040*/  @P4 LDG.E.U8 R208, desc[UR20][R90.64] ;  /* 0x000000145ad04981 */ /* 0x0000e2000c1e1100 */
[----:B------:R-:W-:-:S03]  /*f050*/  IADD3 R93, P6, PT, R87, R93, RZ ;  /* 0x0000005d575d7210 */ /* 0x000fc60007fde0ff */
[----:B-1----:R-:W3:Y:S04]  /*f060*/  LDL.LU R96, [R1+0x30] ;  /* 0x0000300001607983 */ /* 0x002ee80000300800 */
[----:B------:R-:W3:Y:S01]  /*f070*/  LDL.LU R54, [R1+0x34] ;  /* 0x0000340001367983 */ /* 0x000ee20000300800 */
[----:B0-----:R-:W-:Y:S02]  /*f080*/  @P1 IMAD.MOV.U32 R90, RZ, RZ, R98 ;  /* 0x000000ffff5a1224 */ /* 0x001fe400078e0062 */
[----:B------:R-:W-:Y:S01]  /*f090*/  @P1 IMAD.MOV.U32 R91, RZ, RZ, R99 ;  /* 0x000000ffff5b1224 */ /* 0x000fe200078e0063 */
[----:B------:R-:W4:Y:S04]  /*f0a0*/  LDL.LU R61, [R1+0x3c] ;  /* 0x00003c00013d7983 */ /* 0x000f280000300800 */
[----:B------:R0:W4:Y:S04]  /*f0b0*/  @P1 LDG.E.U8 R207, desc[UR20][R90.64] ;  /* 0x000000145acf1981 */ /* 0x000128000c1e1100 */
[----:B------:R-:W-:Y:S04]  /*f0c0*/  STL [R1+0x1c], R92 ;  /* 0x00001c5c01007387 */ /* 0x000fe80000100800 */
[----:B------:R1:W-:Y:S01]  /*f0d0*/  STL [R1+0x18], R95 ;  /* 0x0000185f01007387 */ /* 0x0003e20000100800 */
[----:B0-----:R-:W-:-:S02]  /*f0e0*/  @P2 IMAD.MOV.U32 R91, RZ, RZ, R95 ;  /* 0x000000ffff5b2224 */ /* 0x001fc400078e005f */
[----:B------:R-:W-:Y:S01]  /*f0f0*/  @P2 IMAD.MOV.U32 R90, RZ, RZ, R92 ;  /* 0x000000ffff5a2224 */ /* 0x000fe200078e005c */
[----:B-1----:R-:W4:Y:S04]  /*f100*/  LDL.LU R95, [R1+0x38] ;  /* 0x00003800015f7983 */ /* 0x002f280000300800 */
[----:B------:R0:W-:Y:S04]  /*f110*/  STL [R1+0x24], R93 ;  /* 0x0000245d01007387 */ /* 0x0001e80000100800 */
[----:B------:R-:W4:Y:S01]  /*f120*/  LDL.LU R98, [R1+0x40] ;  /* 0x0000400001627983 */ /* 0x000f220000300800 */
[----:B--2---:R-:W-:-:S05]  /*f130*/  IADD3 R94, P5, PT, R87, R94, RZ ;  /* 0x0000005e575e7210 */ /* 0x004fca0007fbe0ff */
[----:B------:R-:W-:Y:S04]  /*f140*/  STL [R1+0x2c], R94 ;  /* 0x00002c5e01007387 */ /* 0x000fe80000100800 */
[----:B------:R-:W2:Y:S01]  /*f150*/  LDL.LU R92, [R1+0x44] ;  /* 0x00004400015c7983 */ /* 0x000ea20000300800 */
[C---:B------:R-:W-:Y:S02]  /*f160*/  ISETP.GT.AND P4, PT, R108.reuse, 0x40, PT ;  /* 0x000000406c00780c */ /* 0x040fe40003f84270 */
[----:B------:R-:W-:Y:S02]  /*f170*/  PRMT R206, RZ, 0x7610, R206 ;  /* 0x00007610ffce7816 */ /* 0x000fe400000000ce */
[----:B------:R-:W-:Y:S01]  /*f180*/  ISETP.GT.AND P1, PT, R108, 0x41, PT ;  /* 0x000000416c00780c */ /* 0x000fe20003f24270 */
[----:B------:R-:W-:Y:S01]  /*f190*/  IMAD.X R70, R89, 0x1, R70, P6 ;  /* 0x0000000159467824 */ /* 0x000fe200030e0646 */
[----:B------:R-:W-:-:S02]  /*f1a0*/  PRMT R127, RZ, 0x7610, R127 ;  /* 0x00007610ff7f7816 */ /* 0x000fc4000000007f */
[----:B------:R1:W2:Y:S01]  /*f1b0*/  @P2 LDG.E.U8 R206, desc[UR20][R90.64] ;  /* 0x000000145ace2981 */ /* 0x0002a2000c1e1100 */
[----:B------:R-:W-:Y:S01]  /*f1c0*/  ISETP.GT.AND P2, PT, R108, 0x42, PT ;  /* 0x000000426c00780c */ /* 0x000fe20003f44270 */
[----:B------:R-:W-:Y:S01]  /*f1d0*/  IMAD.X R97, R89, 0x1, R97, P5 ;  /* 0x0000000159617824 */ /* 0x000fe200028e0661 */
[----:B------:R-:W-:Y:S01]  /*f1e0*/  PRMT R151, RZ, 0x7610, R151 ;  /* 0x00007610ff977816 */ /* 0x000fe20000000097 */
[----:B------:R0:W-:Y:S01]  /*f1f0*/  STL [R1+0x20], R70 ;  /* 0x0000204601007387 */ /* 0x0001e20000100800 */
[----:B-1----:R-:W-:Y:S02]  /*f200*/  @P4 IMAD.MOV.U32 R90, RZ, RZ, R93 ;  /* 0x000000ffff5a4224 */ /* 0x002fe400078e005d */
[----:B------:R-:W-:Y:S01]  /*f210*/  @P4 IMAD.MOV.U32 R91, RZ, RZ, R70 ;  /* 0x000000ffff5b4224 */ /* 0x000fe200078e0046 */
[----:B---3--:R-:W-:-:S04]  /*f220*/  IADD3 R54, P5, PT, R87, R54, RZ ;  /* 0x0000003657367210 */ /* 0x008fc80007fbe0ff */
[----:B------:R1:W3:Y:S04]  /*f230*/  @P4 LDG.E.U8 R127, desc[UR20][R90.64] ;  /* 0x000000145a7f4981 */ /* 0x0002e8000c1e1100 */
[----:B------:R-:W-:Y:S01]  /*f240*/  STL [R1+0x28], R97 ;  /* 0x0000286101007387 */ /* 0x000fe20000100800 */
[----:B------:R-:W-:Y:S01]  /*f250*/  IMAD.X R96, R89, 0x1, R96, P5 ;  /* 0x0000000159607824 */ /* 0x000fe200028e0660 */
[----:B----4-:R-:W-:Y:S02]  /*f260*/  IADD3 R61, P6, PT, R87, R61, RZ ;  /* 0x0000003d573d7210 */ /* 0x010fe40007fde0ff */
[----:B0-----:R-:W4:Y:S01]  /*f270*/  LDL.LU R93, [R1+0x298] ;  /* 0x00029800015d7983 */ /* 0x001f220000300800 */
[----:B-1----:R-:W-:Y:S02]  /*f280*/  @P1 IMAD.MOV.U32 R90, RZ, RZ, R94 ;  /* 0x000000ffff5a1224 */ /* 0x002fe400078e005e */
[----:B------:R-:W-:Y:S01]  /*f290*/  @P1 IMAD.MOV.U32 R91, RZ, RZ, R97 ;  /* 0x000000ffff5b1224 */ /* 0x000fe200078e0061 */
[----:B------:R-:W3:Y:S04]  /*f2a0*/  LDL.LU R70, [R1+0x29c] ;  /* 0x00029c0001467983 */ /* 0x000ee80000300800 */
[----:B------:R-:W4:Y:S04]  /*f2b0*/  LDL.LU R94, [R1+0x2a4] ;  /* 0x0002a400015e7983 */ /* 0x000f280000300800 */
[----:B------:R0:W4:Y:S04]  /*f2c0*/  @P1 LDG.E.U8 R151, desc[UR20][R90.64] ;  /* 0x000000145a971981 */ /* 0x000128000c1e1100 */
[----:B------:R-:W-:Y:S04]  /*f2d0*/  STL [R1+0x34], R54 ;  /* 0x0000343601007387 */ /* 0x000fe80000100800 */
[----:B------:R1:W-:Y:S01]  /*f2e0*/  STL [R1+0x30], R96 ;  /* 0x0000306001007387 */ /* 0x0003e20000100800 */
[----:B0-----:R-:W-:-:S02]  /*f2f0*/  @P2 IMAD.MOV.U32 R91, RZ, RZ, R96 ;  /* 0x000000ffff5b2224 */ /* 0x001fc400078e0060 */
[----:B------:R-:W-:Y:S01]  /*f300*/  @P2 IMAD.MOV.U32 R90, RZ, RZ, R54 ;  /* 0x000000ffff5a2224 */ /* 0x000fe200078e0036 */
[----:B-1----:R-:W4:Y:S04]  /*f310*/  LDL.LU R96, [R1+0x2a0] ;  /* 0x0002a00001607983 */ /* 0x002f280000300800 */
[----:B------:R-:W-:Y:S04]  /*f320*/  STL [R1+0x3c], R61 ;  /* 0x00003c3d01007387 */ /* 0x000fe80000100800 */
        /* <DEDUP_REMOVED lines=14> */
[----:B0-----:R-:W-:Y:S02]  /*f410*/  @P4 IMAD.MOV.U32 R90, RZ, RZ, R61 ;  /* 0x000000ffff5a4224 */ /* 0x001fe400078e003d */
[----:B------:R-:W-:Y:S01]  /*f420*/  @P4 IMAD.MOV.U32 R91, RZ, RZ, R95 ;  /* 0x000000ffff5b4224 */ /* 0x000fe200078e005f */
[----:B------:R-:W-:Y:S04]  /*f430*/  STL [R1+0x40], R98 ;  /* 0x0000406201007387 */ /* 0x000fe80000100800 */
[----:B------:R0:W2:Y:S01]  /*f440*/  @P4 LDG.E.U8 R202, desc[UR20][R90.64] ;  /* 0x000000145aca4981 */ /* 0x0000a2000c1e1100 */
[----:B---3--:R-:W-:-:S03]  /*f450*/  IADD3 R70, P5, PT, R87, R70, RZ ;  /* 0x0000004657467210 */ /* 0x008fc60007fbe0ff */
[----:B-1----:R-:W3:Y:S02]  /*f460*/  LDL.LU R95, [R1+0x2a8] ;  /* 0x0002a800015f7983 */ /* 0x002ee40000300800 */
[----:B----4-:R-:W-:Y:S02]  /*f470*/  IMAD.X R93, R89, 0x1, R93, P5 ;  /* 0x00000001595d7824 */ /* 0x010fe400028e065d */
[----:B------:R-:W4:Y:S01]  /*f480*/  LDL.LU R61, [R1+0x2ac] ;  /* 0x0002ac00013d7983 */ /* 0x000f220000300800 */
[----:B0-----:R-:W-:Y:S02]  /*f490*/  @P1 IMAD.MOV.U32 R90, RZ, RZ, R92 ;  /* 0x000000ffff5a1224 */ /* 0x001fe400078e005c */
[----:B------:R-:W-:Y:S01]  /*f4a0*/  @P1 IMAD.MOV.U32 R91, RZ, RZ, R98 ;  /* 0x000000ffff5b1224 */ /* 0x000fe200078e0062 */
[----:B------:R-:W-:Y:S01]  /*f4b0*/  IADD3 R94, P6, PT, R87, R94, RZ ;  /* 0x0000005e575e7210 */ /* 0x000fe20007fde0ff */
[----:B------:R-:W3:Y:S04]  /*f4c0*/  LDL.LU R92, [R1+0x2b4] ;  /* 0x0002b400015c7983 */ /* 0x000ee80000300800 */
[----:B------:R0:W3:Y:S04]  /*f4d0*/  @P1 LDG.E.U8 R201, desc[UR20][R90.64] ;  /* 0x000000145ac91981 */ /* 0x0000e8000c1e1100 */
[----:B------:R-:W-:Y:S04]  /*f4e0*/  STL [R1+0x29c], R70 ;  /* 0x00029c4601007387 */ /* 0x000fe80000100800 */
[----:B------:R1:W-:Y:S01]  /*f4f0*/  STL [R1+0x298], R93 ;  /* 0x0002985d01007387 */ /* 0x0003e20000100800 */
[----:B0-----:R-:W-:-:S02]  /*f500*/  @P2 IMAD.MOV.U32 R91, RZ, RZ, R93 ;  /* 0x000000ffff5b2224 */ /* 0x001fc400078e005d */
[----:B------:R-:W-:Y:S01]  /*f510*/  @P2 IMAD.MOV.U32 R90, RZ, RZ, R70 ;  /* 0x000000ffff5a2224 */ /* 0x000fe200078e0046 */
[----:B-1----:R-:W3:Y:S04]  /*f520*/  LDL.LU R93, [R1+0x2b0] ;  /* 0x0002b000015d7983 */ /* 0x002ee80000300800 */
[----:B------:R-:W-:Y:S04]  /*f530*/  STL [R1+0x2a4], R94 ;  /* 0x0002a45e01007387 */ /* 0x000fe80000100800 */
[----:B------:R-:W3:Y:S01]  /*f540*/  LDL.LU R98, [R1+0x2b8] ;  /* 0x0002b80001627983 */ /* 0x000ee20000300800 */
        /* <DEDUP_REMOVED lines=17> */
[----:B----4-:R-:W-:-:S03]  /*f660*/  IADD3 R61, P5, PT, R87, R61, RZ ;  /* 0x0000003d573d7210 */ /* 0x010fc60007fbe0ff */
[----:B-1----:R-:W4:Y:S02]  /*f670*/  LDL.LU R96, [R1+0x2c0] ;  /* 0x0002c00001607983 */ /* 0x002f240000300800 */
[----:B---3--:R-:W-:Y:S01]  /*f680*/  IMAD.X R95, R89, 0x1, R95, P5 ;  /* 0x00000001595f7824 */ /* 0x008fe200028e065f */
[----:B------:R-:W-:Y:S01]  /*f690*/  IADD3 R92, P6, PT, R87, R92, RZ ;  /* 0x0000005c575c7210 */ /* 0x000fe20007fde0ff */
        /* <DEDUP_REMOVED lines=27> */
[----:B---3--:R-:W-:-:S04]  /*f850*/  IADD3 R94, P5, PT, R87, R94, RZ ;  /* 0x0000005e575e7210 */ /* 0x008fc80007fbe0ff */
[----:B------:R0:W3:Y:S04]  /*f860*/  @P4 LDG.E.U8 R150, desc[UR20][R90.64] ;  /* 0x000000145a964981 */ /* 0x0000e8000c1e1100 */
[----:B------:R-:W-:Y:S01]  /*f870*/  STL [R1+0x2b8], R98 ;  /* 0x0002b86201007387 */ /* 0x000fe20000100800 */
[----:B----4-:R-:W-:Y:S01]  /*f880*/  IMAD.X R96, R89, 0x1, R96, P5 ;  /* 0x0000000159607824 */ /* 0x010fe200028e0660 */
[----:B------:R-:W-:Y:S02]  /*f890*/  IADD3 R54, P6, PT, R87, R54, RZ ;  /* 0x0000003657367210 */ /* 0x000fe40007fde0ff */
[----:B-1----:R-:W4:Y:S01]  /*f8a0*/  LDL.LU R93, [R1+0x2d8] ;  /* 0x0002d800015d7983 */ /* 0x002f220000300800 */
[----:B0-----:R-:W-:Y:S02]  /*f8b0*/  @P1 IMAD.MOV.U32 R90, RZ, RZ, R70 ;  /* 0x000000ffff5a1224 */ /* 0x001fe400078e0046 */
        /* <DEDUP_REMOVED lines=37> */
[----:B------:R1:W-:Y:S04]  /*fb10*/  STL [R1+0x2dc], R92 ;  /* 0x0002dc5c01007387 */ /* 0x0003e80000100800 */
[----:B------:R2:W-:Y:S01]  /*fb20*/  STL [R1+0x2d8], R93 ;  /* 0x0002d85d01007387 */ /* 0x0005e20000100800 */
[----:B0-----:R-:W-:-:S03]  /*fb30*/  @P2 IMAD.MOV.U32 R90, RZ, RZ, R92 ;  /* 0x000000ffff5a2224 */ /* 0x001fc600078e005c */
[----:B-1----:R-:W3:Y:S01]  /*fb40*/  LDL.LU R92, [R1+0x2f0] ;  /* 0x0002f000015c7983 */ /* 0x002ee20000300800 */
[----:B------:R-:W-:-:S03]  /*fb50*/  @P2 IMAD.MOV.U32 R91, RZ, RZ, R93 ;  /* 0x000000ffff5b2224 */ /* 0x000fc600078e005d */
        /* <DEDUP_REMOVED lines=40> */
[C---:B------:R-:W-:Y:S01]  /*fde0*/  ISETP.GT.AND P1, PT, R108.reuse, 0x53, PT ;  /* 0x000000536c00780c */ /* 0x040fe20003f24270 */
[C---:B------:R-:W-:Y:S01]  /*fdf0*/  IMAD.X R92, R89.reuse, 0x1, R92, P6 ;  /* 0x00000001595c7824 */ /* 0x040fe200030e065c */
[----:B------:R-:W-:Y:S01]  /*fe00*/  PRMT R133, RZ, 0x7610, R133 ;  /* 0x00007610ff857816 */ /* 0x000fe20000000085 */
[----:B------:R-:W-:Y:S01]  /*fe10*/  IMAD.X R97, R89, 0x1, R97, P5 ;  /* 0x0000000159617824 */ /* 0x000fe200028e0661 */
[----:B------:R0:W2:Y:S01]  /*fe20*/  @P2 LDG.E.U8 R149, desc[UR20][R90.64] ;  /* 0x000000145a952981 */ /* 0x0000a2000c1e1100 */
[----:B------:R-:W-:-:S03]  /*fe30*/  ISETP.GT.AND P2, PT, R108, 0x54, PT ;  /* 0x000000546c00780c */ /* 0x000fc60003f44270 */
[----:B------:R1:W-:Y:S01]  /*fe40*/  STL [R1+0x2f0], R92 ;  /* 0x0002f05c01007387 */ /* 0x0003e20000100800 */
[----:B------:R-:W-:Y:S01]  /*fe50*/  PRMT R186, RZ, 0x7610, R186 ;  /* 0x00007610ffba7816 */ /* 0x000fe200000000ba */
[----:B0-----:R-:W-:Y:S02]  /*fe60*/  @P4 IMAD.MOV.U32 R90, RZ, RZ, R61 ;  /* 0x000000ffff5a4224 */ /* 0x001fe400078e003d */
[----:B------:R-:W-:Y:S01]  /*fe70*/  @P4 IMAD.MOV.U32 R91, RZ, RZ, R92 ;  /* 0x000000ffff5b4224 */ /* 0x000fe200078e005c */
[----:B---3--:R-:W-:Y:S01]  /*fe80*/  IADD3 R70, P5, PT, R87, R70, RZ ;  /* 0x0000004657467210 */ /* 0x008fe20007fbe0ff */
[----:B------:R0:W-:Y:S04]  /*fe90*/  STL [R1+0x2f8], R97 ;  /* 0x0002f86101007387 */ /* 0x0001e80000100800 */
[----:B-1----:R-:W3:Y:S01]  /*fea0*/  LDL.LU R92, [R1+0x58] ;  /* 0x00005800015c7983 */ /* 0x002ee20000300800 */
[----:B----4-:R-:W-:Y:S01]  /*feb0*/  IMAD.X R96, R89, 0x1, R96, P5 ;  /* 0x0000000159607824 */ /* 0x010fe200028e0660 */
[----:B------:R-:W-:-:S02]  /*fec0*/  IADD3 R94, P6, PT, R87, R94, RZ ;  /* 0x0000005e575e7210 */ /* 0x000fc40007fde0ff */
[----:B------:R1:W4:Y:S04]  /*fed0*/  @P4 LDG.E.U8 R133, desc[UR20][R90.64] ;  /* 0x000000145a854981 */ /* 0x000328000c1e1100 */
[----:B------:R-:W3:Y:S01]  /*fee0*/  LDL.LU R61, [R1+0x5c] ;  /* 0x00005c00013d7983 */ /* 0x000ee20000300800 */
[----:B-1----:R-:W-:Y:S02]  /*fef0*/  @P1 IMAD.MOV.U32 R90, RZ, RZ, R93 ;  /* 0x000000ffff5a1224 */ /* 0x002fe400078e005d */
[----:B------:R-:W-:Y:S01]  /*ff00*/  @P1 IMAD.MOV.U32 R91, RZ, RZ, R97 ;  /* 0x000000ffff5b1224 */ /* 0x000fe200078e0061 */
[----:B------:R-:W4:Y:S04]  /*ff10*/  LDL.LU R93, [R1+0x31c] ;  /* 0x00031c00015d7983 */ /* 0x000f280000300800 */
[----:B------:R-:W-:Y:S04]  /*ff20*/  STL [R1+0x304], R70 ;  /* 0x0003044601007387 */ /* 0x000fe80000100800 */
[----:B------:R1:W-:Y:S04]  /*ff30*/  STL [R1+0x300], R96 ;  /* 0x0003006001007387 */ /* 0x0003e80000100800 */
[----:B------:R1:W4:Y:S04]  /*ff40*/  @P1 LDG.E.U8 R186, desc[UR20][R90.64] ;  /* 0x000000145aba1981 */ /* 0x000328000c1e1100 */
[----:B0-----:R-:W4:Y:S04]  /*ff50*/  LDL.LU R97, [R1+0x318] ;  /* 0x0003180001617983 */ /* 0x001f280000300800 */
[----:B------:R-:W-:Y:S01]  /*ff60*/  STL [R1+0x30c], R94 ;  /* 0x00030c5e01007387 */ /* 0x000fe20000100800 */
[----:B-1----:R-:W-:-:S03]  /*ff70*/  @P2 IMAD.MOV.U32 R91, RZ, RZ, R96 ;  /* 0x000000ffff5b2224 */ /* 0x002fc600078e0060 */
[----:B------:R-:W4:Y:S01]  /*ff80*/  LDL.LU R96, [R1+0x320] ;  /* 0x0003200001607983 */ /* 0x000f220000300800 */
[----:B------:R-:W-:Y:S01]  /*ff90*/  @P2 IMAD.MOV.U32 R90, RZ, RZ, R70 ;  /* 0x000000ffff5a2224 */ /* 0x000fe200078e0046 */
        /* <DEDUP_REMOVED lines=19> */
[----:B------:R-:W-:Y:S02]  /*100d0*/  IMAD.X R92, R89, 0x1, R92, P5 ;  /* 0x00000001595c7824 */ /* 0x000fe400028e065c */
[----:B------:R-:W3:Y:S01]  /*100e0*/  LDL.LU R94, [R1+0x32c] ;  /* 0x00032c00015e7983 */ /* 0x000ee20000300800 */
[----:B0-----:R-:W-:Y:S02]  /*100f0*/  @P1 IMAD.MOV.U32 R90, RZ, RZ, R54 ;  /* 0x000000ffff5a1224 */ /* 0x001fe400078e0036 */
[----:B------:R-:W-:Y:S01]  /*10100*/  @P1 IMAD.MOV.U32 R91, RZ, RZ, R98 ;  /* 0x000000ffff5b1224 */ /* 0x000fe200078e0062 */
[----:B----4-:R-:W-:Y:S01]  /*10110*/  IADD3 R93, P6, PT, R87, R93, RZ ;  /* 0x0000005d575d7210 */ /* 0x010fe20007fde0ff */
[----:B------:R-:W4:Y:S04]  /*10120*/  LDL.LU R54, [R1+0x334] ;  /* 0x0003340001367983 */ /* 0x000f280000300800 */
[----:B------:R0:W4:Y:S04]  /*10130*/  @P1 LDG.E.U8 R183, desc[UR20][R90.64] ;  /* 0x000000145ab71981 */ /* 0x000128000c1e1100 */
[----:B------:R1:W-:Y:S04]  /*10140*/  STL [R1+0x5c], R61 ;  /* 0x00005c3d01007387 */ /* 0x0003e80000100800 */
[----:B------:R2:W-:Y:S01]  /*10150*/  STL [R1+0x58], R92 ;  /* 0x0000585c01007387 */ /* 0x0005e20000100800 */
[----:B0-----:R-:W-:-:S03]  /*10160*/  @P2 IMAD.MOV.U32 R90, RZ, RZ, R61 ;  /* 0x000000ffff5a2224 */ /* 0x001fc600078e003d */
[----:B-1----:R-:W4:Y:S01]  /*10170*/  LDL.LU R61, [R1+0x330] ;  /* 0x00033000013d7983 */ /* 0x002f220000300800 */
[----:B------:R-:W-:-:S03]  /*10180*/  @P2 IMAD.MOV.U32 R91, RZ, RZ, R92 ;  /* 0x000000ffff5b2224 */ /* 0x000fc600078e005c */
        /* <DEDUP_REMOVED lines=17> */
[----:B------:R0:W-:Y:S01]  /*102a0*/  STL [R1+0x320], R96 ;  /* 0x0003206001007387 */ /* 0x0001e20000100800 */
[----:B---3--:R-:W-:-:S03]  /*102b0*/  IADD3 R94, P5, PT, R87, R94, RZ ;  /* 0x0000005e575e7210 */ /* 0x008fc60007fbe0ff */
[----:B-1----:R-:W3:Y:S04]  /*102c0*/  LDL.LU R97, [R1+0x340] ;  /* 0x0003400001617983 */ /* 0x002ee80000300800 */
[----:B------:R1:W3:Y:S01]  /*102d0*/  @P4 LDG.E.U8 R162, desc[UR20][R90.64] ;  /* 0x000000145aa24981 */ /* 0x0002e2000c1e1100 */
[----:B------:R-:W-:Y:S01]  /*102e0*/  IMAD.X R95, R89, 0x1, R95, P5 ;  /* 0x00000001595f7824 */ /* 0x000fe200028e065f */
[----:B----4-:R-:W-:Y:S02]  /*102f0*/  IADD3 R54, P6, PT, R87, R54, RZ ;  /* 0x0000003657367210 */ /* 0x010fe40007fde0ff */
[----:B------:R-:W4:Y:S01]  /*10300*/  LDL.LU R93, [R1+0x344] ;  /* 0x00034400015d7983 */ /* 0x000f220000300800 */
[----:B-1----:R-:W-:Y:S02]  /*10310*/  @P1 IMAD.MOV.U32 R90, RZ, RZ, R70 ;  /* 0x000000ffff5a1224 */ /* 0x002fe400078e0046 */
[----:B------:R-:W-:Y:S01]  /*10320*/  @P1 IMAD.MOV.U32 R91, RZ, RZ, R96 ;  /* 0x000000ffff5b1224 */ /* 0x000fe200078e0060 */
[----:B------:R-:W3:Y:S04]  /*10330*/  LDL.LU R70, [R1+0x34c] ;  /* 0x00034c0001467983 */ /* 0x000ee80000300800 */
[----:B------:R-:W-:Y:S04]  /*10340*/  STL [R1+0x32c], R94 ;  /* 0x00032c5e01007387 */ /* 0x000fe80000100800 */
[----:B------:R1:W-:Y:S04]  /*10350*/  STL [R1+0x328], R95 ;  /* 0x0003285f01007387 */ /* 0x0003e80000100800 */
[----:B------:R1:W3:Y:S04]  /*10360*/  @P1 LDG.E.U8 R148, desc[UR20][R90.64] ;  /* 0x000000145a941981 */ /* 0x0002e8000c1e1100 */
[----:B0-----:R-:W3:Y:S04]  /*10370*/  LDL.LU R96, [R1+0x348] ;  /* 0x0003480001607983 */ /* 0x001ee80000300800 */
[----:B------:R-:W-:Y:S01]  /*10380*/  STL [R1+0x334], R54 ;  /* 0x0003343601007387 */ /* 0x000fe20000100800 */
[----:B-1----:R-:W-:-:S03]  /*10390*/  @P2 IMAD.MOV.U32 R91, RZ, RZ, R95 ;  /* 0x000000ffff5b2224 */ /* 0x002fc600078e005f */
[----:B------:R-:W3:Y:S01]  /*103a0*/  LDL.LU R95, [R1+0x60] ;  /* 0x00006000015f7983 */ /* 0x000ee20000300800 */
[----:B------:R-:W-:Y:S01]  /*103b0*/  @P2 IMAD.MOV.U32 R90, RZ, RZ, R94 ;  /* 0x000000ffff5a2224 */ /* 0x000fe200078e005e */
        /* <DEDUP_REMOVED lines=16> */
[----:B----4-:R-:W-:-:S03]  /*104c0*/  IADD3 R93, P5, PT, R87, R93, RZ ;  /* 0x0000005d575d7210 */ /* 0x010fc60007fbe0ff */
[----:B-1----:R-:W4:Y:S04]  /*104d0*/  LDL.LU R61, [R1+0x350] ;  /* 0x00035000013d7983 */ /* 0x002f280000300800 */
[----:B------:R1:W4:Y:S01]  /*104e0*/  @P4 LDG.E.U8 R177, desc[UR20][R90.64] ;  /* 0x000000145ab14981 */ /* 0x000322000c1e1100 */
[----:B---3--:R-:W-:-:S03]  /*104f0*/  IMAD.X R97, R89, 0x1, R97, P5 ;  /* 0x0000000159617824 */ /* 0x008fc600028e0661 */
[----:B------:R-:W3:Y:S01]  /*10500*/  LDL.LU R54, [R1+0x354] ;  /* 0x0003540001367983 */ /* 0x000ee20000300800 */
[----:B------:R-:W-:Y:S01]  /*10510*/  IADD3 R70, P6, PT, R87, R70, RZ ;  /* 0x0000004657467210 */ /* 0x000fe20007fde0ff */
        /* <DEDUP_REMOVED lines=17> */
[----:B------:R-:W-:-:S02]  /*10630*/  IMAD.X R96, R89, 0x1, R96, P6 ;  /* 0x0000000159607824 */ /* 0x000fc400030e0660 */
[----:B------:R-:W-:Y:S01]  /*10640*/  IMAD.X R95, R89, 0x1, R95, P5 ;  /* 0x00000001595f7824 */ /* 0x000fe200028e065f */
[----:B------:R0:W2:Y:S01]  /*10650*/  @P2 LDG.E.U8 R174, desc[UR20][R90.64] ;  /* 0x000000145aae2981 */ /* 0x0000a2000c1e1100 */
[----:B------:R-:W-:Y:S02]  /*10660*/  PRMT R172, RZ, 0x7610, R172 ;  /* 0x00007610ffac7816 */ /* 0x000fe400000000ac */
[----:B------:R-:W-:Y:S01]  /*10670*/  ISETP.GT.AND P2, PT, R108, 0x60, PT ;  /* 0x000000606c00780c */ /* 0x000fe20003f44270 */
[----:B------:R1:W-:Y:S01]  /*10680*/  STL [R1+0x348], R96 ;  /* 0x0003486001007387 */ /* 0x0003e20000100800 */
[----:B------:R-:W-:-:S03]  /*10690*/  PRMT R171, RZ, 0x7610, R171 ;  /* 0x00007610ffab7816 */ /* 0x000fc600000000ab */
[----:B------:R3:W-:Y:S01]  /*106a0*/  STL [R1+0x60], R95 ;  /* 0x0000605f01007387 */ /* 0x0007e20000100800 */
[----:B0-----:R-:W-:Y:S02]  /*106b0*/  @P4 IMAD.MOV.U32 R90, RZ, RZ, R70 ;  /* 0x000000ffff5a4224 */ /* 0x001fe400078e0046 */
[----:B------:R-:W-:Y:S02]  /*106c0*/  @P4 IMAD.MOV.U32 R91, RZ, RZ, R96 ;  /* 0x000000ffff5b4224 */ /* 0x000fe400078e0060 */
[----:B-1----:R-:W2:Y:S01]  /*106d0*/  LDL.LU R96, [R1+0x368] ;  /* 0x0003680001607983 */ /* 0x002ea20000300800 */
[----:B---3--:R-:W-:-:S03]  /*106e0*/  IADD3 R54, P5, PT, R87, R54, RZ ;  /* 0x0000003657367210 */ /* 0x008fc60007fbe0ff */
[----:B------:R-:W3:Y:S04]  /*106f0*/  LDL.LU R70, [R1+0x36c] ;  /* 0x00036c0001467983 */ /* 0x000ee80000300800 */
[----:B------:R0:W3:Y:S01]  /*10700*/  @P4 LDG.E.U8 R172, desc[UR20][R90.64] ;  /* 0x000000145aac4981 */ /* 0x0000e2000c1e1100 */
[----:B----4-:R-:W-:Y:S01]  /*10710*/  IMAD.X R61, R89, 0x1, R61, P5 ;  /* 0x00000001593d7824 */ /* 0x010fe200028e063d */
[----:B------:R-:W-:Y:S01]  /*10720*/  IADD3 R92, P6, PT, R87, R92, RZ ;  /* 0x0000005c575c7210 */ /* 0x000fe20007fde0ff */
[----:B0-----:R-:W-:Y:S02]  /*10730*/  @P1 IMAD.MOV.U32 R90, RZ, RZ, R94 ;  /* 0x000000ffff5a1224 */ /* 0x001fe400078e005e */
[----:B------:R-:W-:Y:S01]  /*10740*/  @P1 IMAD.MOV.U32 R91, RZ, RZ, R95 ;  /* 0x000000ffff5b1224 */ /* 0x000fe200078e005f */
[----:B------:R-:W4:Y:S04]  /*10750*/  LDL.LU R94, [R1+0x374] ;  /* 0x00037400015e7983 */ /* 0x000f280000300800 */
[----:B------:R-:W-:Y:S04]  /*10760*/  STL [R1+0x354], R54 ;  /* 0x0003543601007387 */ /* 0x000fe80000100800 */
[----:B------:R0:W-:Y:S04]  /*10770*/  STL [R1+0x350], R61 ;  /* 0x0003503d01007387 */ /* 0x0001e80000100800 */
[----:B------:R1:W4:Y:S04]  /*10780*/  @P1 LDG.E.U8 R171, desc[UR20][R90.64] ;  /* 0x000000145aab1981 */ /* 0x000328000c1e1100 */
[----:B------:R-:W4:Y:S04]  /*10790*/  LDL.LU R95, [R1+0x370] ;  /* 0x00037000015f7983 */ /* 0x000f280000300800 */
[----:B------:R2:W-:Y:S01]  /*107a0*/  STL [R1+0x35c], R92 ;  /* 0x00035c5c01007387 */ /* 0x0005e20000100800 */
[----:B-1----:R-:W-:-:S03]  /*107b0*/  @P2 IMAD.MOV.U32 R91, RZ, RZ, R61 ;  /* 0x000000ffff5b2224 */ /* 0x002fc600078e003d */
[----:B0-----:R-:W4:Y:S01]  /*107c0*/  LDL.LU R61, [R1+0x378] ;  /* 0x00037800013d7983 */ /* 0x001f220000300800 */
[----:B------:R-:W-:Y:S01]  /*107d0*/  @P2 IMAD.MOV.U32 R90, RZ, RZ, R54 ;  /* 0x000000ffff5a2224 */ /* 0x000fe200078e0036 */
[----:B--2---:R-:W-:-:S05]  /*107e0*/  IADD3 R93, P5, PT, R87, R93, RZ ;  /* 0x0000005d575d7210 */ /* 0x004fca0007fbe0ff */
[----:B------:R0:W-:Y:S04]  /*107f0*/  STL [R1+0x364], R93 ;  /* 0x0003645d01007387 */ /* 0x0001e80000100800 */
[----:B------:R-:W2:Y:S01]  /*10800*/  LDL.LU R54, [R1+0x37c] ;  /* 0x00037c0001367983 */ /* 0x000ea20000300800 */
[----:B------:R-:W-:Y:S01]  /*10810*/  ISETP.GT.AND P4, PT, R108, 0x61, PT ;  /* 0x000000616c00780c */ /* 0x000fe20003f84270 */
[C---:B------:R-:W-:Y:S01]  /*10820*/  IMAD.X R98, R89.reuse, 0x1, R98, P6 ;  /* 0x0000000159627824 */ /* 0x040fe200030e0662 */
[----:B------:R-:W-:Y:S01]  /*10830*/  PRMT R161, RZ, 0x7610, R161 ;  /* 0x00007610ffa17816 */ /* 0x000fe200000000a1 */
[----:B------:R-:W-:-:S03]  /*10840*/  IMAD.X R97, R89, 0x1, R97, P5 ;  /* 0x0000000159617824 */ /* 0x000fc600028e0661 */
[----:B------:R-:W-:Y:S04]  /*10850*/  STL [R1+0x358], R98 ;  /* 0x0003586201007387 */ /* 0x000fe80000100800 */
[----:B------:R1:W2:Y:S04]  /*10860*/  @P2 LDG.E.U8 R161, desc[UR20][R90.64] ;  /* 0x000000145aa12981 */ /* 0x0002a8000c1e1100 */
[----:B------:R0:W-:Y:S01]  /*10870*/  STL [R1+0x360], R97 ;  /* 0x0003606101007387 */ /* 0x0001e20000100800 */
[----:B-1----:R-:W-:-:S03]  /*10880*/  @P4 IMAD.MOV.U32 R90, RZ, RZ, R92 ;  /* 0x000000ffff5a4224 */ /* 0x002fc600078e005c */
[----:B------:R-:W2:Y:S01]  /*10890*/  LDL.LU R92, [R1+0x384] ;  /* 0x00038400015c7983 */ /* 0x000ea20000300800 */
[C---:B------:R-:W-:Y:S01]  /*108a0*/  ISETP.GT.AND P1, PT, R108.reuse, 0x62, PT ;  /* 0x000000626c00780c */ /* 0x040fe20003f24270 */
[----:B------:R-:W-:Y:S01]  /*108b0*/  @P4 IMAD.MOV.U32 R91, RZ, RZ, R98 ;  /* 0x000000ffff5b4224 */ /* 0x000fe200078e0062 */
[----:B------:R-:W-:Y:S02]  /*108c0*/  PRMT R147, RZ, 0x7610, R147 ;  /* 0x00007610ff937816 */ /* 0x000fe40000000093 */
[----:B---3--:R-:W-:Y:S02]  /*108d0*/  IADD3 R70, P5, PT, R87, R70, RZ ;  /* 0x0000004657467210 */ /* 0x008fe40007fbe0ff */
[----:B------:R-:W-:Y:S02]  /*108e0*/  ISETP.GT.AND P2, PT, R108, 0x63, PT ;  /* 0x000000636c00780c */ /* 0x000fe40003f44270 */
[----:B------:R1:W3:Y:S01]  /*108f0*/  @P4 LDG.E.U8 R147, desc[UR20][R90.64] ;  /* 0x000000145a934981 */ /* 0x0002e2000c1e1100 */
[----:B------:R-:W-:Y:S01]  /*10900*/  IMAD.X R96, R89, 0x1, R96, P5 ;  /* 0x0000000159607824 */ /* 0x000fe200028e0660 */
[----:B------:R-:W-:-:S02]  /*10910*/  PRMT R131, RZ, 0x7610, R131 ;  /* 0x00007610ff837816 */ /* 0x000fc40000000083 */
[----:B----4-:R-:W-:Y:S01]  /*10920*/  IADD3 R94, P6, PT, R87, R94, RZ ;  /* 0x0000005e575e7210 */ /* 0x010fe20007fde0ff */
[----:B-1----:R-:W-:Y:S02]  /*10930*/  @P1 IMAD.MOV.U32 R90, RZ, RZ, R93 ;  /* 0x000000ffff5a1224 */ /* 0x002fe400078e005d */
[----:B0-----:R-:W4:Y:S01]  /*10940*/  LDL.LU R93, [R1+0x380] ;  /* 0x00038000015d7983 */ /* 0x001f220000300800 */
[----:B------:R-:W-:-:S03]  /*10950*/  @P1 IMAD.MOV.U32 R91, RZ, RZ, R97 ;  /* 0x000000ffff5b1224 */ /* 0x000fc600078e0061 */
[----:B------:R-:W3:Y:S04]  /*10960*/  LDL.LU R100, [R1+0x68] ;  /* 0x0000680001647983 */ /* 0x000ee80000300800 */
[----:B------:R-:W-:Y:S04]  /*10970*/  STL [R1+0x36c], R70 ;  /* 0x00036c4601007387 */ /* 0x000fe80000100800 */
[----:B------:R0:W-:Y:S04]  /*10980*/  STL [R1+0x368], R96 ;  /* 0x0003686001007387 */ /* 0x0001e80000100800 */
[----:B------:R-:W3:Y:S04]  /*10990*/  LDL.LU R97, [R1+0x6c] ;  /* 0x00006c0001617983 */ /* 0x000ee80000300800 */
[----:B------:R1:W3:Y:S04]  /*109a0*/  @P1 LDG.E.U8 R131, desc[UR20][R90.64] ;  /* 0x000000145a831981 */ /* 0x0002e8000c1e1100 */
[----:B------:R-:W-:Y:S01]  /*109b0*/  STL [R1+0x374], R94 ;  /* 0x0003745e01007387 */ /* 0x000fe20000100800 */
[----:B-1----:R-:W-:-:S03]  /*109c0*/  @P2 IMAD.MOV.U32 R91, RZ, RZ, R96 ;  /* 0x000000ffff5b2224 */ /* 0x002fc600078e0060 */
[----:B0-----:R-:W3:Y:S01]  /*109d0*/  LDL.LU R96, [R1+0x388] ;  /* 0x0003880001607983 */ /* 0x001ee20000300800 */
[----:B------:R-:W-:Y:S01]  /*109e0*/  @P2 IMAD.MOV.U32 R90, RZ, RZ, R70 ;  /* 0x000000ffff5a2224 */ /* 0x000fe200078e0046 */
[----:B--2---:R-:W-:-:S05]  /*109f0*/  IADD3 R54, P5, PT, R87, R54, RZ ;  /* 0x0000003657367210 */ /* 0x004fca0007fbe0ff */
[----:B------:R-:W-:Y:S04]  /*10a00*/  STL [R1+0x37c], R54 ;  /* 0x00037c3601007387 */ /* 0x000fe80000100800 */
[----:B------:R-:W2:Y:S01]  /*10a10*/  LDL.LU R70, [R1+0x38c] ;  /* 0x00038c0001467983 */ /* 0x000ea20000300800 */
[C---:B------:R-:W-:Y:S01]  /*10a20*/  IMAD.X R95, R89.reuse, 0x1, R95, P6 ;  /* 0x00000001595f7824 */ /* 0x040fe200030e065f */
[C---:B------:R-:W-:Y:S01]  /*10a30*/  ISETP.GT.AND P4, PT, R108.reuse, 0x64, PT ;  /* 0x000000646c00780c */ /* 0x040fe20003f84270 */
[----:B------:R-:W-:Y:S01]  /*10a40*/  IMAD.X R61, R89, 0x1, R61, P5 ;  /* 0x00000001593d7824 */ /* 0x000fe200028e063d */
[----:B------:R-:W-:Y:S02]  /*10a50*/  PRMT R170, RZ, 0x7610, R170 ;  /* 0x00007610ffaa7816 */ /* 0x000fe400000000aa */
[----:B------:R-:W-:Y:S04]  /*10a60*/  STL [R1+0x370], R95 ;  /* 0x0003705f01007387 */ /* 0x000fe80000100800 */
[----:B------:R0:W-:Y:S01]  /*10a70*/  STL [R1+0x378], R61 ;  /* 0x0003783d01007387 */ /* 0x0001e20000100800 */
[----:B------:R-:W-:-:S03]  /*10a80*/  ISETP.GT.AND P1, PT, R108, 0x65, PT ;  /* 0x000000656c00780c */ /* 0x000fc60003f24270 */
[----:B------:R-:W2:Y:S04]  /*10a90*/  LDL.LU R99, [R1+0x390] ;  /* 0x0003900001637983 */ /* 0x000ea80000300800 */
[----:B------:R-:W2:Y:S01]  /*10aa0*/  LDL.LU R98, [R1+0x394] ;  /* 0x0003940001627983 */ /* 0x000ea20000300800 */
[----:B------:R-:W-:-:S03]  /*10ab0*/  PRMT R167, RZ, 0x7610, R167 ;  /* 0x00007610ffa77816 */ /* 0x000fc600000000a7 */
[----:B------:R1:W2:Y:S02]  /*10ac0*/  @P2 LDG.E.U8 R170, desc[UR20][R90.64] ;  /* 0x000000145aaa2981 */ /* 0x0002a4000c1e1100 */
[----:B-1----:R-:W-:Y:S02]  /*10ad0*/  @P4 IMAD.MOV.U32 R90, RZ, RZ, R94 ;  /* 0x000000ffff5a4224 */ /* 0x002fe400078e005e */
[----:B------:R-:W-:-:S05]  /*10ae0*/  @P4 IMAD.MOV.U32 R91, RZ, RZ, R95 ;  /* 0x000000ffff5b4224 */ /* 0x000fca00078e005f */
[----:B------:R1:W2:Y:S01]  /*10af0*/  @P4 LDG.E.U8 R167, desc[UR20][R90.64] ;  /* 0x000000145aa74981 */ /* 0x0002a2000c1e1100 */
[----:B------:R-:W-:Y:S01]  /*10b00*/  IADD3 R92, P4, PT, R87, R92, RZ ;  /* 0x0000005c575c7210 */ /* 0x000fe20007f9e0ff */
[----:B-1----:R-:W-:Y:S02]  /*10b10*/  @P1 IMAD.MOV.U32 R91, RZ, RZ, R61 ;  /* 0x000000ffff5b1224 */ /* 0x002fe400078e003d */
[----:B0-----:R-:W2:Y:S01]  /*10b20*/  LDL.LU R61, [R1+0x398] ;  /* 0x00039800013d7983 */ /* 0x001ea20000300800 */
[----:B------:R-:W-:-:S03]  /*10b30*/  @P1 IMAD.MOV.U32 R90, RZ, RZ, R54 ;  /* 0x000000ffff5a1224 */ /* 0x000fc600078e0036 */
[----:B------:R-:W-:Y:S04]  /*10b40*/  STL [R1+0x384], R92 ;  /* 0x0003845c01007387 */ /* 0x000fe80000100800 */
[----:B------:R-:W2:Y:S01]  /*10b50*/  LDL.LU R54, [R1+0x39c] ;  /* 0x00039c0001367983 */ /* 0x000ea20000300800 */
[----:B------:R-:W-:Y:S01]  /*10b60*/  PRMT R165, RZ, 0x7610, R165 ;  /* 0x00007610ffa57816 */ /* 0x000fe200000000a5 */
[----:B----4-:R-:W-:Y:S01]  /*10b70*/  IMAD.X R93, R89, 0x1, R93, P4 ;  /* 0x00000001595d7824 */ /* 0x010fe200020e065d */
[C---:B------:R-:W-:Y:S02]  /*10b80*/  ISETP.GT.AND P2, PT, R108.reuse, 0x66, PT ;  /* 0x000000666c00780c */ /* 0x040fe40003f44270 */
[----:B------:R-:W-:Y:S02]  /*10b90*/  ISETP.GT.AND P5, PT, R108, 0x67, PT ;  /* 0x000000676c00780c */ /* 0x000fe40003fa4270 */
[----:B------:R0:W4:Y:S01]  /*10ba0*/  @P1 LDG.E.U8 R165, desc[UR20][R90.64] ;  /* 0x000000145aa51981 */ /* 0x000122000c1e1100 */
[----:B---3--:R-:W-:-:S03]  /*10bb0*/  IADD3 R97, P1, PT, R87, R97, RZ ;  /* 0x0000006157617210 */ /* 0x008fc60007f3e0ff */
[----:B------:R1:W-:Y:S04]  /*10bc0*/  STL [R1+0x380], R93 ;  /* 0x0003805d01007387 */ /* 0x0003e80000100800 */
[----:B------:R-:W3:Y:S01]  /*10bd0*/  LDL.LU R95, [R1+0x3a0] ;  /* 0x0003a000015f7983 */ /* 0x000ee20000300800 */
[----:B------:R-:W-:-:S03]  /*10be0*/  IMAD.X R100, R89, 0x1, R100, P1 ;  /* 0x0000000159647824 */ /* 0x000fc600008e0664 */
[----:B------:R-:W3:Y:S01]  /*10bf0*/  LDL.LU R94, [R1+0x3a4] ;  /* 0x0003a400015e7983 */ /* 0x000ee20000300800 */
[----:B0-----:R-:W-:-:S03]  /*10c00*/  PRMT R90, RZ, 0x7610, R90 ;  /* 0x00007610ff5a7816 */ /* 0x001fc6000000005a */
[----:B------:R-:W-:Y:S04]  /*10c10*/  STL [R1+0x6c], R97 ;  /* 0x00006c6101007387 */ /* 0x000fe80000100800 */
[----:B------:R1:W3:Y:S04]  /*10c20*/  @P2 LDG.E.U8 R90, desc[UR20][R92.64] ;  /* 0x000000145c5a2981 */ /* 0x0002e8000c1e1100 */
[----:B------:R0:W-:Y:S01]  /*10c30*/  STL [R1+0x68], R100 ;  /* 0x0000686401007387 */ /* 0x0001e20000100800 */
[----:B-1----:R-:W-:Y:S02]  /*10c40*/  @P5 IMAD.MOV.U32 R93, RZ, RZ, R100 ;  /* 0x000000ffff5d5224 */ /* 0x002fe400078e0064 */
[----:B------:R-:W-:Y:S01]  /*10c50*/  @P5 IMAD.MOV.U32 R92, RZ, RZ, R97 ;  /* 0x000000ffff5c5224 */ /* 0x000fe200078e0061 */
[----:B0-----:R-:W4:Y:S01]  /*10c60*/  LDL.LU R100, [R1+0x3a8] ;  /* 0x0003a80001647983 */ /* 0x001f220000300800 */
[----:B------:R-:W-:-:S02]  /*10c70*/  ISETP.GT.AND P2, PT, R108, 0x68, PT ;  /* 0x000000686c00780c */ /* 0x000fc40003f44270 */
[----:B------:R-:W-:-:S06]  /*10c80*/  PRMT R91, RZ, 0x7610, R91 ;  /* 0x00007610ff5b7816 */ /* 0x000fcc000000005b */
[----:B------:R0:W4:Y:S01]  /*10c90*/  @P5 LDG.E.U8 R91, desc[UR20][R92.64] ;  /* 0x000000145c5b5981 */ /* 0x000122000c1e1100 */
[----:B--2---:R-:W-:-:S05]  /*10ca0*/  IADD3 R70, P1, PT, R87, R70, RZ ;  /* 0x0000004657467210 */ /* 0x004fca0007f3e0ff */
[----:B------:R-:W-:Y:S01]  /*10cb0*/  IMAD.X R96, R89, 0x1, R96, P1 ;  /* 0x0000000159607824 */ /* 0x000fe200008e0660 */
[----:B------:R-:W-:Y:S04]  /*10cc0*/  STL [R1+0x38c], R70 ;  /* 0x00038c4601007387 */ /* 0x000fe80000100800 */
[----:B------:R1:W-:Y:S04]  /*10cd0*/  STL [R1+0x388], R96 ;  /* 0x0003886001007387 */ /* 0x0003e80000100800 */
[----:B------:R-:W2:Y:S01]  /*10ce0*/  LDL.LU R97, [R1+0x3ac] ;  /* 0x0003ac0001617983 */ /* 0x000ea20000300800 */
[----:B0-----:R-:W-:-:S02]  /*10cf0*/  @P2 IMAD.MOV.U32 R93, RZ, RZ, R96 ;  /* 0x000000ffff5d2224 */ /* 0x001fc400078e0060 */
[----:B------:R-:W-:Y:S01]  /*10d00*/  @P2 IMAD.MOV.U32 R92, RZ, RZ, R70 ;  /* 0x000000ffff5c2224 */ /* 0x000fe200078e0046 */
[----:B-1----:R-:W4:Y:S04]  /*10d10*/  LDL.LU R96, [R1+0x3b0] ;  /* 0x0003b00001607983 */ /* 0x002f280000300800 */
[----:B------:R-:W4:Y:S01]  /*10d20*/  LDL.LU R70, [R1+0x3b4] ;  /* 0x0003b40001467983 */ /* 0x000f220000300800 */
[----:B------:R-:W-:-:S06]  /*10d30*/  PRMT R160, RZ, 0x7610, R160 ;  /* 0x00007610ffa07816 */ /* 0x000fcc00000000a0 */
[----:B------:R0:W4:Y:S01]  /*10d40*/  @P2 LDG.E.U8 R160, desc[UR20][R92.64] ;  /* 0x000000145ca02981 */ /* 0x000122000c1e1100 */
[----:B------:R-:W-:Y:S02]  /*10d50*/  ISETP.GT.AND P2, PT, R108, 0x69, PT ;  /* 0x000000696c00780c */ /* 0x000fe40003f44270 */
[----:B------:R-:W-:Y:S02]  /*10d60*/  IADD3 R98, P1, PT, R87, R98, RZ ;  /* 0x0000006257627210 */ /* 0x000fe40007f3e0ff */
[----:B------:R-:W-:-:S03]  /*10d70*/  PRMT R146, RZ, 0x7610, R146 ;  /* 0x00007610ff927816 */ /* 0x000fc60000000092 */
[----:B------:R-:W-:-:S06]  /*10d80*/  IMAD.X R99, R89, 0x1, R99, P1 ;  /* 0x0000000159637824 */ /* 0x000fcc00008e0663 */
[----:B0-----:R-:W-:Y:S02]  /*10d90*/  @P2 IMAD.MOV.U32 R92, RZ, RZ, R98 ;  /* 0x000000ffff5c2224 */ /* 0x001fe400078e0062 */
[----:B------:R-:W-:-:S05]  /*10da0*/  @P2 IMAD.MOV.U32 R93, RZ, RZ, R99 ;  /* 0x000000ffff5d2224 */ /* 0x000fca00078e0063 */
[----:B------:R0:W4:Y:S01]  /*10db0*/  @P2 LDG.E.U8 R146, desc[UR20][R92.64] ;  /* 0x000000145c922981 */ /* 0x000122000c1e1100 */
[----:B------:R-:W-:Y:S02]  /*10dc0*/  ISETP.GT.AND P2, PT, R108, 0x6a, PT ;  /* 0x0000006a6c00780c */ /* 0x000fe40003f44270 */
[----:B------:R-:W-:Y:S01]  /*10dd0*/  IADD3 R54, P1, PT, R87, R54, RZ ;  /* 0x0000003657367210 */ /* 0x000fe20007f3e0ff */
[----:B------:R-:W-:Y:S04]  /*10de0*/  STL [R1+0x394], R98 ;  /* 0x0003946201007387 */ /* 0x000fe80000100800 */
[----:B------:R-:W-:Y:S01]  /*10df0*/  IMAD.X R61, R89, 0x1, R61, P1 ;  /* 0x00000001593d7824 */ /* 0x000fe200008e063d */
[----:B------:R-:W-:Y:S05]  /*10e00*/  STL [R1+0x390], R99 ;  /* 0x0003906301007387 */ /* 0x000fea0000100800 */
[----:B0-----:R-:W-:-:S02]  /*10e10*/  @P2 IMAD.MOV.U32 R92, RZ, RZ, R54 ;  /* 0x000000ffff5c2224 */ /* 0x001fc400078e0036 */
[----:B------:R-:W-:Y:S01]  /*10e20*/  @P2 IMAD.MOV.U32 R93, RZ, RZ, R61 ;  /* 0x000000ffff5d2224 */ /* 0x000fe200078e003d */
[----:B------:R-:W-:Y:S04]  /*10e30*/  STL [R1+0x39c], R54 ;  /* 0x00039c3601007387 */ /* 0x000fe80000100800 */
[----:B------:R0:W-:Y:S04]  /*10e40*/  STL [R1+0x398], R61 ;  /* 0x0003983d01007387 */ /* 0x0001e80000100800 */
[----:B0-----:R-:W4:Y:S04]  /*10e50*/  LDL.LU R61, [R1+0x3b8] ;  /* 0x0003b800013d7983 */ /* 0x001f280000300800 */
[----:B------:R-:W4:Y:S01]  /*10e60*/  LDL.LU R54, [R1+0x3bc] ;  /* 0x0003bc0001367983 */ /* 0x000f220000300800 */
[----:B------:R-:W-:-:S02]  /*10e70*/  PRMT R130, RZ, 0x7610, R130 ;  /* 0x00007610ff827816 */ /* 0x000fc40000000082 */
[----:B---3--:R-:W-:-:S04]  /*10e80*/  IADD3 R94, P1, PT, R87, R94, RZ ;  /* 0x0000005e575e7210 */ /* 0x008fc80007f3e0ff */
[----:B------:R0:W3:Y:S01]  /*10e90*/  @P2 LDG.E.U8 R130, desc[UR20][R92.64] ;  /* 0x000000145c822981 */ /* 0x0000e2000c1e1100 */
[----:B------:R-:W-:Y:S01]  /*10ea0*/  ISETP.GT.AND P2, PT, R108, 0x6b, PT ;  /* 0x0000006b6c00780c */ /* 0x000fe20003f44270 */
[----:B------:R-:W-:Y:S01]  /*10eb0*/  IMAD.X R95, R89, 0x1, R95, P1 ;  /* 0x00000001595f7824 */ /* 0x000fe200008e065f */
[----:B0-----:R-:W-:-:S11]  /*10ec0*/  PRMT R92, RZ, 0x7610, R92 ;  /* 0x00007610ff5c7816 */ /* 0x001fd6000000005c */
[----:B------:R0:W3:Y:S01]  /*10ed0*/  @P2 LDG.E.U8 R92, desc[UR20][R94.64] ;  /* 0x000000145e5c2981 */ /* 0x0000e2000c1e1100 */
[----:B------:R-:W-:Y:S02]  /*10ee0*/  ISETP.GT.AND P2, PT, R108, 0x6c, PT ;  /* 0x0000006c6c00780c */ /* 0x000fe40003f44270 */
[----:B------:R-:W-:Y:S01]  /*10ef0*/  PRMT R93, RZ, 0x7610, R93 ;  /* 0x00007610ff5d7816 */ /* 0x000fe2000000005d */
[----:B------:R0:W-:Y:S04]  /*10f00*/  STL [R1+0x3a4], R94 ;  /* 0x0003a45e01007387 */ /* 0x0001e80000100800 */
[----:B------:R1:W-:Y:S04]  /*10f10*/  STL [R1+0x3a0], R95 ;  /* 0x0003a05f01007387 */ /* 0x0003e80000100800 */
[----:B------:R-:W3:Y:S04]  /*10f20*/  LDL.LU R99, [R1+0x70] ;  /* 0x0000700001637983 */ /* 0x000ee80000300800 */
[----:B------:R-:W3:Y:S01]  /*10f30*/  LDL.LU R98, [R1+0x74] ;  /* 0x0000740001627983 */ /* 0x000ee20000300800 */
[----:B--2---:R-:W-:-:S05]  /*10f40*/  IADD3 R97, P1, PT, R87, R97, RZ ;  /* 0x0000006157617210 */ /* 0x004fca0007f3e0ff */
[----:B----4-:R-:W-:Y:S02]  /*10f50*/  IMAD.X R100, R89, 0x1, R100, P1 ;  /* 0x0000000159647824 */ /* 0x010fe400008e0664 */
[----:B0-----:R-:W-:Y:S02]  /*10f60*/  @P2 IMAD.MOV.U32 R94, RZ, RZ, R97 ;  /* 0x000000ffff5e2224 */ /* 0x001fe400078e0061 */
[----:B-1----:R-:W-:Y:S01]  /*10f70*/  @P2 IMAD.MOV.U32 R95, RZ, RZ, R100 ;  /* 0x000000ffff5f2224 */ /* 0x002fe200078e0064 */
[----:B------:R-:W-:-:S04]  /*10f80*/  IADD3 R70, P1, PT, R87, R70, RZ ;  /* 0x0000004657467210 */ /* 0x000fc80007f3e0ff */
[----:B------:R0:W2:Y:S01]  /*10f90*/  @P2 LDG.E.U8 R93, desc[UR20][R94.64] ;  /* 0x000000145e5d2981 */ /* 0x0000a2000c1e1100 */
[----:B------:R-:W-:Y:S01]  /*10fa0*/  ISETP.GT.AND P2, PT, R108, 0x6d, PT ;  /* 0x0000006d6c00780c */ /* 0x000fe20003f44270 */
[----:B------:R-:W-:Y:S02]  /*10fb0*/  IMAD.X R96, R89, 0x1, R96, P1 ;  /* 0x0000000159607824 */ /* 0x000fe400008e0660 */
[----:B------:R1:W-:Y:S04]  /*10fc0*/  STL [R1+0x3ac], R97 ;  /* 0x0003ac6101007387 */ /* 0x0003e80000100800 */
[----:B------:R4:W-:Y:S06]  /*10fd0*/  STL [R1+0x3a8], R100 ;  /* 0x0003a86401007387 */ /* 0x0009ec0000100800 */
[----:B-1----:R-:W-:Y:S01]  /*10fe0*/  @P2 IMAD.MOV.U32 R97, RZ, RZ, R96 ;  /* 0x000000ffff612224 */ /* 0x002fe200078e0060 */
[----:B----4-:R-:W4:Y:S04]  /*10ff0*/  LDL.LU R100, [R1+0x3c0] ;  /* 0x0003c00001647983 */ /* 0x010f280000300800 */
[----:B------:R-:W-:Y:S04]  /*11000*/  STL [R1+0x3b4], R70 ;  /* 0x0003b44601007387 */ /* 0x000fe80000100800 */
[----:B------:R1:W-:Y:S02]  /*11010*/  STL [R1+0x3b0], R96 ;  /* 0x0003b06001007387 */ /* 0x0003e40000100800 */
[----:B-1----:R-:W-:-:S02]  /*11020*/  @P2 IMAD.MOV.U32 R96, RZ, RZ, R70 ;  /* 0x000000ffff602224 */ /* 0x002fc400078e0046 */
[----:B------:R-:W2:Y:S01]  /*11030*/  LDL.LU R70, [R1+0x3c4] ;  /* 0x0003c40001467983 */ /* 0x000ea20000300800 */
[----:B0-----:R-:W-:-:S03]  /*11040*/  PRMT R94, RZ, 0x7610, R94 ;  /* 0x00007610ff5e7816 */ /* 0x001fc6000000005e */
[----:B------:R-:W4:Y:S04]  /*11050*/  LDL.LU R104, [R1+0x3c8] ;  /* 0x0003c80001687983 */ /* 0x000f280000300800 */
[----:B------:R0:W4:Y:S01]  /*11060*/  @P2 LDG.E.U8 R94, desc[UR20][R96.64] ;  /* 0x00000014605e2981 */ /* 0x000122000c1e1100 */
[----:B------:R-:W-:Y:S02]  /*11070*/  ISETP.GT.AND P2, PT, R108, 0x6e, PT ;  /* 0x0000006e6c00780c */ /* 0x000fe40003f44270 */
[----:B------:R-:W-:-:S05]  /*11080*/  IADD3 R54, P1, PT, R87, R54, RZ ;  /* 0x0000003657367210 */ /* 0x000fca0007f3e0ff */
[----:B------:R-:W-:Y:S01]  /*11090*/  IMAD.X R61, R89, 0x1, R61, P1 ;  /* 0x00000001593d7824 */ /* 0x000fe200008e063d */
[----:B------:R-:W-:Y:S05]  /*110a0*/  STL [R1+0x3bc], R54 ;  /* 0x0003bc3601007387 */ /* 0x000fea0000100800 */
[----:B0-----:R-:W-:Y:S01]  /*110b0*/  @P2 IMAD.MOV.U32 R97, RZ, RZ, R61 ;  /* 0x000000ffff612224 */ /* 0x001fe200078e003d */
[----:B------:R0:W-:Y:S04]  /*110c0*/  STL [R1+0x3b8], R61 ;  /* 0x0003b83d01007387 */ /* 0x0001e80000100800 */
[----:B0-----:R-:W4:Y:S01]  /*110d0*/  LDL.LU R61, [R1+0x3cc] ;  /* 0x0003cc00013d7983 */ /* 0x001f220000300800 */
[----:B------:R-:W-:Y:S01]  /*110e0*/  @P2 IMAD.MOV.U32 R96, RZ, RZ, R54 ;  /* 0x000000ffff602224 */ /* 0x000fe200078e0036 */
[----:B------:R-:W-:-:S02]  /*110f0*/  PRMT R95, RZ, 0x7610, R95 ;  /* 0x00007610ff5f7816 */ /* 0x000fc4000000005f */
[----:B------:R-:W4:Y:S04]  /*11100*/  LDL.LU R103, [R1+0x3d0] ;  /* 0x0003d00001677983 */ /* 0x000f280000300800 */
[----:B------:R-:W4:Y:S04]  /*11110*/  LDL.LU R54, [R1+0x3d4] ;  /* 0x0003d40001367983 */ /* 0x000f280000300800 */
[----:B------:R0:W4:Y:S01]  /*11120*/  @P2 LDG.E.U8 R95, desc[UR20][R96.64] ;  /* 0x00000014605f2981 */ /* 0x000122000c1e1100 */
[----:B------:R-:W-:Y:S02]  /*11130*/  ISETP.GT.AND P2, PT, R108, 0x6f, PT ;  /* 0x0000006f6c00780c */ /* 0x000fe40003f44270 */
[----:B---3--:R-:W-:-:S05]  /*11140*/  IADD3 R98, P1, PT, R87, R98, RZ ;  /* 0x0000006257627210 */ /* 0x008fca0007f3e0ff */
[----:B------:R-:W-:Y:S01]  /*11150*/  IMAD.X R99, R89, 0x1, R99, P1 ;  /* 0x0000000159637824 */ /* 0x000fe200008e0663 */
[----:B0-----:R-:W-:Y:S01]  /*11160*/  PRMT R96, RZ, 0x7610, R96 ;  /* 0x00007610ff607816 */ /* 0x001fe20000000060 */
[----:B------:R0:W-:Y:S04]  /*11170*/  STL [R1+0x74], R98 ;  /* 0x0000746201007387 */ /* 0x0001e80000100800 */
[----:B------:R1:W-:Y:S04]  /*11180*/  STL [R1+0x70], R99 ;  /* 0x0000706301007387 */ /* 0x0003e80000100800 */
[----:B------:R-:W3:Y:S04]  /*11190*/  LDL.LU R102, [R1+0x3d8] ;  /* 0x0003d80001667983 */ /* 0x000ee80000300800 */
[----:B------:R-:W3:Y:S04]  /*111a0*/  LDL.LU R101, [R1+0x3dc] ;  /* 0x0003dc0001657983 */ /* 0x000ee80000300800 */
[----:B------:R0:W3:Y:S01]  /*111b0*/  @P2 LDG.E.U8 R96, desc[UR20][R98.64] ;  /* 0x0000001462602981 */ /* 0x0000e2000c1e1100 */
[----:B------:R-:W-:-:S02]  /*111c0*/  ISETP.GT.AND P2, PT, R108, 0x70, PT ;  /* 0x000000706c00780c */ /* 0x000fc40003f44270 */
[----:B--2---:R-:W-:-:S05]  /*111d0*/  IADD3 R70, P1, PT, R87, R70, RZ ;  /* 0x0000004657467210 */ /* 0x004fca0007f3e0ff */
[----:B----4-:R-:W-:Y:S01]  /*111e0*/  IMAD.X R100, R89, 0x1, R100, P1 ;  /* 0x0000000159647824 */ /* 0x010fe200008e0664 */
[----:B------:R-:W-:Y:S05]  /*111f0*/  STL [R1+0x3c4], R70 ;  /* 0x0003c44601007387 */ /* 0x000fea0000100800 */
[----:B0-----:R-:W-:Y:S02]  /*11200*/  @P2 IMAD.MOV.U32 R98, RZ, RZ, R70 ;  /* 0x000000ffff622224 */ /* 0x001fe400078e0046 */
[----:B-1----:R-:W-:Y:S01]  /*11210*/  @P2 IMAD.MOV.U32 R99, RZ, RZ, R100 ;  /* 0x000000ffff632224 */ /* 0x002fe200078e0064 */
[----:B------:R0:W-:Y:S04]  /*11220*/  STL [R1+0x3c0], R100 ;  /* 0x0003c06401007387 */ /* 0x0001e80000100800 */
[----:B0-----:R-:W2:Y:S04]  /*11230*/  LDL.LU R100, [R1+0x3e0] ;  /* 0x0003e00001647983 */ /* 0x001ea80000300800 */
[----:B------:R-:W4:Y:S01]  /*11240*/  LDL.LU R70, [R1+0x3e4] ;  /* 0x0003e40001467983 */ /* 0x000f220000300800 */
[----:B------:R-:W-:-:S06]  /*11250*/  PRMT R166, RZ, 0x7610, R166 ;  /* 0x00007610ffa67816 */ /* 0x000fcc00000000a6 */
[----:B------:R0:W2:Y:S01]  /*11260*/  @P2 LDG.E.U8 R166, desc[UR20][R98.64] ;  /* 0x0000001462a62981 */ /* 0x0000a2000c1e1100 */
[----:B------:R-:W-:Y:S02]  /*11270*/  ISETP.GT.AND P2, PT, R108, 0x71, PT ;  /* 0x000000716c00780c */ /* 0x000fe40003f44270 */
[----:B------:R-:W-:Y:S02]  /*11280*/  IADD3 R61, P1, PT, R87, R61, RZ ;  /* 0x0000003d573d7210 */ /* 0x000fe40007f3e0ff */
[----:B------:R-:W-:-:S03]  /*11290*/  PRMT R145, RZ, 0x7610, R145 ;  /* 0x00007610ff917816 */ /* 0x000fc60000000091 */
[----:B------:R-:W-:-:S06]  /*112a0*/  IMAD.X R104, R89, 0x1, R104, P1 ;  /* 0x0000000159687824 */ /* 0x000fcc00008e0668 */
[----:B0-----:R-:W-:Y:S02]  /*112b0*/  @P2 IMAD.MOV.U32 R98, RZ, RZ, R61 ;  /* 0x000000ffff622224 */ /* 0x001fe400078e003d */
[----:B------:R-:W-:-:S05]  /*112c0*/  @P2 IMAD.MOV.U32 R99, RZ, RZ, R104 ;  /* 0x000000ffff632224 */ /* 0x000fca00078e0068 */
[----:B------:R0:W2:Y:S01]  /*112d0*/  @P2 LDG.E.U8 R145, desc[UR20][R98.64] ;  /* 0x0000001462912981 */ /* 0x0000a2000c1e1100 */
[----:B------:R-:W-:Y:S02]  /*112e0*/  ISETP.GT.AND P2, PT, R108, RZ, PT ;  /* 0x000000ff6c00720c */ /* 0x000fe40003f44270 */
[----:B------:R-:W-:Y:S02]  /*112f0*/  IADD3 R3, P1, PT, R87, R3, RZ ;  /* 0x0000000357037210 */ /* 0x000fe40007f3e0ff */
[----:B------:R-:W-:-:S03]  /*11300*/  PRMT R119, RZ, 0x7610, R119 ;  /* 0x00007610ff777816 */ /* 0x000fc60000000077 */
[----:B------:R-:W-:-:S06]  /*11310*/  IMAD.X R2, R89, 0x1, R2, P1 ;  /* 0x0000000159027824 */ /* 0x000fcc00008e0602 */
[----:B0-----:R-:W-:Y:S02]  /*11320*/  @P2 IMAD.MOV.U32 R98, RZ, RZ, R3 ;  /* 0x000000ffff622224 */ /* 0x001fe400078e0003 */
[----:B------:R-:W-:-:S05]  /*11330*/  @P2 IMAD.MOV.U32 R99, RZ, RZ, R2 ;  /* 0x000000ffff632224 */ /* 0x000fca00078e0002 */
[----:B------:R0:W2:Y:S01]  /*11340*/  @P2 LDG.E.U8 R119, desc[UR20][R98.64] ;  /* 0x0000001462772981 */ /* 0x0000a2000c1e1100 */
[----:B------:R-:W-:Y:S02]  /*11350*/  ISETP.GT.AND P2, PT, R108, 0x72, PT ;  /* 0x000000726c00780c */ /* 0x000fe40003f44270 */
[----:B------:R-:W-:Y:S01]  /*11360*/  IADD3 R54, P1, PT, R87, R54, RZ ;  /* 0x0000003657367210 */ /* 0x000fe20007f3e0ff */
[----:B------:R1:W-:Y:S01]  /*11370*/  STL [R1+0x3cc], R61 ;  /* 0x0003cc3d01007387 */ /* 0x0003e20000100800 */
[----:B------:R-:W-:-:S03]  /*11380*/  PRMT R129, RZ, 0x7610, R129 ;  /* 0x00007610ff817816 */ /* 0x000fc60000000081 */
[----:B------:R-:W-:Y:S01]  /*11390*/  IMAD.X R103, R89, 0x1, R103, P1 ;  /* 0x0000000159677824 */ /* 0x000fe200008e0667 */
[----:B------:R-:W-:Y:S05]  /*113a0*/  STL [R1+0x3c8], R104 ;  /* 0x0003c86801007387 */ /* 0x000fea0000100800 */
[----:B0-----:R-:W-:Y:S01]  /*113b0*/  @P2 IMAD.MOV.U32 R98, RZ, RZ, R54 ;  /* 0x000000ffff622224 */ /* 0x001fe200078e0036 */
[----:B-1----:R-:W2:Y:S01]  /*113c0*/  LDL.LU R61, [R1+0x3e8] ;  /* 0x0003e800013d7983 */ /* 0x002ea20000300800 */
[----:B------:R-:W-:-:S03]  /*113d0*/  @P2 IMAD.MOV.U32 R99, RZ, RZ, R103 ;  /* 0x000000ffff632224 */ /* 0x000fc600078e0067 */
[----:B------:R0:W-:Y:S04]  /*113e0*/  STL [R1+0x3d4], R54 ;  /* 0x0003d43601007387 */ /* 0x0001e80000100800 */
[----:B------:R1:W-:Y:S04]  /*113f0*/  STL [R1+0x3d0], R103 ;  /* 0x0003d06701007387 */ /* 0x0003e80000100800 */
[----:B------:R1:W2:Y:S01]  /*11400*/  @P2 LDG.E.U8 R129, desc[UR20][R98.64] ;  /* 0x0000001462812981 */ /* 0x0002a2000c1e1100 */
[----:B------:R-:W-:-:S03]  /*11410*/  ISETP.GT.AND P2, PT, R108, 0x73, PT ;  /* 0x000000736c00780c */ /* 0x000fc60003f44270 */
[----:B0-----:R-:W2:Y:S01]  /*11420*/  LDL.LU R54, [R1+0x3ec] ;  /* 0x0003ec0001367983 */ /* 0x001ea20000300800 */
[----:B---3--:R-:W-:Y:S02]  /*11430*/  IADD3 R101, P1, PT, R87, R101, RZ ;  /* 0x0000006557657210 */ /* 0x008fe40007f3e0ff */
[----:B------:R-:W-:Y:S01]  /*11440*/  PRMT R97, RZ, 0x7610, R97 ;  /* 0x00007610ff617816 */ /* 0x000fe20000000061 */
[----:B-1----:R-:W3:Y:S02]  /*11450*/  LDL.LU R103, [R1+0x78] ;  /* 0x0000780001677983 */ /* 0x002ee40000300800 */
[----:B------:R-:W-:Y:S02]  /*11460*/  IMAD.X R102, R89, 0x1, R102, P1 ;  /* 0x0000000159667824 */ /* 0x000fe400008e0666 */
[----:B------:R-:W-:Y:S02]  /*11470*/  STL [R1+0x3dc], R101 ;  /* 0x0003dc6501007387 */ /* 0x000fe40000100800 */
[----:B------:R-:W-:-:S02]  /*11480*/  @P2 IMAD.MOV.U32 R98, RZ, RZ, R101 ;  /* 0x000000ffff622224 */ /* 0x000fc400078e0065 */
[----:B------:R-:W-:Y:S01]  /*11490*/  @P2 IMAD.MOV.U32 R99, RZ, RZ, R102 ;  /* 0x000000ffff632224 */ /* 0x000fe200078e0066 */
[----:B------:R0:W-:Y:S04]  /*114a0*/  STL [R1+0x3d8], R102 ;  /* 0x0003d86601007387 */ /* 0x0001e80000100800 */
[----:B------:R1:W3:Y:S01]  /*114b0*/  @P2 LDG.E.U8 R97, desc[UR20][R98.64] ;  /* 0x0000001462612981 */ /* 0x0002e2000c1e1100 */
[----:B------:R-:W-:-:S03]  /*114c0*/  ISETP.GT.AND P2, PT, R108, 0x74, PT ;  /* 0x000000746c00780c */ /* 0x000fc60003f44270 */
[----:B0-----:R-:W3:Y:S01]  /*114d0*/  LDL.LU R102, [R1+0x7c] ;  /* 0x00007c0001667983 */ /* 0x001ee20000300800 */
[----:B----4-:R-:W-:-:S05]  /*114e0*/  IADD3 R70, P1, PT, R87, R70, RZ ;  /* 0x0000004657467210 */ /* 0x010fca0007f3e0ff */
[----:B--2---:R-:W-:Y:S01]  /*114f0*/  IMAD.X R100, R89, 0x1, R100, P1 ;  /* 0x0000000159647824 */ /* 0x004fe200008e0664 */
[----:B------:R-:W-:Y:S03]  /*11500*/  STL [R1+0x3e4], R70 ;  /* 0x0003e44601007387 */ /* 0x000fe60000100800 */
[----:B------:R-:W-:Y:S01]  /*11510*/  @P2 IMAD.MOV.U32 R101, RZ, RZ, R100 ;  /* 0x000000ffff652224 */ /* 0x000fe200078e0064 */
[----:B------:R0:W-:Y:S04]  /*11520*/  STL [R1+0x3e0], R100 ;  /* 0x0003e06401007387 */ /* 0x0001e80000100800 */
[----:B------:R-:W2:Y:S01]  /*11530*/  LDL.LU R104, [R1+0x80] ;  /* 0x0000800001687983 */ /* 0x000ea20000300800 */
[----:B0-----:R-:W-:-:S03]  /*11540*/  @P2 IMAD.MOV.U32 R100, RZ, RZ, R70 ;  /* 0x000000ffff642224 */ /* 0x001fc600078e0046 */
[----:B------:R-:W4:Y:S01]  /*11550*/  LDL.LU R70, [R1+0x84] ;  /* 0x0000840001467983 */ /* 0x000f220000300800 */
[----:B-1----:R-:W-:-:S06]  /*11560*/  PRMT R98, RZ, 0x7610, R98 ;  /* 0x00007610ff627816 */ /* 0x002fcc0000000062 */
[----:B------:R0:W2:Y:S01]  /*11570*/  @P2 LDG.E.U8 R98, desc[UR20][R100.64] ;  /* 0x0000001464622981 */ /* 0x0000a2000c1e1100 */
[----:B------:R-:W-:Y:S02]  /*11580*/  ISETP.GT.AND P2, PT, R108, 0x75, PT ;  /* 0x000000756c00780c */ /* 0x000fe40003f44270 */
[----:B------:R-:W-:Y:S02]  /*11590*/  PRMT R99, RZ, 0x7610, R99 ;  /* 0x00007610ff637816 */ /* 0x000fe40000000063 */
[----:B------:R-:W-:-:S05]  /*115a0*/  IADD3 R54, P1, PT, R87, R54, RZ ;  /* 0x0000003657367210 */ /* 0x000fca0007f3e0ff */
[----:B------:R-:W-:Y:S01]  /*115b0*/  IMAD.X R61, R89, 0x1, R61, P1 ;  /* 0x00000001593d7824 */ /* 0x000fe200008e063d */
[----:B------:R-:W-:Y:S03]  /*115c0*/  STL [R1+0x3ec], R54 ;  /* 0x0003ec3601007387 */ /* 0x000fe60000100800 */
[----:B0-----:R-:W-:Y:S02]  /*115d0*/  @P2 IMAD.MOV.U32 R100, RZ, RZ, R54 ;  /* 0x000000ffff642224 */ /* 0x001fe400078e0036 */
[----:B------:R-:W-:Y:S01]  /*115e0*/  @P2 IMAD.MOV.U32 R101, RZ, RZ, R61 ;  /* 0x000000ffff652224 */ /* 0x000fe200078e003d */
[----:B------:R0:W-:Y:S04]  /*115f0*/  STL [R1+0x3e8], R61 ;  /* 0x0003e83d01007387 */ /* 0x0001e80000100800 */
[----:B------:R1:W2:Y:S04]  /*11600*/  @P2 LDG.E.U8 R99, desc[UR20][R100.64] ;  /* 0x0000001464632981 */ /* 0x0002a8000c1e1100 */
[----:B0-----:R-:W2:Y:S04]  /*11610*/  LDL.LU R61, [R1+0x3f0] ;  /* 0x0003f000013d7983 */ /* 0x001ea80000300800 */
[----:B------:R-:W2:Y:S01]  /*11620*/  LDL.LU R54, [R1+0x3f4] ;  /* 0x0003f40001367983 */ /* 0x000ea20000300800 */
[----:B------:R-:W-:-:S02]  /*11630*/  ISETP.GT.AND P2, PT, R108, 0x76, PT ;  /* 0x000000766c00780c */ /* 0x000fc40003f44270 */
[----:B---3--:R-:W-:Y:S02]  /*11640*/  IADD3 R102, P1, PT, R87, R102, RZ ;  /* 0x0000006657667210 */ /* 0x008fe40007f3e0ff */
[----:B-1----:R-:W-:-:S03]  /*11650*/  PRMT R100, RZ, 0x7610, R100 ;  /* 0x00007610ff647816 */ /* 0x002fc60000000064 */
[----:B------:R-:W-:Y:S01]  /*11660*/  IMAD.X R103, R89, 0x1, R103, P1 ;  /* 0x0000000159677824 */ /* 0x000fe200008e0667 */
[----:B------:R0:W-:Y:S04]  /*11670*/  STL [R1+0x7c], R102 ;  /* 0x00007c6601007387 */ /* 0x0001e80000100800 */
[----:B------:R1:W-:Y:S04]  /*11680*/  STL [R1+0x78], R103 ;  /* 0x0000786701007387 */ /* 0x0003e80000100800 */
[----:B------:R-:W3:Y:S04]  /*11690*/  LDL.LU R106, [R1+0x3f8] ;  /* 0x0003f800016a7983 */ /* 0x000ee80000300800 */
[----:B------:R-:W3:Y:S04]  /*116a0*/  LDL.LU R105, [R1+0x3fc] ;  /* 0x0003fc0001697983 */ /* 0x000ee80000300800 */
[----:B------:R0:W3:Y:S01]  /*116b0*/  @P2 LDG.E.U8 R100, desc[UR20][R102.64] ;  /* 0x0000001466642981 */ /* 0x0000e2000c1e1100 */
[----:B------:R-:W-:-:S02]  /*116c0*/  ISETP.GT.AND P2, PT, R108, 0x77, PT ;  /* 0x000000776c00780c */ /* 0x000fc40003f44270 */
[----:B----4-:R-:W-:-:S05]  /*116d0*/  IADD3 R70, P1, PT, R87, R70, RZ ;  /* 0x0000004657467210 */ /* 0x010fca0007f3e0ff */
[----:B--2---:R-:W-:Y:S01]  /*116e0*/  IMAD.X R104, R89, 0x1, R104, P1 ;  /* 0x0000000159687824 */ /* 0x004fe200008e0668 */
        /* <DEDUP_REMOVED lines=9> */
[----:B------:R-:W-:Y:S02]  /*11780*/  PRMT R178, RZ, 0x7610, R178 ;  /* 0x00007610ffb27816 */ /* 0x000fe400000000b2 */
[----:B------:R-:W-:Y:S02]  /*11790*/  PRMT R144, RZ, 0x7610, R144 ;  /* 0x00007610ff907816 */ /* 0x000fe40000000090 */
[----:B------:R-:W-:-:S05]  /*117a0*/  IADD3 R54, P1, PT, R87, R54, RZ ;  /* 0x0000003657367210 */ /* 0x000fca0007f3e0ff */
[----:B------:R-:W-:Y:S01]  /*117b0*/  IMAD.X R61, R89, 0x1, R61, P1 ;  /* 0x00000001593d7824 */ /* 0x000fe200008e063d */
[----:B------:R-:W-:Y:S01]  /*117c0*/  STL [R1+0x3f4], R54 ;  /* 0x0003f43601007387 */ /* 0x000fe20000100800 */
[----:B0-----:R-:W-:Y:S02]  /*117d0*/  @P2 IMAD.MOV.U32 R102, RZ, RZ, R54 ;  /* 0x000000ffff662224 */ /* 0x001fe400078e0036 */
[----:B------:R-:W-:Y:S01]  /*117e0*/  @P2 IMAD.MOV.U32 R103, RZ, RZ, R61 ;  /* 0x000000ffff672224 */ /* 0x000fe200078e003d */
[----:B------:R0:W-:Y:S04]  /*117f0*/  STL [R1+0x3f0], R61 ;  /* 0x0003f03d01007387 */ /* 0x0001e80000100800 */
[----:B------:R1:W2:Y:S01]  /*11800*/  @P2 LDG.E.U8 R178, desc[UR20][R102.64] ;  /* 0x0000001466b22981 */ /* 0x0002a2000c1e1100 */
[----:B------:R-:W-:-:S03]  /*11810*/  ISETP.GT.AND P2, PT, R108, 0x79, PT ;  /* 0x000000796c00780c */ /* 0x000fc60003f44270 */
[----:B0-----:R-:W2:Y:S04]  /*11820*/  LDL.LU R61, [R1+0x408] ;  /* 0x00040800013d7983 */ /* 0x001ea80000300800 */
[----:B------:R-:W2:Y:S01]  /*11830*/  LDL.LU R54, [R1+0x40c] ;  /* 0x00040c0001367983 */ /* 0x000ea20000300800 */
[----:B---3--:R-:W-:-:S05]  /*11840*/  IADD3 R105, P1, PT, R87, R105, RZ ;  /* 0x0000006957697210 */ /* 0x008fca0007f3e0ff */
[----:B------:R-:W-:Y:S01]  /*11850*/  IMAD.X R106, R89, 0x1, R106, P1 ;  /* 0x00000001596a7824 */ /* 0x000fe200008e066a */
[----:B------:R-:W-:Y:S01]  /*11860*/  STL [R1+0x3fc], R105 ;  /* 0x0003fc6901007387 */ /* 0x000fe20000100800 */
[----:B-1----:R-:W-:Y:S02]  /*11870*/  @P2 IMAD.MOV.U32 R102, RZ, RZ, R105 ;  /* 0x000000ffff662224 */ /* 0x002fe400078e0069 */
[----:B------:R-:W-:Y:S01]  /*11880*/  @P2 IMAD.MOV.U32 R103, RZ, RZ, R106 ;  /* 0x000000ffff672224 */ /* 0x000fe200078e006a */
[----:B------:R0:W-:Y:S04]  /*11890*/  STL [R1+0x3f8], R106 ;  /* 0x0003f86a01007387 */ /* 0x0001e80000100800 */
[----:B------:R-:W3:Y:S04]  /*118a0*/  LDL.LU R109, [R1+0x410] ;  /* 0x00041000016d7983 */ /* 0x000ee80000300800 */
[----:B------:R-:W3:Y:S04]  /*118b0*/  LDL.LU R107, [R1+0x414] ;  /* 0x00041400016b7983 */ /* 0x000ee80000300800 */
[----:B------:R1:W3:Y:S01]  /*118c0*/  @P2 LDG.E.U8 R144, desc[UR20][R102.64] ;  /* 0x0000001466902981 */ /* 0x0002e2000c1e1100 */
[----:B------:R-:W-:-:S02]  /*118d0*/  ISETP.GT.AND P2, PT, R108, 0x7a, PT ;  /* 0x0000007a6c00780c */ /* 0x000fc40003f44270 */
[----:B----4-:R-:W-:-:S05]  /*118e0*/  IADD3 R70, P1, PT, R87, R70, RZ ;  /* 0x0000004657467210 */ /* 0x010fca0007f3e0ff */
[----:B--2---:R-:W-:Y:S01]  /*118f0*/  IMAD.X R104, R89, 0x1, R104, P1 ;  /* 0x0000000159687824 */ /* 0x004fe200008e0668 */
[----:B------:R2:W-:Y:S05]  /*11900*/  STL [R1+0x404], R70 ;  /* 0x0004044601007387 */ /* 0x0005ea0000100800 */
[----:B-1----:R-:W-:Y:S01]  /*11910*/  @P2 IMAD.MOV.U32 R102, RZ, RZ, R70 ;  /* 0x000000ffff662224 */ /* 0x002fe200078e0046 */
[----:B------:R1:W-:Y:S04]  /*11920*/  STL [R1+0x400], R104 ;  /* 0x0004006801007387 */ /* 0x0003e80000100800 */
[----:B0-----:R-:W4:Y:S04]  /*11930*/  LDL.LU R106, [R1+0x418] ;  /* 0x00041800016a7983 */ /* 0x001f280000300800 */
[----:B--2---:R-:W2:Y:S01]  /*11940*/  LDL.LU R70, [R1+0x41c] ;  /* 0x00041c0001467983 */ /* 0x004ea20000300800 */
[----:B------:R-:W-:Y:S01]  /*11950*/  PRMT R128, RZ, 0x7610, R128 ;  /* 0x00007610ff807816 */ /* 0x000fe20000000080 */
[----:B------:R-:W-:-:S05]  /*11960*/  @P2 IMAD.MOV.U32 R103, RZ, RZ, R104 ;  /* 0x000000ffff672224 */ /* 0x000fca00078e0068 */
[----:B------:R0:W4:Y:S01]  /*11970*/  @P2 LDG.E.U8 R128, desc[UR20][R102.64] ;  /* 0x0000001466802981 */ /* 0x000122000c1e1100 */
[----:B------:R-:W-:Y:S02]  /*11980*/  ISETP.GT.AND P2, PT, R108, 0x7b, PT ;  /* 0x0000007b6c00780c */ /* 0x000fe40003f44270 */
[----:B0-----:R-:W-:Y:S02]  /*11990*/  PRMT R102, RZ, 0x7610, R102 ;  /* 0x00007610ff667816 */ /* 0x001fe40000000066 */
[----:B------:R-:W-:Y:S02]  /*119a0*/  PRMT R103, RZ, 0x7610, R103 ;  /* 0x00007610ff677816 */ /* 0x000fe40000000067 */
[----:B------:R-:W-:-:S05]  /*119b0*/  IADD3 R54, P1, PT, R87, R54, RZ ;  /* 0x0000003657367210 */ /* 0x000fca0007f3e0ff */
[----:B------:R-:W-:Y:S02]  /*119c0*/  IMAD.X R61, R89, 0x1, R61, P1 ;  /* 0x00000001593d7824 */ /* 0x000fe400008e063d */
[----:B-1----:R-:W-:Y:S02]  /*119d0*/  @P2 IMAD.MOV.U32 R104, RZ, RZ, R54 ;  /* 0x000000ffff682224 */ /* 0x002fe400078e0036 */
[----:B------:R-:W-:-:S05]  /*119e0*/  @P2 IMAD.MOV.U32 R105, RZ, RZ, R61 ;  /* 0x000000ffff692224 */ /* 0x000fca00078e003d */
[----:B------:R0:W4:Y:S01]  /*119f0*/  @P2 LDG.E.U8 R102, desc[UR20][R104.64] ;  /* 0x0000001468662981 */ /* 0x000122000c1e1100 */
[----:B------:R-:W-:Y:S02]  /*11a00*/  ISETP.GT.AND P2, PT, R108, 0x7c, PT ;  /* 0x0000007c6c00780c */ /* 0x000fe40003f44270 */
[----:B---3--:R-:W-:Y:S01]  /*11a10*/  IADD3 R107, P1, PT, R87, R107, RZ ;  /* 0x0000006b576b7210 */ /* 0x008fe20007f3e0ff */
[----:B------:R-:W-:Y:S04]  /*11a20*/  STL [R1+0x40c], R54 ;  /* 0x00040c3601007387 */ /* 0x000fe80000100800 */
[----:B------:R-:W-:Y:S01]  /*11a30*/  IMAD.X R109, R89, 0x1, R109, P1 ;  /* 0x00000001596d7824 */ /* 0x000fe200008e066d */
[----:B------:R1:W-:Y:S05]  /*11a40*/  STL [R1+0x408], R61 ;  /* 0x0004083d01007387 */ /* 0x0003ea0000100800 */
[----:B0-----:R-:W-:-:S02]  /*11a50*/  @P2 IMAD.MOV.U32 R104, RZ, RZ, R107 ;  /* 0x000000ffff682224 */ /* 0x001fc400078e006b */
[----:B------:R-:W-:Y:S01]  /*11a60*/  @P2 IMAD.MOV.U32 R105, RZ, RZ, R109 ;  /* 0x000000ffff692224 */ /* 0x000fe200078e006d */
[----:B-1----:R-:W3:Y:S04]  /*11a70*/  LDL.LU R61, [R1+0x88] ;  /* 0x00008800013d7983 */ /* 0x002ee80000300800 */
[----:B------:R-:W3:Y:S04]  /*11a80*/  LDL.LU R54, [R1+0x8c] ;  /* 0x00008c0001367983 */ /* 0x000ee80000300800 */
[----:B------:R0:W3:Y:S01]  /*11a90*/  @P2 LDG.E.U8 R103, desc[UR20][R104.64] ;  /* 0x0000001468672981 */ /* 0x0000e2000c1e1100 */
[----:B------:R-:W-:-:S03]  /*11aa0*/  ISETP.GT.AND P2, PT, R108, 0x7d, PT ;  /* 0x0000007d6c00780c */ /* 0x000fc60003f44270 */
[----:B------:R-:W-:Y:S04]  /*11ab0*/  STL [R1+0x414], R107 ;  /* 0x0004146b01007387 */ /* 0x000fe80000100800 */
[----:B------:R1:W-:Y:S04]  /*11ac0*/  STL [R1+0x410], R109 ;  /* 0x0004106d01007387 */ /* 0x0003e80000100800 */
[----:B-1----:R-:W3:Y:S01]  /*11ad0*/  LDL.LU R109, [R1+0x94] ;  /* 0x00009400016d7983 */ /* 0x002ee20000300800 */
[----:B--2---:R-:W-:-:S05]  /*11ae0*/  IADD3 R70, P1, PT, R87, R70, RZ ;  /* 0x0000004657467210 */ /* 0x004fca0007f3e0ff */
[----:B----4-:R-:W-:Y:S01]  /*11af0*/  IMAD.X R106, R89, 0x1, R106, P1 ;  /* 0x00000001596a7824 */ /* 0x010fe200008e066a */
[----:B------:R-:W-:Y:S03]  /*11b00*/  STL [R1+0x41c], R70 ;  /* 0x00041c4601007387 */ /* 0x000fe60000100800 */
[----:B------:R-:W-:Y:S01]  /*11b10*/  @P2 IMAD.MOV.U32 R107, RZ, RZ, R106 ;  /* 0x000000ffff6b2224 */ /* 0x000fe200078e006a */
[----:B------:R1:W-:Y:S04]  /*11b20*/  STL [R1+0x418], R106 ;  /* 0x0004186a01007387 */ /* 0x0003e80000100800 */
[----:B------:R-:W2:Y:S04]  /*11b30*/  LDL.LU R113, [R1+0x90] ;  /* 0x0000900001717983 */ /* 0x000ea80000300800 */
[----:B------:R-:W4:Y:S01]  /*11b40*/  LDL.LU R112, [R1+0x1fc] ;  /* 0x0001fc0001707983 */ /* 0x000f220000300800 */
[----:B-1----:R-:W-:-:S03]  /*11b50*/  @P2 IMAD.MOV.U32 R106, RZ, RZ, R70 ;  /* 0x000000ffff6a2224 */ /* 0x002fc600078e0046 */
[----:B------:R-:W4:Y:S01]  /*11b60*/  LDL.LU R70, [R1+0x210] ;  /* 0x0002100001467983 */ /* 0x000f220000300800 */
[----:B------:R-:W1:Y:S01]  /*11b70*/  S2R R110, SR_TID.X ;  /* 0x00000000006e7919 */ /* 0x000e620000002100 */
[----:B0-----:R-:W-:-:S06]  /*11b80*/  PRMT R104, RZ, 0x7610, R104 ;  /* 0x00007610ff687816 */ /* 0x001fcc0000000068 */
[----:B------:R0:W4:Y:S01]  /*11b90*/  @P2 LDG.E.U8 R104, desc[UR20][R106.64] ;  /* 0x000000146a682981 */ /* 0x000122000c1e1100 */
[C---:B------:R-:W-:Y:S02]  /*11ba0*/  ISETP.GT.AND P2, PT, R108.reuse, 0x7e, PT ;  /* 0x0000007e6c00780c */ /* 0x040fe40003f44270 */
[----:B------:R-:W-:Y:S02]  /*11bb0*/  PRMT R105, RZ, 0x7610, R105 ;  /* 0x00007610ff697816 */ /* 0x000fe40000000069 */
[----:B------:R-:W-:Y:S02]  /*11bc0*/  ISETP.GT.AND P4, PT, R108, 0x7f, PT ;  /* 0x0000007f6c00780c */ /* 0x000fe40003f84270 */
[----:B---3--:R-:W-:-:S05]  /*11bd0*/  IADD3 R54, P1, PT, R87, R54, RZ ;  /* 0x0000003657367210 */ /* 0x008fca0007f3e0ff */
[----:B------:R-:W-:Y:S02]  /*11be0*/  IMAD.X R61, R89, 0x1, R61, P1 ;  /* 0x00000001593d7824 */ /* 0x000fe400008e063d */
[----:B0-----:R-:W-:Y:S02]  /*11bf0*/  @P2 IMAD.MOV.U32 R106, RZ, RZ, R54 ;  /* 0x000000ffff6a2224 */ /* 0x001fe400078e0036 */
[----:B------:R-:W-:Y:S01]  /*11c00*/  @P2 IMAD.MOV.U32 R107, RZ, RZ, R61 ;  /* 0x000000ffff6b2224 */ /* 0x000fe200078e003d */
[----:B------:R1:W-:Y:S04]  /*11c10*/  STL [R1+0x8c], R54 ;  /* 0x00008c3601007387 */ /* 0x0003e80000100800 */
[----:B------:R0:W3:Y:S01]  /*11c20*/  @P2 LDG.E.U8 R105, desc[UR20][R106.64] ;  /* 0x000000146a692981 */ /* 0x0000e2000c1e1100 */
[----:B-1----:R-:W-:-:S02]  /*11c30*/  LOP3.LUT R54, R110, 0x7f, RZ, 0xc0, !PT ;  /* 0x0000007f6e367812 */ /* 0x002fc400078ec0ff */
[----:B------:R-:W-:Y:S01]  /*11c40*/  IADD3 R109, P2, PT, R87, R109, RZ ;  /* 0x0000006d576d7210 */ /* 0x000fe20007f5e0ff */
[----:B------:R1:W-:Y:S01]  /*11c50*/  STL [R1+0x88], R61 ;  /* 0x0000883d01007387 */ /* 0x0003e20000100800 */
[----:B------:R-:W-:-:S03]  /*11c60*/  ISETP.GE.AND P1, PT, R54, R108, PT ;  /* 0x0000006c3600720c */ /* 0x000fc60003f26270 */
[----:B------:R-:W3:Y:S01]  /*11c70*/  LDL.LU R111, [R1+0x98] ;  /* 0x00009800016f7983 */ /* 0x000ee20000300800 */
[----:B0-----:R-:W-:-:S03]  /*11c80*/  PRMT R106, RZ, 0x7610, R106 ;  /* 0x00007610ff6a7816 */ /* 0x001fc6000000006a */
[----:B------:R-:W3:Y:S01]  /*11c90*/  LDL.LU R110, [R1+0x9c] ;  /* 0x00009c00016e7983 */ /* 0x000ee20000300800 */
[----:B-1----:R-:W-:Y:S01]  /*11ca0*/  SHF.R.S32.HI R61, RZ, 0x1f, R88 ;  /* 0x0000001fff3d7819 */ /* 0x002fe20000011458 */
[----:B------:R-:W-:Y:S02]  /*11cb0*/  @P4 IMAD.MOV.U32 R108, RZ, RZ, R109 ;  /* 0x000000ffff6c4224 */ /* 0x000fe400078e006d */
[----:B------:R0:W-:Y:S04]  /*11cc0*/  STL [R1+0x94], R109 ;  /* 0x0000946d01007387 */ /* 0x0001e80000100800 */
[----:B------:R-:W3:Y:S01]  /*11cd0*/  LDL.LU R54, [R1+0xbc] ;  /* 0x0000bc0001367983 */ /* 0x000ee20000300800 */
[----:B--2---:R-:W-:-:S04]  /*11ce0*/  IMAD.X R113, R89, 0x1, R113, P2 ;  /* 0x0000000159717824 */ /* 0x004fc800010e0671 */
[----:B0-----:R-:W-:Y:S01]  /*11cf0*/  @P4 IMAD.MOV.U32 R109, RZ, RZ, R113 ;  /* 0x000000ffff6d4224 */ /* 0x001fe200078e0071 */
[----:B----4-:R-:W-:Y:S01]  /*11d00*/  IADD3 R70, P2, PT, R88, R70, RZ ;  /* 0x0000004658467210 */ /* 0x010fe20007f5e0ff */
[----:B------:R0:W-:Y:S04]  /*11d10*/  STL [R1+0x90], R113 ;  /* 0x0000907101007387 */ /* 0x0001e80000100800 */
[----:B------:R-:W-:Y:S01]  /*11d20*/  IMAD.X R112, R61, 0x1, R112, P2 ;  /* 0x000000013d707824 */ /* 0x000fe200010e0670 */
[----:B------:R1:W2:Y:S01]  /*11d30*/  @P4 LDG.E.U8 R106, desc[UR20][R108.64] ;  /* 0x000000146c6a4981 */ /* 0x0002a2000c1e1100 */
[----:B------:R-:W-:Y:S02]  /*11d40*/  BAR.SYNC.DEFER_BLOCKING 0x0 ;  /* 0x0000000000007b1d */ /* 0x000fe40000010000 */
[----:B-1----:R-:W-:-:S04]  /*11d50*/  @!P1 IMAD.MOV.U32 R109, RZ, RZ, R112 ;  /* 0x000000ffff6d9224 */ /* 0x002fc800078e0070 */
[----:B0-----:R-:W4:Y:S01]  /*11d60*/  LDL.LU R113, [R1+0xb8] ;  /* 0x0000b80001717983 */ /* 0x001f220000300800 */
[----:B------:R-:W-:-:S03]  /*11d70*/  @!P1 IMAD.MOV.U32 R108, RZ, RZ, R70 ;  /* 0x000000ffff6c9224 */ /* 0x000fc600078e0046 */
[----:B------:R-:W-:Y:S04]  /*11d80*/  STL [R1+0x210], R70 ;  /* 0x0002104601007387 */ /* 0x000fe80000100800 */
[----:B------:R0:W-:Y:S04]  /*11d90*/  STL [R1+0x1fc], R112 ;  /* 0x0001fc7001007387 */ /* 0x0001e80000100800 */
[----:B0-----:R-:W2:Y:S04]  /*11da0*/  LDL.LU R112, [R1+0xd8] ;  /* 0x0000d80001707983 */ /* 0x001ea80000300800 */
[----:B------:R-:W2:Y:S01]  /*11db0*/  LDL.LU R70, [R1+0xdc] ;  /* 0x0000dc0001467983 */ /* 0x000ea20000300800 */
[----:B------:R-:W-:-:S06]  /*11dc0*/  PRMT R107, RZ, 0x7610, R107 ;  /* 0x00007610ff6b7816 */ /* 0x000fcc000000006b */
[----:B------:R0:W2:Y:S02]  /*11dd0*/  @!P1 LDG.E.U8 R107, desc[UR20][R108.64] ;  /* 0x000000146c6b9981 */ /* 0x0000a4000c1e1100 */
[----:B0-----:R-:W-:Y:S02]  /*11de0*/  PRMT R108, RZ, 0x7610, R108 ;  /* 0x00007610ff6c7816 */ /* 0x001fe4000000006c */
[----:B------:R-:W-:Y:S02]  /*11df0*/  PRMT R109, RZ, 0x7610, R109 ;  /* 0x00007610ff6d7816 */ /* 0x000fe4000000006d */
[----:B---3--:R-:W-:-:S05]  /*11e00*/  IADD3 R110, P2, PT, R88, R110, RZ ;  /* 0x0000006e586e7210 */ /* 0x008fca0007f5e0ff */
[----:B------:R-:W-:Y:S01]  /*11e10*/  IMAD.X R111, R61, 0x1, R111, P2 ;  /* 0x000000013d6f7824 */ /* 0x000fe200010e066f */
[----:B------:R-:W-:Y:S01]  /*11e20*/  IADD3 R54, P2, PT, R88, R54, RZ ;  /* 0x0000003658367210 */ /* 0x000fe20007f5e0ff */
[----:B------:R0:W-:Y:S04]  /*11e30*/  STL [R1+0x9c], R110 ;  /* 0x00009c6e01007387 */ /* 0x0001e80000100800 */
[----:B------:R1:W-:Y:S04]  /*11e40*/  STL [R1+0x98], R111 ;  /* 0x0000986f01007387 */ /* 0x0003e80000100800 */
[----:B------:R0:W3:Y:S04]  /*11e50*/  @!P1 LDG.E.U8 R108, desc[UR20][R110.64] ;  /* 0x000000146e6c9981 */ /* 0x0000e8000c1e1100 */
[----:B------:R1:W-:Y:S01]  /*11e60*/  STL [R1+0xbc], R54 ;  /* 0x0000bc3601007387 */ /* 0x0003e20000100800 */
[----:B0-----:R-:W-:-:S02]  /*11e70*/  @!P1 IMAD.MOV.U32 R110, RZ, RZ, R54 ;  /* 0x000000ffff6e9224 */ /* 0x001fc400078e0036 */
[----:B----4-:R-:W-:-:S04]  /*11e80*/  IMAD.X R113, R61, 0x1, R113, P2 ;  /* 0x000000013d717824 */ /* 0x010fc800010e0671 */
[----:B-1----:R-:W-:Y:S01]  /*11e90*/  @!P1 IMAD.MOV.U32 R111, RZ, RZ, R113 ;  /* 0x000000ffff6f9224 */ /* 0x002fe200078e0071 */
[----:B------:R0:W-:Y:S04]  /*11ea0*/  STL [R1+0xb8], R113 ;  /* 0x0000b87101007387 */ /* 0x0001e80000100800 */
[----:B------:R-:W4:Y:S04]  /*11eb0*/  LDL.LU R115, [R1+0x118] ;  /* 0x0001180001737983 */ /* 0x000f280000300800 */
[----:B------:R-:W3:Y:S04]  /*11ec0*/  LDL.LU R114, [R1+0x11c] ;  /* 0x00011c0001727983 */ /* 0x000ee80000300800 */
[----:B------:R-:W3:Y:S04]  /*11ed0*/  LDL.LU R117, [R1+0x138] ;  /* 0x0001380001757983 */ /* 0x000ee80000300800 */
[----:B------:R-:W3:Y:S01]  /*11ee0*/  LDL.LU R54, [R1+0x13c] ;  /* 0x00013c0001367983 */ /* 0x000ee20000300800 */
[----:B--2---:R-:W-:-:S03]  /*11ef0*/  IADD3 R70, P2, PT, R88, R70, RZ ;  /* 0x0000004658467210 */ /* 0x004fc60007f5e0ff */
[----:B------:R1:W2:Y:S02]  /*11f00*/  @!P1 LDG.E.U8 R109, desc[UR20][R110.64] ;  /* 0x000000146e6d9981 */ /* 0x0002a4000c1e1100 */
[----:B------:R-:W-:Y:S02]  /*11f10*/  IMAD.X R112, R61, 0x1, R112, P2 ;  /* 0x000000013d707824 */ /* 0x000fe400010e0670 */
[----:B------:R-:W-:Y:S02]  /*11f20*/  STL [R1+0xdc], R70 ;  /* 0x0000dc4601007387 */ /* 0x000fe40000100800 */
[----:B0-----:R-:W-:Y:S02]  /*11f30*/  @!P1 IMAD.MOV.U32 R113, RZ, RZ, R112 ;  /* 0x000000ffff719224 */ /* 0x001fe400078e0070 */
[----:B------:R0:W-:Y:S01]  /*11f40*/  STL [R1+0xd8], R112 ;  /* 0x0000d87001007387 */ /* 0x0001e20000100800 */
[----:B-1----:R-:W-:-:S03]  /*11f50*/  PRMT R110, RZ, 0x7610, R110 ;  /* 0x00007610ff6e7816 */ /* 0x002fc6000000006e */
[----:B------:R-:W2:Y:S01]  /*11f60*/  LDL.LU R116, [R1+0x158] ;  /* 0x0001580001747983 */ /* 0x000ea20000300800 */
[----:B0-----:R-:W-:-:S03]  /*11f70*/  @!P1 IMAD.MOV.U32 R112, RZ, RZ, R70 ;  /* 0x000000ffff709224 */ /* 0x001fc600078e0046 */
[----:B------:R-:W2:Y:S04]  /*11f80*/  LDL.LU R70, [R1+0x15c] ;  /* 0x00015c0001467983 */ /* 0x000ea80000300800 */
[----:B------:R0:W2:Y:S04]  /*11f90*/  @!P1 LDG.E.U8 R110, desc[UR20][R112.64] ;  /* 0x00000014706e9981 */ /* 0x0000a8000c1e1100 */
[----:B------:R-:W2:Y:S04]  /*11fa0*/  LDL.LU R112, [R1+0xf8] ;  /* 0x0000f80001707983 */ /* 0x000ea80000300800 */
[----:B------:R-:W0:Y:S01]  /*11fb0*/  LDL.LU R113, [R1+0xfc] ;  /* 0x0000fc0001717983 */ /* 0x000e220000300800 */
[----:B------:R-:W-:-:S02]  /*11fc0*/  PRMT R111, RZ, 0x7610, R111 ;  /* 0x00007610ff6f7816 */ /* 0x000fc4000000006f */
[----:B0-----:R-:W-:-:S05]  /*11fd0*/  IADD3 R113, P2, PT, R88, R113, RZ ;  /* 0x0000007158717210 */ /* 0x001fca0007f5e0ff */
[----:B--2---:R-:W-:Y:S01]  /*11fe0*/  IMAD.X R112, R61, 0x1, R112, P2 ;  /* 0x000000013d707824 */ /* 0x004fe200010e0670 */
[----:B------:R0:W-:Y:S01]  /*11ff0*/  STL [R1+0xfc], R113 ;  /* 0x0000fc7101007387 */ /* 0x0001e20000100800 */
[----:B---3--:R-:W-:-:S03]  /*12000*/  IADD3 R114, P2, PT, R88, R114, RZ ;  /* 0x0000007258727210 */ /* 0x008fc60007f5e0ff */
[----:B------:R1:W-:Y:S01]  /*12010*/  STL [R1+0xf8], R112 ;  /* 0x0000f87001007387 */ /* 0x0003e20000100800 */
[----:B0-----:R-:W-:-:S04]  /*12020*/  @!P1 LOP3.LUT R113, R113, R112, RZ, 0x3c, !PT ;  /* 0x0000007071719212 */ /* 0x001fc800078e3cff */
[----:B-1----:R-:W-:Y:S01]  /*12030*/  @!P1 LOP3.LUT R112, R113, R112, RZ, 0x3c, !PT ;  /* 0x0000007071709212 */ /* 0x002fe200078e3cff */
[----:B----4-:R-:W-:-:S03]  /*12040*/  IMAD.X R115, R61, 0x1, R115, P2 ;  /* 0x000000013d737824 */ /* 0x010fc600010e0673 */
[----:B------:R-:W-:Y:S02]  /*12050*/  @!P1 LOP3.LUT R113, R113, R112, RZ, 0x3c, !PT ;  /* 0x0000007071719212 */ /* 0x000fe400078e3cff */
[----:B------:R-:W-:-:S03]  /*12060*/  IADD3 R54, P2, PT, R88, R54, RZ ;  /* 0x0000003658367210 */ /* 0x000fc60007f5e0ff */
[----:B------:R0:W2:Y:S02]  /*12070*/  @!P1 LDG.E.U8 R111, desc[UR20][R112.64] ;  /* 0x00000014706f9981 */ /* 0x0000a4000c1e1100 */
[----:B------:R-:W-:Y:S01]  /*12080*/  IMAD.X R117, R61, 0x1, R117, P2 ;  /* 0x000000013d757824 */ /* 0x000fe200010e0675 */
[----:B------:R-:W-:Y:S01]  /*12090*/  IADD3 R70, P2, PT, R88, R70, RZ ;  /* 0x0000004658467210 */ /* 0x000fe20007f5e0ff */
[----:B------:R1:W-:Y:S01]  /*120a0*/  STL [R1+0x11c], R114 ;  /* 0x00011c7201007387 */ /* 0x0003e20000100800 */
[----:B0-----:R-:W-:-:S03]  /*120b0*/  PRMT R112, RZ, 0x7610, R112 ;  /* 0x00007610ff707816 */ /* 0x001fc60000000070 */
[----:B------:R0:W-:Y:S01]  /*120c0*/  STL [R1+0x118], R115 ;  /* 0x0001187301007387 */ /* 0x0001e20000100800 */
[----:B------:R-:W-:Y:S01]  /*120d0*/  PRMT R113, RZ, 0x7610, R113 ;  /* 0x00007610ff717816 */ /* 0x000fe20000000071 */
[----:B------:R-:W-:Y:S02]  /*120e0*/  IMAD.X R116, R61, 0x1, R116, P2 ;  /* 0x000000013d747824 */ /* 0x000fe400010e0674 */
[----:B------:R1:W3:Y:S04]  /*120f0*/  @!P1 LDG.E.U8 R112, desc[UR20][R114.64] ;  /* 0x0000001472709981 */ /* 0x0002e8000c1e1100 */
[----:B------:R4:W-:Y:S01]  /*12100*/  STL [R1+0x13c], R54 ;  /* 0x00013c3601007387 */ /* 0x0009e20000100800 */
[----:B-1----:R-:W-:Y:S02]  /*12110*/  @!P1 IMAD.MOV.U32 R114, RZ, RZ, R54 ;  /* 0x000000ffff729224 */ /* 0x002fe400078e0036 */
[----:B0-----:R-:W-:Y:S01]  /*12120*/  @!P1 IMAD.MOV.U32 R115, RZ, RZ, R117 ;  /* 0x000000ffff739224 */ /* 0x001fe200078e0075 */
[----:B------:R0:W-:Y:S04]  /*12130*/  STL [R1+0x138], R117 ;  /* 0x0001387501007387 */ /* 0x0001e80000100800 */
[----:B----4-:R-:W4:Y:S04]  /*12140*/  LDL.LU R54, [R1+0x1bc] ;  /* 0x0001bc0001367983 */ /* 0x010f280000300800 */
[----:B------:R1:W2:Y:S01]  /*12150*/  @!P1 LDG.E.U8 R113, desc[UR20][R114.64] ;  /* 0x0000001472719981 */ /* 0x0002a2000c1e1100 */
[----:B0-----:R-:W-:-:S03]  /*12160*/  @!P1 IMAD.MOV.U32 R117, RZ, RZ, R116 ;  /* 0x000000ffff759224 */ /* 0x001fc600078e0074 */
[----:B------:R-:W-:Y:S04]  /*12170*/  STL [R1+0x15c], R70 ;  /* 0x00015c4601007387 */ /* 0x000fe80000100800 */
[----:B------:R0:W-:Y:S01]  /*12180*/  STL [R1+0x158], R116 ;  /* 0x0001587401007387 */ /* 0x0001e20000100800 */
[----:B-1----:R-:W-:Y:S01]  /*12190*/  PRMT R114, RZ, 0x7610, R114 ;  /* 0x00007610ff727816 */ /* 0x002fe20000000072 */
[----:B0-----:R-:W-:Y:S02]  /*121a0*/  @!P1 IMAD.MOV.U32 R116, RZ, RZ, R70 ;  /* 0x000000ffff749224 */ /* 0x001fe400078e0046 */
[----:B------:R-:W2:Y:S04]  /*121b0*/  LDL.LU R70, [R1+0x1dc] ;  /* 0x0001dc0001467983 */ /* 0x000ea80000300800 */
[----:B------:R0:W2:Y:S04]  /*121c0*/  @!P1 LDG.E.U8 R114, desc[UR20][R116.64] ;  /* 0x0000001474729981 */ /* 0x0000a8000c1e1100 */
[----:B------:R-:W2:Y:S04]  /*121d0*/  LDL.LU R116, [R1+0x178] ;  /* 0x0001780001747983 */ /* 0x000ea80000300800 */
[----:B------:R-:W0:Y:S04]  /*121e0*/  LDL.LU R117, [R1+0x17c] ;  /* 0x00017c0001757983 */ /* 0x000e280000300800 */
[----:B------:R1:W-:Y:S04]  /*121f0*/  STS.U8 [R77+UR9+0x8000], R119 ;  /* 0x008000774d007988 */ /* 0x0003e80008000009 */
[----:B------:R0:W-:Y:S04]  /*12200*/  STS.U8 [R77+UR9+0x8400], R118 ;  /* 0x008400764d007988 */ /* 0x0001e80008000009 */
[----:B-1----:R-:W3:Y:S01]  /*12210*/  LDL.LU R119, [R1+0x19c] ;  /* 0x00019c0001777983 */ /* 0x002ee20000300800 */
[----:B0-----:R-:W-:-:S05]  /*12220*/  IADD3 R117, P2, PT, R88, R117, RZ ;  /* 0x0000007558757210 */ /* 0x001fca0007f5e0ff */
[----:B--2---:R-:W-:Y:S01]  /*12230*/  IMAD.X R116, R61, 0x1, R116, P2 ;  /* 0x000000013d747824 */ /* 0x004fe200010e0674 */
[----:B------:R0:W-:Y:S04]  /*12240*/  STL [R1+0x17c], R117 ;  /* 0x00017c7501007387 */ /* 0x0001e80000100800 */
[----:B------:R1:W-:Y:S04]  /*12250*/  STL [R1+0x178], R116 ;  /* 0x0001787401007387 */ /* 0x0003e80000100800 */
[----:B------:R-:W2:Y:S01]  /*12260*/  LDL.LU R118, [R1+0x198] ;  /* 0x0001980001767983 */ /* 0x000ea20000300800 */
[----:B---3--:R-:W-:-:S02]  /*12270*/  IADD3 R119, P2, PT, R88, R119, RZ ;  /* 0x0000007758777210 */ /* 0x008fc40007f5e0ff */
[----:B0-----:R-:W-:-:S04]  /*12280*/  @!P1 LOP3.LUT R117, R117, R116, RZ, 0x3c, !PT ;  /* 0x0000007475759212 */ /* 0x001fc800078e3cff */
[C---:B-1----:R-:W-:Y:S01]  /*12290*/  @!P1 LOP3.LUT R116, R117.reuse, R116, RZ, 0x3c, !PT ;  /* 0x0000007475749212 */ /* 0x042fe200078e3cff */
[----:B------:R0:W-:Y:S01]  /*122a0*/  STL [R1+0x19c], R119 ;  /* 0x00019c7701007387 */ /* 0x0001e20000100800 */
[----:B------:R-:W-:Y:S02]  /*122b0*/  PRMT R115, RZ, 0x7610, R115 ;  /* 0x00007610ff737816 */ /* 0x000fe40000000073 */
[----:B------:R-:W-:-:S05]  /*122c0*/  @!P1 LOP3.LUT R117, R117, R116, RZ, 0x3c, !PT ;  /* 0x0000007475759212 */ /* 0x000fca00078e3cff */
[----:B------:R1:W3:Y:S02]  /*122d0*/  @!P1 LDG.E.U8 R115, desc[UR20][R116.64] ;  /* 0x0000001474739981 */ /* 0x0002e4000c1e1100 */
[----:B-1----:R-:W-:Y:S02]  /*122e0*/  PRMT R116, RZ, 0x7610, R116 ;  /* 0x00007610ff747816 */ /* 0x002fe40000000074 */
[----:B------:R-:W-:Y:S01]  /*122f0*/  STS.U8 [R77+UR9+0x8800], R121 ;  /* 0x008800794d007988 */ /* 0x000fe20008000009 */
[----:B--2---:R-:W-:-:S05]  /*12300*/  IMAD.X R118, R61, 0x1, R118, P2 ;  /* 0x000000013d767824 */ /* 0x004fca00010e0676 */
[-C--:B0-----:R-:W-:Y:S01]  /*12310*/  @!P1 LOP3.LUT R119, R119, R118.reuse, RZ, 0x3c, !PT ;  /* 0x0000007677779212 */ /* 0x081fe200078e3cff */
[----:B------:R0:W-:Y:S03]  /*12320*/  STL [R1+0x198], R118 ;  /* 0x0001987601007387 */ /* 0x0001e60000100800 */
[----:B0-----:R-:W-:-:S04]  /*12330*/  @!P1 LOP3.LUT R118, R119, R118, RZ, 0x3c, !PT ;  /* 0x0000007677769212 */ /* 0x001fc800078e3cff */
[----:B------:R-:W-:-:S05]  /*12340*/  @!P1 LOP3.LUT R119, R119, R118, RZ, 0x3c, !PT ;  /* 0x0000007677779212 */ /* 0x000fca00078e3cff */
[----:B------:R0:W2:Y:S04]  /*12350*/  @!P1 LDG.E.U8 R116, desc[UR20][R118.64] ;  /* 0x0000001476749981 */ /* 0x0000a8000c1e1100 */
[----:B------:R-:W2:Y:S04]  /*12360*/  LDL.LU R119, [R1+0x1b8] ;  /* 0x0001b80001777983 */ /* 0x000ea80000300800 */
[----:B------:R-:W3:Y:S01]  /*12370*/  LDL.LU R121, [R1+0x1d8] ;  /* 0x0001d80001797983 */ /* 0x000ee20000300800 */
[----:B----4-:R-:W-:Y:S02]  /*12380*/  IADD3 R54, P2, PT, R88, R54, RZ ;  /* 0x0000003658367210 */ /* 0x010fe40007f5e0ff */
[----:B------:R-:W-:-:S03]  /*12390*/  PRMT R117, RZ, 0x7610, R117 ;  /* 0x00007610ff757816 */ /* 0x000fc60000000075 */
[----:B0-----:R-:W-:Y:S01]  /*123a0*/  @!P1 IMAD.MOV.U32 R118, RZ, RZ, R54 ;  /* 0x000000ffff769224 */ /* 0x001fe200078e0036 */
[----:B------:R0:W-:Y:S04]  /*123b0*/  STS.U8 [R77+UR9+0x8c00], R120 ;  /* 0x008c00784d007988 */ /* 0x0001e80008000009 */
[----:B------:R1:W-:Y:S01]  /*123c0*/  STL [R1+0x1bc], R54 ;  /* 0x0001bc3601007387 */ /* 0x0003e20000100800 */
[----:B--2---:R-:W-:Y:S01]  /*123d0*/  IMAD.X R119, R61, 0x1, R119, P2 ;  /* 0x000000013d777824 */ /* 0x004fe200010e0677 */
[----:B------:R-:W-:-:S04]  /*123e0*/  IADD3 R70, P2, PT, R88, R70, RZ ;  /* 0x0000004658467210 */ /* 0x000fc80007f5e0ff */
[----:B------:R2:W4:Y:S01]  /*123f0*/  @!P1 LDG.E.U8 R117, desc[UR20][R118.64] ;  /* 0x0000001476759981 */ /* 0x000522000c1e1100 */
[----:B---3--:R-:W-:Y:S02]  /*12400*/  IMAD.X R121, R61, 0x1, R121, P2 ;  /* 0x000000013d797824 */ /* 0x008fe400010e0679 */
[----:B0-----:R-:W-:Y:S01]  /*12410*/  @!P1 IMAD.MOV.U32 R120, RZ, RZ, R70 ;  /* 0x000000ffff789224 */ /* 0x001fe200078e0046 */
[----:B------:R-:W-:Y:S04]  /*12420*/  STL [R1+0x1b8], R119 ;  /* 0x0001b87701007387 */ /* 0x000fe80000100800 */
[----:B-1----:R-:W3:Y:S01]  /*12430*/  LDL.LU R54, [R1+0x258] ;  /* 0x0002580001367983 */ /* 0x002ee20000300800 */
[----:B--2---:R-:W-:-:S03]  /*12440*/  PRMT R118, RZ, 0x7610, R118 ;  /* 0x00007610ff767816 */ /* 0x004fc60000000076 */
[----:B------:R0:W-:Y:S04]  /*12450*/  STL [R1+0x1dc], R70 ;  /* 0x0001dc4601007387 */ /* 0x0001e80000100800 */
[----:B------:R1:W-:Y:S04]  /*12460*/  STL [R1+0x1d8], R121 ;  /* 0x0001d87901007387 */ /* 0x0003e80000100800 */
[----:B------:R2:W2:Y:S04]  /*12470*/  @!P1 LDG.E.U8 R118, desc[UR20][R120.64] ;  /* 0x0000001478769981 */ /* 0x0004a8000c1e1100 */
[----:B0-----:R-:W2:Y:S04]  /*12480*/  LDL.LU R70, [R1+0x278] ;  /* 0x0002780001467983 */ /* 0x001ea80000300800 */
[----:B------:R-:W2:Y:S04]  /*12490*/  LDL.LU R120, [R1+0x214] ;  /* 0x0002140001787983 */ /* 0x000ea80000300800 */
[----:B-1----:R-:W2:Y:S04]  /*124a0*/  LDL.LU R121, [R1+0x218] ;  /* 0x0002180001797983 */ /* 0x002ea80000300800 */
[----:B------:R0:W-:Y:S04]  /*124b0*/  STS.U8 [R77+UR9+0x9000], R123 ;  /* 0x0090007b4d007988 */ /* 0x0001e80008000009 */
[----:B------:R1:W-:Y:S04]  /*124c0*/  STS.U8 [R77+UR9+0x9400], R122 ;  /* 0x0094007a4d007988 */ /* 0x0003e80008000009 */
[----:B0-----:R-:W3:Y:S01]  /*124d0*/  LDL.LU R123, [R1+0x238] ;  /* 0x00023800017b7983 */ /* 0x001ee20000300800 */
[----:B--2---:R-:W-:-:S05]  /*124e0*/  IADD3 R121, P2, PT, R88, R121, RZ ;  /* 0x0000007958797210 */ /* 0x004fca0007f5e0ff */
[----:B------:R-:W-:Y:S01]  /*124f0*/  IMAD.X R120, R61, 0x1, R120, P2 ;  /* 0x000000013d787824 */ /* 0x000fe200010e0678 */
[----:B------:R0:W-:Y:S04]  /*12500*/  STL [R1+0x218], R121 ;  /* 0x0002187901007387 */ /* 0x0001e80000100800 */
[----:B------:R2:W-:Y:S04]  /*12510*/  STL [R1+0x214], R120 ;  /* 0x0002147801007387 */ /* 0x0005e80000100800 */
[----:B-1----:R-:W4:Y:S01]  /*12520*/  LDL.LU R122, [R1+0x234] ;  /* 0x00023400017a7983 */ /* 0x002f220000300800 */
[----:B---3--:R-:W-:-:S02]  /*12530*/  IADD3 R123, P2, PT, R88, R123, RZ ;  /* 0x0000007b587b7210 */ /* 0x008fc40007f5e0ff */
[----:B0-----:R-:W-:-:S04]  /*12540*/  @!P1 LOP3.LUT R121, R121, R120, RZ, 0x3c, !PT ;  /* 0x0000007879799212 */ /* 0x001fc800078e3cff */
[C---:B--2---:R-:W-:Y:S01]  /*12550*/  @!P1 LOP3.LUT R120, R121.reuse, R120, RZ, 0x3c, !PT ;  /* 0x0000007879789212 */ /* 0x044fe200078e3cff */
[----:B------:R0:W-:Y:S01]  /*12560*/  STL [R1+0x238], R123 ;  /* 0x0002387b01007387 */ /* 0x0001e20000100800 */
[----:B------:R-:W-:Y:S02]  /*12570*/  PRMT R119, RZ, 0x7610, R119 ;  /* 0x00007610ff777816 */ /* 0x000fe40000000077 */
[----:B------:R-:W-:-:S05]  /*12580*/  @!P1 LOP3.LUT R121, R121, R120, RZ, 0x3c, !PT ;  /* 0x0000007879799212 */ /* 0x000fca00078e3cff */
[----:B------:R1:W2:Y:S02]  /*12590*/  @!P1 LDG.E.U8 R119, desc[UR20][R120.64] ;  /* 0x0000001478779981 */ /* 0x0002a4000c1e1100 */
[----:B-1----:R-:W-:Y:S02]  /*125a0*/  PRMT R120, RZ, 0x7610, R120 ;  /* 0x00007610ff787816 */ /* 0x002fe40000000078 */
[----:B------:R-:W-:Y:S01]  /*125b0*/  STS.U8 [R77+UR9+0x9800], R125 ;  /* 0x0098007d4d007988 */ /* 0x000fe20008000009 */
[----:B----4-:R-:W-:-:S05]  /*125c0*/  IMAD.X R122, R61, 0x1, R122, P2 ;  /* 0x000000013d7a7824 */ /* 0x010fca00010e067a */
[-C--:B0-----:R-:W-:Y:S01]  /*125d0*/  @!P1 LOP3.LUT R123, R123, R122.reuse, RZ, 0x3c, !PT ;  /* 0x0000007a7b7b9212 */ /* 0x081fe200078e3cff */
[----:B------:R0:W-:Y:S03]  /*125e0*/  STL [R1+0x234], R122 ;  /* 0x0002347a01007387 */ /* 0x0001e60000100800 */
[----:B0-----:R-:W-:-:S04]  /*125f0*/  @!P1 LOP3.LUT R122, R123, R122, RZ, 0x3c, !PT ;  /* 0x0000007a7b7a9212 */ /* 0x001fc800078e3cff */
[----:B------:R-:W-:-:S05]  /*12600*/  @!P1 LOP3.LUT R123, R123, R122, RZ, 0x3c, !PT ;  /* 0x0000007a7b7b9212 */ /* 0x000fca00078e3cff */
[----:B------:R0:W3:Y:S04]  /*12610*/  @!P1 LDG.E.U8 R120, desc[UR20][R122.64] ;  /* 0x000000147a789981 */ /* 0x0000e8000c1e1100 */
[----:B------:R-:W4:Y:S04]  /*12620*/  LDL.LU R123, [R1+0x254] ;  /* 0x00025400017b7983 */ /* 0x000f280000300800 */
[----:B------:R-:W2:Y:S01]  /*12630*/  LDL.LU R125, [R1+0x274] ;  /* 0x00027400017d7983 */ /* 0x000ea20000300800 */
[----:B------:R-:W-:Y:S02]  /*12640*/  IADD3 R54, P2, PT, R88, R54, RZ ;  /* 0x0000003658367210 */ /* 0x000fe40007f5e0ff */
[----:B------:R-:W-:-:S03]  /*12650*/  PRMT R121, RZ, 0x7610, R121 ;  /* 0x00007610ff797816 */ /* 0x000fc60000000079 */
[----:B0-----:R-:W-:Y:S01]  /*12660*/  @!P1 IMAD.MOV.U32 R122, RZ, RZ, R54 ;  /* 0x000000ffff7a9224 */ /* 0x001fe200078e0036 */
[----:B------:R0:W-:Y:S04]  /*12670*/  STS.U8 [R77+UR9+0x9c00], R124 ;  /* 0x009c007c4d007988 */ /* 0x0001e80008000009 */
[----:B------:R1:W-:Y:S01]  /*12680*/  STL [R1+0x258], R54 ;  /* 0x0002583601007387 */ /* 0x0003e20000100800 */
[----:B----4-:R-:W-:Y:S01]  /*12690*/  IMAD.X R123, R61, 0x1, R123, P2 ;  /* 0x000000013d7b7824 */ /* 0x010fe200010e067b */
[----:B------:R-:W-:-:S04]  /*126a0*/  IADD3 R70, P2, PT, R88, R70, RZ ;  /* 0x0000004658467210 */ /* 0x000fc80007f5e0ff */
[----:B------:R4:W3:Y:S01]  /*126b0*/  @!P1 LDG.E.U8 R121, desc[UR20][R122.64] ;  /* 0x000000147a799981 */ /* 0x0008e2000c1e1100 */
[----:B--2---:R-:W-:Y:S02]  /*126c0*/  IMAD.X R125, R61, 0x1, R125, P2 ;  /* 0x000000013d7d7824 */ /* 0x004fe400010e067d */
[----:B0-----:R-:W-:Y:S01]  /*126d0*/  @!P1 IMAD.MOV.U32 R124, RZ, RZ, R70 ;  /* 0x000000ffff7c9224 */ /* 0x001fe200078e0046 */
[----:B------:R-:W-:Y:S04]  /*126e0*/  STL [R1+0x254], R123 ;  /* 0x0002547b01007387 */ /* 0x000fe80000100800 */
[----:B-1----:R-:W2:Y:S01]  /*126f0*/  LDL.LU R54, [R1+0xc4] ;  /* 0x0000c40001367983 */ /* 0x002ea20000300800 */
[----:B----4-:R-:W-:-:S03]  /*12700*/  PRMT R122, RZ, 0x7610, R122 ;  /* 0x00007610ff7a7816 */ /* 0x010fc6000000007a */
[----:B------:R0:W-:Y:S04]  /*12710*/  STL [R1+0x278], R70 ;  /* 0x0002784601007387 */ /* 0x0001e80000100800 */
[----:B------:R1:W-:Y:S04]  /*12720*/  STL [R1+0x274], R125 ;  /* 0x0002747d01007387 */ /* 0x0003e80000100800 */
[----:B------:R4:W2:Y:S04]  /*12730*/  @!P1 LDG.E.U8 R122, desc[UR20][R124.64] ;  /* 0x000000147c7a9981 */ /* 0x0008a8000c1e1100 */
[----:B0-----:R-:W2:Y:S04]  /*12740*/  LDL.LU R70, [R1+0xe4] ;  /* 0x0000e40001467983 */ /* 0x001ea80000300800 */
[----:B------:R-:W2:Y:S04]  /*12750*/  LDL.LU R124, [R1+0x204] ;  /* 0x00020400017c7983 */ /* 0x000ea80000300800 */
[----:B-1----:R-:W4:Y:S04]  /*12760*/  LDL.LU R125, [R1+0x28c] ;  /* 0x00028c00017d7983 */ /* 0x002f280000300800 */
[----:B------:R0:W-:Y:S04]  /*12770*/  STS.U8 [R77+UR9+0xa000], R127 ;  /* 0x00a0007f4d007988 */ /* 0x0001e80008000009 */
[----:B------:R1:W-:Y:S04]  /*12780*/  STS.U8 [R77+UR9+0xa400], R126 ;  /* 0x00a4007e4d007988 */ /* 0x0003e80008000009 */
[----:B0-----:R-:W3:Y:S01]  /*12790*/  LDL.LU R127, [R1+0xa4] ;  /* 0x0000a400017f7983 */ /* 0x001ee20000300800 */
[----:B----4-:R-:W-:-:S05]  /*127a0*/  IADD3 R125, P2, PT, R88, R125, RZ ;  /* 0x0000007d587d7210 */ /* 0x010fca0007f5e0ff */
[----:B--2---:R-:W-:Y:S01]  /*127b0*/  IMAD.X R124, R61, 0x1, R124, P2 ;  /* 0x000000013d7c7824 */ /* 0x004fe200010e067c */
        /* <DEDUP_REMOVED lines=10> */
[----:B-1----:R-:W-:Y:S01]  /*12860*/  PRMT R124, RZ, 0x7610, R124 ;  /* 0x00007610ff7c7816 */ /* 0x002fe2000000007c */
[----:B----4-:R-:W-:-:S05]  /*12870*/  IMAD.X R126, R61, 0x1, R126, P2 ;  /* 0x000000013d7e7824 */ /* 0x010fca00010e067e */
[-C--:B0-----:R-:W-:Y:S01]  /*12880*/  @!P1 LOP3.LUT R127, R127, R126.reuse, RZ, 0x3c, !PT ;  /* 0x0000007e7f7f9212 */ /* 0x081fe200078e3cff */
[----:B------:R0:W-:Y:S03]  /*12890*/  STL [R1+0xa0], R126 ;  /* 0x0000a07e01007387 */ /* 0x0001e60000100800 */
[----:B0-----:R-:W-:-:S04]  /*128a0*/  @!P1 LOP3.LUT R126, R127, R126, RZ, 0x3c, !PT ;  /* 0x0000007e7f7e9212 */ /* 0x001fc800078e3cff */
[----:B------:R-:W-:-:S05]  /*128b0*/  @!P1 LOP3.LUT R127, R127, R126, RZ, 0x3c, !PT ;  /* 0x0000007e7f7f9212 */ /* 0x000fca00078e3cff */
[----:B------:R0:W3:Y:S04]  /*128c0*/  @!P1 LDG.E.U8 R124, desc[UR20][R126.64] ;  /* 0x000000147e7c9981 */ /* 0x0000e8000c1e1100 */
[----:B------:R-:W4:Y:S01]  /*128d0*/  LDL.LU R127, [R1+0xc0] ;  /* 0x0000c000017f7983 */ /* 0x000f220000300800 */
[----:B------:R-:W-:Y:S02]  /*128e0*/  IADD3 R54, P2, PT, R88, R54, RZ ;  /* 0x0000003658367210 */ /* 0x000fe40007f5e0ff */
[----:B------:R-:W-:-:S03]  /*128f0*/  PRMT R125, RZ, 0x7610, R125 ;  /* 0x00007610ff7d7816 */ /* 0x000fc6000000007d */
[----:B0-----:R-:W-:Y:S01]  /*12900*/  @!P1 IMAD.MOV.U32 R126, RZ, RZ, R54 ;  /* 0x000000ffff7e9224 */ /* 0x001fe200078e0036 */
[----:B------:R0:W-:Y:S01]  /*12910*/  STL [R1+0xc4], R54 ;  /* 0x0000c43601007387 */ /* 0x0001e20000100800 */
[----:B----4-:R-:W-:-:S05]  /*12920*/  IMAD.X R127, R61, 0x1, R127, P2 ;  /* 0x000000013d7f7824 */ /* 0x010fca00010e067f */
[----:B------:R1:W-:Y:S04]  /*12930*/  STL [R1+0xc0], R127 ;  /* 0x0000c07f01007387 */ /* 0x0003e80000100800 */
[----:B0-----:R-:W4:Y:S04]  /*12940*/  LDL.LU R54, [R1+0x144] ;  /* 0x0001440001367983 */ /* 0x001f280000300800 */
[----:B------:R0:W2:Y:S04]  /*12950*/  @!P1 LDG.E.U8 R125, desc[UR20][R126.64] ;  /* 0x000000147e7d9981 */ /* 0x0000a8000c1e1100 */
[----:B-1----:R-:W2:Y:S01]  /*12960*/  LDL.LU R127, [R1+0xe0] ;  /* 0x0000e000017f7983 */ /* 0x002ea20000300800 */
[----:B------:R-:W-:-:S03]  /*12970*/  IADD3 R70, P2, PT, R88, R70, RZ ;  /* 0x0000004658467210 */ /* 0x000fc60007f5e0ff */
[----:B------:R1:W-:Y:S02]  /*12980*/  STS.U8 [R77+UR9+0xac00], R162 ;  /* 0x00ac00a24d007988 */ /* 0x0003e40008000009 */
[----:B0-----:R-:W-:Y:S02]  /*12990*/  @!P1 IMAD.MOV.U32 R126, RZ, RZ, R70 ;  /* 0x000000ffff7e9224 */ /* 0x001fe400078e0046 */
[----:B------:R0:W-:Y:S01]  /*129a0*/  STL [R1+0xe4], R70 ;  /* 0x0000e44601007387 */ /* 0x0001e20000100800 */
[----:B-1----:R-:W-:Y:S01]  /*129b0*/  PRMT R162, RZ, 0x7610, R162 ;  /* 0x00007610ffa27816 */ /* 0x002fe200000000a2 */
[----:B--2---:R-:W-:-:S05]  /*129c0*/  IMAD.X R127, R61, 0x1, R127, P2 ;  /* 0x000000013d7f7824 */ /* 0x004fca00010e067f */
[----:B------:R1:W-:Y:S04]  /*129d0*/  STL [R1+0xe0], R127 ;  /* 0x0000e07f01007387 */ /* 0x0003e80000100800 */
[----:B0-----:R-:W2:Y:S04]  /*129e0*/  LDL.LU R70, [R1+0x140] ;  /* 0x0001400001467983 */ /* 0x001ea80000300800 */
[----:B------:R0:W2:Y:S04]  /*129f0*/  @!P1 LDG.E.U8 R162, desc[UR20][R126.64] ;  /* 0x000000147ea29981 */ /* 0x0000a8000c1e1100 */
[----:B------:R-:W2:Y:S04]  /*12a00*/  LDL.LU R126, [R1+0x100] ;  /* 0x00010000017e7983 */ /* 0x000ea80000300800 */
[----:B-1----:R-:W0:Y:S04]  /*12a10*/  LDL.LU R127, [R1+0x104] ;  /* 0x00010400017f7983 */ /* 0x002e280000300800 */
[----:B------:R1:W-:Y:S02]  /*12a20*/  STS.U8 [R77+UR9+0xb000], R161 ;  /* 0x00b000a14d007988 */ /* 0x0003e40008000009 */
[----:B-1----:R-:W-:-:S02]  /*12a30*/  PRMT R161, RZ, 0x7610, R161 ;  /* 0x00007610ffa17816 */ /* 0x002fc400000000a1 */
[----:B0-----:R-:W-:-:S05]  /*12a40*/  IADD3 R127, P2, PT, R88, R127, RZ ;  /* 0x0000007f587f7210 */ /* 0x001fca0007f5e0ff */
[----:B--2---:R-:W-:Y:S01]  /*12a50*/  IMAD.X R126, R61, 0x1, R126, P2 ;  /* 0x000000013d7e7824 */ /* 0x004fe200010e067e */
[----:B------:R0:W-:Y:S04]  /*12a60*/  STL [R1+0x104], R127 ;  /* 0x0001047f01007387 */ /* 0x0001e80000100800 */
[----:B------:R1:W-:Y:S01]  /*12a70*/  STL [R1+0x100], R126 ;  /* 0x0001007e01007387 */ /* 0x0003e20000100800 */
[----:B0-----:R-:W-:-:S04]  /*12a80*/  @!P1 LOP3.LUT R127, R127, R126, RZ, 0x3c, !PT ;  /* 0x0000007e7f7f9212 */ /* 0x001fc800078e3cff */
[----:B-1----:R-:W-:-:S04]  /*12a90*/  @!P1 LOP3.LUT R126, R127, R126, RZ, 0x3c, !PT ;  /* 0x0000007e7f7e9212 */ /* 0x002fc800078e3cff */
[----:B------:R-:W-:-:S05]  /*12aa0*/  @!P1 LOP3.LUT R127, R127, R126, RZ, 0x3c, !PT ;  /* 0x0000007e7f7f9212 */ /* 0x000fca00078e3cff */
[----:B------:R0:W2:Y:S04]  /*12ab0*/  @!P1 LDG.E.U8 R161, desc[UR20][R126.64] ;  /* 0x000000147ea19981 */ /* 0x0000a8000c1e1100 */
[----:B------:R-:W2:Y:S04]  /*12ac0*/  LDL.LU R126, [R1+0x120] ;  /* 0x00012000017e7983 */ /* 0x000ea80000300800 */
[----:B------:R-:W0:Y:S04]  /*12ad0*/  LDL.LU R127, [R1+0x124] ;  /* 0x00012400017f7983 */ /* 0x000e280000300800 */
[----:B------:R1:W-:Y:S04]  /*12ae0*/  STS.U8 [R77+UR9+0xb400], R160 ;  /* 0x00b400a04d007988 */ /* 0x0003e80008000009 */
[----:B------:R3:W-:Y:S01]  /*12af0*/  STS.U8 [R77+UR9+0xa800], R163 ;  /* 0x00a800a34d007988 */ /* 0x0007e20008000009 */
[----:B-1----:R-:W-:-:S02]  /*12b00*/  PRMT R160, RZ, 0x7610, R160 ;  /* 0x00007610ffa07816 */ /* 0x002fc400000000a0 */
[----:B---3--:R-:W-:Y:S02]  /*12b10*/  PRMT R163, RZ, 0x7610, R163 ;  /* 0x00007610ffa37816 */ /* 0x008fe400000000a3 */
[----:B0-----:R-:W-:-:S05]  /*12b20*/  IADD3 R127, P2, PT, R88, R127, RZ ;  /* 0x0000007f587f7210 */ /* 0x001fca0007f5e0ff */
[----:B--2---:R-:W-:Y:S01]  /*12b30*/  IMAD.X R126, R61, 0x1, R126, P2 ;  /* 0x000000013d7e7824 */ /* 0x004fe200010e067e */
[----:B------:R0:W-:Y:S01]  /*12b40*/  STL [R1+0x124], R127 ;  /* 0x0001247f01007387 */ /* 0x0001e20000100800 */
[----:B----4-:R-:W-:-:S03]  /*12b50*/  IADD3 R54, P2, PT, R88, R54, RZ ;  /* 0x0000003658367210 */ /* 0x010fc60007f5e0ff */
[----:B------:R1:W-:Y:S01]  /*12b60*/  STL [R1+0x120], R126 ;  /* 0x0001207e01007387 */ /* 0x0003e20000100800 */
[----:B0-----:R-:W-:-:S04]  /*12b70*/  @!P1 LOP3.LUT R127, R127, R126, RZ, 0x3c, !PT ;  /* 0x0000007e7f7f9212 */ /* 0x001fc800078e3cff */
[----:B-1----:R-:W-:Y:S01]  /*12b80*/  @!P1 LOP3.LUT R126, R127, R126, RZ, 0x3c, !PT ;  /* 0x0000007e7f7e9212 */ /* 0x002fe200078e3cff */
[----:B------:R-:W-:-:S03]  /*12b90*/  IMAD.X R70, R61, 0x1, R70, P2 ;  /* 0x000000013d467824 */ /* 0x000fc600010e0646 */
[----:B------:R-:W-:Y:S01]  /*12ba0*/  @!P1 LOP3.LUT R127, R127, R126, RZ, 0x3c, !PT ;  /* 0x0000007e7f7f9212 */ /* 0x000fe200078e3cff */
[----:B------:R-:W-:Y:S04]  /*12bb0*/  STL [R1+0x144], R54 ;  /* 0x0001443601007387 */ /* 0x000fe80000100800 */
[----:B------:R0:W2:Y:S04]  /*12bc0*/  @!P1 LDG.E.U8 R160, desc[UR20][R126.64] ;  /* 0x000000147ea09981 */ /* 0x0000a8000c1e1100 */
[----:B------:R1:W-:Y:S01]  /*12bd0*/  STL [R1+0x140], R70 ;  /* 0x0001404601007387 */ /* 0x0003e20000100800 */
[----:B0-----:R-:W-:-:S02]  /*12be0*/  @!P1 IMAD.MOV.U32 R126, RZ, RZ, R54 ;  /* 0x000000ffff7e9224 */ /* 0x001fc400078e0036 */
[----:B------:R-:W-:Y:S02]  /*12bf0*/  @!P1 IMAD.MOV.U32 R127, RZ, RZ, R70 ;  /* 0x000000ffff7f9224 */ /* 0x000fe400078e0046 */
[----:B-1----:R-:W3:Y:S04]  /*12c00*/  LDL.LU R70, [R1+0x1c4] ;  /* 0x0001c40001467983 */ /* 0x002ee80000300800 */
[----:B------:R0:W4:Y:S04]  /*12c10*/  @!P1 LDG.E.U8 R163, desc[UR20][R126.64] ;  /* 0x000000147ea39981 */ /* 0x000128000c1e1100 */
[----:B------:R-:W2:Y:S04]  /*12c20*/  LDL.LU R126, [R1+0x160] ;  /* 0x00016000017e7983 */ /* 0x000ea80000300800 */
[----:B------:R-:W0:Y:S04]  /*12c30*/  LDL.LU R127, [R1+0x164] ;  /* 0x00016400017f7983 */ /* 0x000e280000300800 */
        /* <DEDUP_REMOVED lines=11> */
[----:B------:R-:W0:Y:S01]  /*12cf0*/  LDL.LU R127, [R1+0x184] ;  /* 0x00018400017f7983 */ /* 0x000e220000300800 */
[----:B------:R-:W-:-:S03]  /*12d00*/  LOP3.LUT R54, R77, 0x10, RZ, 0x3c, !PT ;  /* 0x000000104d367812 */ /* 0x000fc600078e3cff */
[----:B------:R-:W-:Y:S04]  /*12d10*/  STS.U8 [R77+UR9+0xbc00], R178 ;  /* 0x00bc00b24d007988 */ /* 0x000fe80008000009 */
[----:B------:R1:W-:Y:S02]  /*12d20*/  STS.U8 [R54+UR9+0x8080], R159 ;  /* 0x0080809f36007988 */ /* 0x0003e40008000009 */
[----:B-1----:R-:W-:Y:S02]  /*12d30*/  PRMT R159, RZ, 0x7610, R159 ;  /* 0x00007610ff9f7816 */ /* 0x002fe4000000009f */
        /* <DEDUP_REMOVED lines=20> */
[----:B------:R-:W2:Y:S01]  /*12e80*/  LDL.LU R127, [R1+0x1c0] ;  /* 0x0001c000017f7983 */ /* 0x000ea20000300800 */
[----:B---3--:R-:W-:-:S03]  /*12e90*/  IADD3 R70, P2, PT, R88, R70, RZ ;  /* 0x0000004658467210 */ /* 0x008fc60007f5e0ff */
[----:B------:R1:W-:Y:S02]  /*12ea0*/  STS.U8 [R54+UR9+0x8880], R157 ;  /* 0x0088809d36007988 */ /* 0x0003e40008000009 */
[----:B0-----:R-:W-:Y:S02]  /*12eb0*/  @!P1 IMAD.MOV.U32 R126, RZ, RZ, R70 ;  /* 0x000000ffff7e9224 */ /* 0x001fe400078e0046 */
[----:B------:R0:W-:Y:S01]  /*12ec0*/  STL [R1+0x1c4], R70 ;  /* 0x0001c44601007387 */ /* 0x0001e20000100800 */
[----:B-1----:R-:W-:Y:S01]  /*12ed0*/  PRMT R157, RZ, 0x7610, R157 ;  /* 0x00007610ff9d7816 */ /* 0x002fe2000000009d */
[----:B--2---:R-:W-:-:S05]  /*12ee0*/  IMAD.X R127, R61, 0x1, R127, P2 ;  /* 0x000000013d7f7824 */ /* 0x004fca00010e067f */
[----:B------:R1:W-:Y:S04]  /*12ef0*/  STL [R1+0x1c0], R127 ;  /* 0x0001c07f01007387 */ /* 0x0003e80000100800 */
[----:B0-----:R-:W2:Y:S04]  /*12f00*/  LDL.LU R70, [R1+0x260] ;  /* 0x0002600001467983 */ /* 0x001ea80000300800 */
[----:B------:R0:W3:Y:S04]  /*12f10*/  @!P1 LDG.E.U8 R157, desc[UR20][R126.64] ;  /* 0x000000147e9d9981 */ /* 0x0000e8000c1e1100 */
        /* <DEDUP_REMOVED lines=132> */
[----:B------:R-:W-:Y:S01]  /*13760*/  STL [R1+0x14c], R70 ;  /* 0x00014c4601007387 */ /* 0x000fe20000100800 */
[----:B-1----:R-:W-:Y:S01]  /*13770*/  PRMT R145, RZ, 0x7610, R145 ;  /* 0x00007610ff917816 */ /* 0x002fe20000000091 */
[----:B--2---:R-:W-:-:S05]  /*13780*/  IMAD.X R127, R61, 0x1, R127, P2 ;  /* 0x000000013d7f7824 */ /* 0x004fca00010e067f */
[----:B------:R0:W-:Y:S04]  /*13790*/  STL [R1+0x148], R127 ;  /* 0x0001487f01007387 */ /* 0x0001e80000100800 */
[----:B------:R1:W2:Y:S04]  /*137a0*/  @!P1 LDG.E.U8 R145, desc[UR20][R126.64] ;  /* 0x000000147e919981 */ /* 0x0002a8000c1e1100 */
[----:B------:R-:W2:Y:S04]  /*137b0*/  LDL.LU R126, [R1+0x168] ;  /* 0x00016800017e7983 */ /* 0x000ea80000300800 */
[----:B0-----:R-:W1:Y:S04]  /*137c0*/  LDL.LU R127, [R1+0x16c] ;  /* 0x00016c00017f7983 */ /* 0x001e680000300800 */
[----:B------:R-:W2:Y:S04]  /*137d0*/  LDL.LU R70, [R1+0x1cc] ;  /* 0x0001cc0001467983 */ /* 0x000ea80000300800 */
[----:B------:R0:W-:Y:S02]  /*137e0*/  STS.U8 [R54+UR9+0xbc80], R144 ;  /* 0x00bc809036007988 */ /* 0x0001e40008000009 */
[----:B0-----:R-:W-:-:S02]  /*137f0*/  PRMT R144, RZ, 0x7610, R144 ;  /* 0x00007610ff907816 */ /* 0x001fc40000000090 */
[----:B-1----:R-:W-:-:S05]  /*13800*/  IADD3 R127, P2, PT, R88, R127, RZ ;  /* 0x0000007f587f7210 */ /* 0x002fca0007f5e0ff */
        /* <DEDUP_REMOVED lines=9> */
[----:B------:R-:W-:-:S05]  /*138a0*/  LOP3.LUT R54, R77, 0x20, RZ, 0x3c, !PT ;  /* 0x000000204d367812 */ /* 0x000fca00078e3cff */
        /* <DEDUP_REMOVED lines=187> */
[----:B------:R1:W-:Y:S01]  /*14460*/  STS.U8 [R54+UR9+0x8180], R70 ;  /* 0x0081804636007988 */ /* 0x0003e20008000009 */
[----:B------:R-:W-:-:S03]  /*14470*/  PRMT R178, RZ, 0x7610, R178 ;  /* 0x00007610ffb27816 */ /* 0x000fc600000000b2 */
[----:B-1----:R-:W5:Y:S01]  /*14480*/  LDL.LU R70, [R1+0x4c8] ;  /* 0x0004c80001467983 */ /* 0x002f620000300800 */
        /* <DEDUP_REMOVED lines=83> */
[----:B-1----:R-:W3:Y:S01]  /*149c0*/  LDL.LU R54, [R1+0x4c4] ;  /* 0x0004c40001367983 */ /* 0x002ee20000300800 */
[----:B------:R-:W-:-:S02]  /*149d0*/  PRMT R210, RZ, 0x7610, R210 ;  /* 0x00007610ffd27816 */ /* 0x000fc400000000d2 */
[----:B0-----:R-:W-:-:S05]  /*149e0*/  IADD3 R127, P2, PT, R88, R127, RZ ;  /* 0x0000007f587f7210 */ /* 0x001fca0007f5e0ff */
[----:B--2---:R-:W-:Y:S02]  /*149f0*/  IMAD.X R126, R61, 0x1, R126, P2 ;  /* 0x000000013d7e7824 */ /* 0x004fe400010e067e */
[----:B------:R-:W5:Y:S04]  /*14a00*/  LDL.LU R61, [R1+0x4c0] ;  /* 0x0004c000013d7983 */ /* 0x000f680000300800 */
[----:B------:R0:W-:Y:S04]  /*14a10*/  STL [R1+0x288], R127 ;  /* 0x0002887f01007387 */ /* 0x0001e80000100800 */
[----:B------:R1:W-:Y:S01]  /*14a20*/  STL [R1+0x200], R126 ;  /* 0x0002007e01007387 */ /* 0x0003e20000100800 */
[----:B0-----:R-:W-:-:S04]  /*14a30*/  @!P1 LOP3.LUT R127, R127, R126, RZ, 0x3c, !PT ;  /* 0x0000007e7f7f9212 */ /* 0x001fc800078e3cff */
[----:B-1----:R-:W-:-:S04]  /*14a40*/  @!P1 LOP3.LUT R126, R127, R126, RZ, 0x3c, !PT ;  /* 0x0000007e7f7e9212 */ /* 0x002fc800078e3cff */
[----:B------:R-:W-:-:S05]  /*14a50*/  @!P1 LOP3.LUT R127, R127, R126, RZ, 0x3c, !PT ;  /* 0x0000007e7f7f9212 */ /* 0x000fca00078e3cff */
[----:B------:R0:W2:Y:S04]  /*14a60*/  @!P1 LDG.E.U8 R210, desc[UR20][R126.64] ;  /* 0x000000147ed29981 */ /* 0x0000a8000c1e1100 */
[----:B------:R-:W2:Y:S01]  /*14a70*/  LDL.LU R126, [R1+0x454] ;  /* 0x00045400017e7983 */ /* 0x000ea20000300800 */
[----:B0-----:R-:W-:-:S05]  /*14a80*/  LOP3.LUT R127, R77, 0x30, RZ, 0x3c, !PT ;  /* 0x000000304d7f7812 */ /* 0x001fca00078e3cff */
[----:B------:R0:W-:Y:S02]  /*14a90*/  STS.U8 [R127+UR9+0xa180], R202 ;  /* 0x00a180ca7f007988 */ /* 0x0001e40008000009 */
[C---:B0-----:R-:W-:Y:S02]  /*14aa0*/  LOP3.LUT R202, R77.reuse, 0x30, RZ, 0x3c, !PT ;  /* 0x000000304dca7812 */ /* 0x041fe400078e3cff */
[----:B------:R-:W-:-:S03]  /*14ab0*/  LOP3.LUT R127, R77, 0x40, RZ, 0x3c, !PT ;  /* 0x000000404d7f7812 */ /* 0x000fc600078e3cff */
[----:B------:R-:W-:Y:S04]  /*14ac0*/  STS.U8 [R202+UR9+0xa580], R194 ;  /* 0x00a580c2ca007988 */ /* 0x000fe80008000009 */
[----:B------:R-:W-:Y:S04]  /*14ad0*/  STS.U8 [R202+UR9+0xa980], R186 ;  /* 0x00a980baca007988 */ /* 0x000fe80008000009 */
[----:B------:R-:W-:Y:S04]  /*14ae0*/  STS.U8 [R202+UR9+0xad80], R177 ;  /* 0x00ad80b1ca007988 */ /* 0x000fe80008000009 */
[----:B------:R-:W-:Y:S04]  /*14af0*/  STS.U8 [R202+UR9+0xb180], R170 ;  /* 0x00b180aaca007988 */ /* 0x000fe80008000009 */
[----:B------:R0:W-:Y:S04]  /*14b00*/  STS.U8 [R202+UR9+0xb580], R92 ;  /* 0x00b5805cca007988 */ /* 0x0001e80008000009 */
[----:B------:R1:W-:Y:S04]  /*14b10*/  STS.U8 [R202+UR9+0xb980], R97 ;  /* 0x00b98061ca007988 */ /* 0x0003e80008000009 */
[----:B------:R-:W-:Y:S01]  /*14b20*/  STS.U8 [R202+UR9+0xbd80], R102 ;  /* 0x00bd8066ca007988 */ /* 0x000fe20008000009 */
[----:B0-----:R-:W-:-:S02]  /*14b30*/  LOP3.LUT R92, R77, 0x50, RZ, 0x3c, !PT ;  /* 0x000000504d5c7812 */ /* 0x001fc400078e3cff */
[C---:B-1----:R-:W-:Y:S01]  /*14b40*/  LOP3.LUT R97, R77.reuse, 0x60, RZ, 0x3c, !PT ;  /* 0x000000604d617812 */ /* 0x042fe200078e3cff */
[----:B--2---:R-:W-:Y:S04]  /*14b50*/  STS.U8 [R127+UR9+0x8200], R126 ;  /* 0x0082007e7f007988 */ /* 0x004fe80008000009 */
        /* <DEDUP_REMOVED lines=15> */
[----:B---3--:R-:W-:Y:S04]  /*14c50*/  STS.U8 [R92+UR9+0x8280], R54 ;  /* 0x008280365c007988 */ /* 0x008fe80008000009 */
        /* <DEDUP_REMOVED lines=15> */
[----:B------:R1:W-:Y:S04]  /*14d50*/  STS.U8 [R97+UR9+0x8300], R33 ;  /* 0x0083002161007988 */ /* 0x0003e80008000009 */
[----:B------:R2:W-:Y:S04]  /*14d60*/  STS.U8 [R97+UR9+0x8700], R34 ;  /* 0x0087002261007988 */ /* 0x0005e80008000009 */
[----:B------:R3:W-:Y:S04]  /*14d70*/  STS.U8 [R97+UR9+0x8b00], R31 ;  /* 0x008b001f61007988 */ /* 0x0007e80008000009 */
[----:B------:R-:W-:Y:S04]  /*14d80*/  STS.U8 [R97+UR9+0x8f00], R243 ;  /* 0x008f00f361007988 */ /* 0x000fe80008000009 */
[----:B------:R-:W-:Y:S04]  /*14d90*/  STS.U8 [R97+UR9+0x9300], R233 ;  /* 0x009300e961007988 */ /* 0x000fe80008000009 */
[----:B------:R-:W-:Y:S04]  /*14da0*/  STS.U8 [R97+UR9+0x9700], R223 ;  /* 0x009700df61007988 */ /* 0x000fe80008000009 */
[----:B------:R-:W-:Y:S04]  /*14db0*/  STS.U8 [R97+UR9+0x9b00], R215 ;  /* 0x009b00d761007988 */ /* 0x000fe80008000009 */
[----:B------:R-:W-:Y:S01]  /*14dc0*/  STS.U8 [R97+UR9+0x9f00], R207 ;  /* 0x009f00cf61007988 */ /* 0x000fe20008000009 */
[----:B0-----:R-:W-:-:S03]  /*14dd0*/  LOP3.LUT R92, R77, 0x70, RZ, 0x3c, !PT ;  /* 0x000000704d5c7812 */ /* 0x001fc600078e3cff */
[----:B------:R-:W-:Y:S04]  /*14de0*/  STS.U8 [R97+UR9+0xa300], R199 ;  /* 0x00a300c761007988 */ /* 0x000fe80008000009 */
[----:B------:R0:W5:Y:S04]  /*14df0*/  LDL.LU R62, [R1+0x4bc] ;  /* 0x0004bc00013e7983 */ /* 0x0001680000300800 */
        /* <DEDUP_REMOVED lines=9> */
[----:B-1----:R0:W5:Y:S04]  /*14e90*/  LDL.LU R33, [R1+0x4a8] ;  /* 0x0004a80001217983 */ /* 0x0021680000300800 */
[----:B------:R-:W-:Y:S04]  /*14ea0*/  STS.U8 [R97+UR9+0xbb00], R100 ;  /* 0x00bb006461007988 */ /* 0x000fe80008000009 */
[----:B--2---:R0:W5:Y:S04]  /*14eb0*/  LDL.LU R34, [R1+0x4a4] ;  /* 0x0004a40001227983 */ /* 0x0041680000300800 */
[----:B------:R-:W-:Y:S04]  /*14ec0*/  STS.U8 [R97+UR9+0xbf00], R105 ;  /* 0x00bf006961007988 */ /* 0x000fe80008000009 */
[----:B---3--:R0:W5:Y:S04]  /*14ed0*/  LDL.LU R31, [R1+0x4a0] ;  /* 0x0004a000011f7983 */ /* 0x0081680000300800 */
[----:B------:R1:W-:Y:S04]  /*14ee0*/  STS.U8 [R92+UR9+0x8380], R32 ;  /* 0x008380205c007988 */ /* 0x0003e80008000009 */
[----:B------:R2:W-:Y:S04]  /*14ef0*/  STS.U8 [R92+UR9+0x8780], R86 ;  /* 0x008780565c007988 */ /* 0x0005e80008000009 */
[----:B-1----:R0:W5:Y:S04]  /*14f00*/  LDL.LU R32, [R1+0x49c] ;  /* 0x00049c0001207983 */ /* 0x0021680000300800 */
[----:B--2---:R-:W2:Y:S04]  /*14f10*/  LDL.LU R86, [R1+0x498] ;  /* 0x0004980001567983 */ /* 0x004ea80000300800 */
[----:B------:R1:W-:Y:S04]  /*14f20*/  STS.U8 [R92+UR9+0x8b80], R0 ;  /* 0x008b80005c007988 */ /* 0x0003e80008000009 */
[----:B-1----:R0:W5:Y:S04]  /*14f30*/  LDL.LU R0, [R1+0x494] ;  /* 0x0004940001007983 */ /* 0x0021680000300800 */
        /* <DEDUP_REMOVED lines=13> */
[----:B------:R-:W-:Y:S01]  /*15010*/  ULEA UR11, UR18, UR9, 0x3 ;  /* 0x00000009120b7291 */ /* 0x000fe2000f8e18ff */
[----:B------:R-:W-:-:S03]  /*15020*/  UMOV UR4, UR5 ;  /* 0x0000000500047c82 */ /* 0x000fc60008000000 */
[----:B------:R-:W-:Y:S01]  /*15030*/  UIADD3 UR11, UPT, UPT, UR11, 0x18000, URZ ;  /* 0x000180000b0b7890 */ /* 0x000fe2000fffe0ff */
[C---:B--2---:R-:W-:Y:S01]  /*15040*/  LOP3.LUT R90, R86.reuse, 0x20, RZ, 0x3c, !PT ;  /* 0x00000020565a7812 */ /* 0x044fe200078e3cff */
        /* <DEDUP_REMOVED lines=21> */
[----:B----4-:R-:W-:Y:S04]  /*151a0*/  STS.U8 [R90+UR9+0x15500], R163 ;  /* 0x015500a35a007988 */ /* 0x010fe80008000009 */
[----:B------:R-:W-:Y:S04]  /*151b0*/  STS.U8 [R90+UR9+0x15900], R166 ;  /* 0x015900a65a007988 */ /* 0x000fe80008000009 */
[----:B------:R-:W-:Y:S01]  /*151c0*/  STS.U8 [R90+UR9+0x15d00], R159 ;  /* 0x015d009f5a007988 */ /* 0x000fe20008000009 */
[----:B-1----:R-:W-:-:S03]  /*151d0*/  LOP3.LUT R91, R86, 0x40, RZ, 0x3c, !PT ;  /* 0x00000040565b7812 */ /* 0x002fc600078e3cff */
        /* <DEDUP_REMOVED lines=11> */
[----:B------:R0:W-:Y:S04]  /*15290*/  STS.U8 [R91+UR9+0x14e00], R147 ;  /* 0x014e00935b007988 */ /* 0x0001e80008000009 */
[----:B------:R0:W-:Y:S04]  /*152a0*/  STS.U8 [R91+UR9+0x15200], R146 ;  /* 0x015200925b007988 */ /* 0x0001e80008000009 */
[----:B------:R0:W-:Y:S04]  /*152b0*/  STS.U8 [R91+UR9+0x15600], R145 ;  /* 0x015600915b007988 */ /* 0x0001e80008000009 */
[----:B------:R0:W-:Y:S04]  /*152c0*/  STS.U8 [R91+UR9+0x15a00], R144 ;  /* 0x015a00905b007988 */ /* 0x0001e80008000009 */
[----:B------:R0:W-:Y:S01]  /*152d0*/  STS.U8 [R91+UR9+0x15e00], R143 ;  /* 0x015e008f5b007988 */ /* 0x0001e20008000009 */
[----:B-1----:R-:W-:-:S03]  /*152e0*/  LOP3.LUT R90, R86, 0x60, RZ, 0x3c, !PT ;  /* 0x00000060565a7812 */ /* 0x002fc600078e3cff */
        /* <DEDUP_REMOVED lines=24> */
[----:B------:R1:W-:Y:S06]  /*15470*/  MEMBAR.ALL.CTA ;  /* 0x0000000000007992 */ /* 0x0003ec0000008000 */
[----:B-1----:R-:W1:Y:S02]  /*15480*/  FENCE.VIEW.ASYNC.S ;  /* 0x00000000000073c6 */ /* 0x002e640000000000 */
[----:B-1----:R-:W-:Y:S06]  /*15490*/  BAR.SYNC.DEFER_BLOCKING 0x0 ;  /* 0x0000000000007b1d */ /* 0x002fec0000010000 */
[----:B------:R-:W-:Y:S05]  /*154a0*/  @P0 BRA `(.L_x_9) ;  /* 0x0000000000880947 */ /* 0x000fea0003800000 */
[----:B------:R-:W-:Y:S02]  /*154b0*/  UIADD3 UR19, UPT, UPT, UR8, 0x80, URZ ;  /* 0x0000008008137890 */ /* 0x000fe4000fffe0ff */
[----:B------:R-:W-:Y:S02]  /*154c0*/  UIADD3 UR50, UPT, UPT, UR8, 0x80, URZ ;  /* 0x0000008008327890 */ /* 0x000fe4000fffe0ff */
[----:B------:R-:W-:Y:S01]  /*154d0*/  UIADD3 UR51, UPT, UPT, UR8, 0x80, URZ ;  /* 0x0000008008337890 */ /* 0x000fe2000fffe0ff */
[----:B------:R-:W-:Y:S01]  /*154e0*/  UMOV UR16, 0x0 ;  /* 0x0000000000107882 */ /* 0x000fe20000000000 */
[----:B------:R-:W-:Y:S01]  /*154f0*/  UMOV UR17, 0x8208010 ;  /* 0x0820801000117882 */ /* 0x000fe20000000000 */
[----:B------:R-:W-:Y:S01]  /*15500*/  UMOV UR15, 0x40004040 ;  /* 0x40004040000f7882 */ /* 0x000fe20000000000 */
[----:B------:R-:W-:Y:S02]  /*15510*/  UIADD3 UR56, UPT, UPT, UR8, 0x80, URZ ;  /* 0x0000008008387890 */ /* 0x000fe4000fffe0ff */
[----:B------:R1:W-:Y:S01]  /*15520*/  UTCQMMA gdesc[UR14], gdesc[UR12], tmem[UR8], tmem[UR16], idesc[UR17], UPT ;  /* 0x00ff100c0e0075ea */ /* 0x0003e2000b800308 */
[----:B------:R-:W-:Y:S01]  /*15530*/  UMOV UR42, 0x0 ;  /* 0x00000000002a7882 */ /* 0x000fe20000000000 */
[----:B------:R-:W-:Y:S01]  /*15540*/  UMOV UR43, 0x8208010 ;  /* 0x08208010002b7882 */ /* 0x000fe20000000000 */
[----:B------:R-:W-:Y:S01]  /*15550*/  UMOV UR44, 0x0 ;  /* 0x00000000002c7882 */ /* 0x000fe20000000000 */
[----:B------:R-:W-:Y:S01]  /*15560*/  UMOV UR45, 0x8208010 ;  /* 0x08208010002d7882 */ /* 0x000fe20000000000 */
        /* <DEDUP_REMOVED lines=11> */
[----:B------:R-:W-:Y:S01]  /*15620*/  UMOV UR6, UR11 ;  /* 0x0000000b00067c82 */ /* 0x000fe20008000000 */
[----:B------:R-:W-:Y:S01]  /*15630*/  UMOV UR7, URZ ;  /* 0x000000ff00077c82 */ /* 0x000fe20008000000 */
[----:B------:R1:W-:Y:S01]  /*15640*/  UTCQMMA gdesc[UR34], gdesc[UR12], tmem[UR19], tmem[UR48], idesc[UR49], UPT ;  /* 0x00ff300c220075ea */ /* 0x0003e2000b800313 */
[----:B------:R-:W-:Y:S01]  /*15650*/  UMOV UR58, 0x0 ;  /* 0x00000000003a7882 */ /* 0x000fe20000000000 */
[----:B------:R-:W-:Y:S01]  /*15660*/  UMOV UR59, 0x8208010 ;  /* 0x08208010003b7882 */ /* 0x000fe20000000000 */
[----:B------:R1:W-:Y:S01]  /*15670*/  UTCQMMA gdesc[UR36], gdesc[UR24], tmem[UR50], tmem[UR52], idesc[UR53], UPT ;  /* 0x00ff3418240075ea */ /* 0x0003e2000b800332 */
[----:B------:R-:W-:Y:S01]  /*15680*/  UMOV UR5, UR6 ;  /* 0x0000000600057c82 */ /* 0x000fe20008000000 */
[----:B------:R1:W-:Y:S01]  /*15690*/  UTCQMMA gdesc[UR38], gdesc[UR28], tmem[UR51], tmem[UR54], idesc[UR55], UPT ;  /* 0x00ff361c260075ea */ /* 0x0003e2000b800333 */
[----:B------:R1:W-:Y:S01]  /*156a0*/  UTCQMMA gdesc[UR40], gdesc[UR32], tmem[UR56], tmem[UR58], idesc[UR59], UPT ;  /* 0x00ff3a20280075ea */ /* 0x0003e2000b800338 */
[----:B------:R1:W-:Y:S01]  /*156b0*/  UTCBAR [UR5], URZ ;  /* 0x000000ff050073e9 */ /* 0x0003e200080000ff */
[----:B------:R-:W-:Y:S01]  /*156c0*/  NOP ;  /* 0x0000000000007918 */ /* 0x000fe20000000000 */
.L_x_9:
[----:B0-----:R-:W2:Y:S04]  /*156d0*/  LDL R91, [R1+0x46c] ;  /* 0x00046c00015b7983 */ /* 0x001ea80000100800 */
[----:B------:R-:W2:Y:S01]  /*156e0*/  LDL.LU R90, [R1+0x444] ;  /* 0x00044400015a7983 */ /* 0x000ea20000300800 */
[----:B------:R-:W-:-:S04]  /*156f0*/  UIADD3 UR18, UPT, UPT, UR18, 0x1, URZ ;  /* 0x0000000112127890 */ /* 0x000fc8000fffe0ff */
[----:B------:R-:W-:-:S04]  /*15700*/  UISETP.GT.AND UP1, UPT, UR18, 0x1, UPT ;  /* 0x000000011200788c */ /* 0x000fc8000bf24270 */
[----:B-1----:R-:W-:Y:S02]  /*15710*/  USEL UR5, URZ, 0x1, !UP1 ;  /* 0x00000001ff057887 */ /* 0x002fe4000c800000 */
[----:B------:R-:W-:Y:S02]  /*15720*/  USEL UR18, UR18, URZ, !UP1 ;  /* 0x000000ff12127287 */ /* 0x000fe4000c800000 */
[----:B------:R-:W-:Y:S01]  /*15730*/  ULOP3.LUT UR5, UR4, UR5, URZ, 0x3c, !UPT ;  /* 0x0000000504057292 */ /* 0x000fe2000f8e3cff */
[----:B--2---:R-:W-:Y:S02]  /*15740*/  ISETP.NE.U32.AND P1, PT, R90, R91, PT ;  /* 0x0000005b5a00720c */ /* 0x004fe40003f25070 */
[----:B------:R-:W2:Y:S01]  /*15750*/  LDL.LU R91, [R1+0x458] ;  /* 0x00045800015b7983 */ /* 0x000ea20000300800 */
[----:B------:R-:W-:-:S03]  /*15760*/  IMAD.U32 R90, RZ, RZ, UR4 ;  /* 0x00000004ff5a7e24 */ /* 0x000fc6000f8e00ff */
[----:B--2---:R1:W-:Y:S07]  /*15770*/  STL [R1+0x444], R91 ;  /* 0x0004445b01007387 */ /* 0x0043ee0000100800 */
[----:B------:R-:W-:Y:S05]  /*15780*/  @P1 BRA `(.L_x_10) ;  /* 0xffffff7800d81947 */ /* 0x000fea000383ffff */
.L_x_7:
[----:B-1----:R-:W1:Y:S01]  /*15790*/  LDC R91, c[0x0][0x3a0] ;  /* 0x0000e800ff5b7b82 */ /* 0x002e620000000800 */
[----:B------:R-:W2:Y:S01]  /*157a0*/  LDCU UR5, c[0x0][0x3b8] ;  /* 0x00007700ff0577ac */ /* 0x000ea20008000800 */
[----:B------:R-:W3:Y:S01]  /*157b0*/  LDCU UR6, c[0x0][0x3b4] ;  /* 0x00007680ff0677ac */ /* 0x000ee20008000800 */
[----:B------:R-:W4:Y:S01]  /*157c0*/  LDCU.128 UR12, c[0x0][0x390] ;  /* 0x00007200ff0c77ac */ /* 0x000f220008000c00 */
[----:B--2--5:R-:W-:-:S04]  /*157d0*/  IMAD R133, R0, UR5, RZ ;  /* 0x0000000500857c24 */ /* 0x024fc8000f8e02ff */
[----:B------:R-:W-:Y:S02]  /*157e0*/  VIADD R135, R133, UR5 ;  /* 0x0000000585877c36 */ /* 0x000fe40008000000 */
[----:B-1----:R-:W-:Y:S02]  /*157f0*/  VIADD R91, R91, 0x7f ;  /* 0x0000007f5b5b7836 */ /* 0x002fe40000000000 */
[----:B------:R-:W-:-:S03]  /*15800*/  VIADD R137, R135, UR5 ;  /* 0x0000000587897c36 */ /* 0x000fc60008000000 */
[----:B------:R-:W-:-:S13]  /*15810*/  ISETP.GE.AND P0, PT, R91, 0x80, PT ;  /* 0x000000805b00780c */ /* 0x000fda0003f06270 */
[----:B---34-:R-:W-:Y:S05]  /*15820*/  @!P0 BRA `(.L_x_11) ;  /* 0x0000000000108947 */ /* 0x018fea0003800000 */
[----:B------:R-:W-:-:S06]  /*15830*/  USHF.L.U32 UR4, UR4, 0x1f, URZ ;  /* 0x0000001f04047899 */ /* 0x000fcc00080006ff */
[----:B------:R-:W-:-:S04]  /*15840*/  IMAD.U32 R2, RZ, RZ, UR4 ;  /* 0x00000004ff027e24 */ /* 0x000fc8000f8e00ff */
[----:B------:R-:W1:Y:S02]  /*15850*/  SYNCS.PHASECHK.TRANS64.TRYWAIT P0, [UR11], R2 ;  /* 0x00000002ff0075a7 */ /* 0x000e64000800110b */
[----:B-1----:R-:W-:Y:S05]  /*15860*/  @!P0 BRA `(.L_x_12) ;  /* 0x0000004400ec8947 */ /* 0x002fea0003800000 */
.L_x_11:
[----:B------:R-:W2:Y:S01]  /*15870*/  LDL.LU R3, [R1+0x490] ;  /* 0x0004900001037983 */ /* 0x000ea20000300800 */
[----:B------:R-:W-:Y:S01]  /*15880*/  VIADD R139, R137, UR5 ;  /* 0x00000005898b7c36 */ /* 0x000fe20008000000 */
[----:B------:R-:W1:Y:S01]  /*15890*/  LDCU UR4, c[0x0][0x39c] ;  /* 0x00007380ff0477ac */ /* 0x000e620008000800 */
[C---:B------:R-:W-:Y:S01]  /*158a0*/  VIADD R2, R0.reuse, 0x2 ;  /* 0x0000000200027836 */ /* 0x040fe20000000000 */
[----:B------:R-:W-:Y:S01]  /*158b0*/  BAR.SYNC.DEFER_BLOCKING 0x0 ;  /* 0x0000000000007b1d */ /* 0x000fe20000010000 */
[----:B------:R-:W-:Y:S02]  /*158c0*/  VIADD R140, R139, UR5 ;  /* 0x000000058b8c7c36 */ /* 0x000fe40008000000 */
[----:B------:R-:W-:Y:S02]  /*158d0*/  VIADD R132, R0, 0x1 ;  /* 0x0000000100847836 */ /* 0x000fe40000000000 */
[----:B------:R-:W-:Y:S01]  /*158e0*/  VIADD R141, R140, UR5 ;  /* 0x000000058c8d7c36 */ /* 0x000fe20008000000 */
[----:B------:R-:W3:Y:S01]  /*158f0*/  LDCU UR7, c[0x0][0x39c] ;  /* 0x00007380ff0777ac */ /* 0x000ee20008000800 */
[----:B------:R-:W-:-:S02]  /*15900*/  VIADD R195, R0, 0x4 ;  /* 0x0000000400c37836 */ /* 0x000fc40000000000 */
[----:B------:R-:W-:Y:S02]  /*15910*/  VIADD R143, R141, UR5 ;  /* 0x000000058d8f7c36 */ /* 0x000fe40008000000 */
[----:B------:R-:W-:Y:S02]  /*15920*/  VIADD R194, R0, 0x5 ;  /* 0x0000000500c27836 */ /* 0x000fe40000000000 */
[----:B------:R-:W-:-:S04]  /*15930*/  VIADD R146, R143, UR5 ;  /* 0x000000058f927c36 */ /* 0x000fc80008000000 */
[----:B------:R-:W-:-:S04]  /*15940*/  VIADD R147, R146, UR5 ;  /* 0x0000000592937c36 */ /* 0x000fc80008000000 */
[----:B------:R-:W-:Y:S01]  /*15950*/  VIADD R149, R147, UR5 ;  /* 0x0000000593957c36 */ /* 0x000fe20008000000 */
[----:B------:R-:W4:Y:S02]  /*15960*/  @!P3 SYNCS.CCTL.IV [UR9+0x18000] ;  /* 0x01800000ff00b9b1 */ /* 0x000f240008000009 */
[----:B----4-:R-:W-:Y:S01]  /*15970*/  BAR.SYNC.DEFER_BLOCKING 0x0 ;  /* 0x0000000000007b1d */ /* 0x010fe20000010000 */
[----:B------:R-:W-:-:S04]  /*15980*/  VIADD R150, R149, UR5 ;  /* 0x0000000595967c36 */ /* 0x000fc80008000000 */
[----:B------:R-:W-:Y:S01]  /*15990*/  VIADD R151, R150, UR5 ;  /* 0x0000000596977c36 */ /* 0x000fe20008000000 */
[----:B0-----:R-:W0:Y:S03]  /*159a0*/  LDTM.x128 R4, tmem[UR10] ;  /* 0x0000000a000479ee */ /* 0x001e2600083c0000 */
[----:B------:R-:W-:-:S04]  /*159b0*/  VIADD R155, R151, UR5 ;  /* 0x00000005979b7c36 */ /* 0x000fc80008000000 */
[----:B------:R-:W-:-:S04]  /*159c0*/  VIADD R158, R155, UR5 ;  /* 0x000000059b9e7c36 */ /* 0x000fc80008000000 */
[----:B------:R-:W-:-:S04]  /*159d0*/  VIADD R159, R158, UR5 ;  /* 0x000000059e9f7c36 */ /* 0x000fc80008000000 */
[----:B------:R-:W-:Y:S01]  /*159e0*/  VIADD R161, R159, UR5 ;  /* 0x000000059fa17c36 */ /* 0x000fe20008000000 */
[----:B------:R-:W4:Y:S03]  /*159f0*/  @!P3 SYNCS.CCTL.IV [UR9+0x18008] ;  /* 0x01800800ff00b9b1 */ /* 0x000f260008000009 */
[----:B------:R-:W-:Y:S01]  /*15a00*/  VIADD R162, R161, UR5 ;  /* 0x00000005a1a27c36 */ /* 0x000fe20008000000 */
[----:B------:R-:W-:-:S03]  /*15a10*/  NOP ;  /* 0x0000000000007918 */ /* 0x000fc60000000000 */
[----:B------:R-:W-:Y:S01]  /*15a20*/  VIADD R163, R162, UR5 ;  /* 0x00000005a2a37c36 */ /* 0x000fe20008000000 */
[----:B0-----:R-:W-:-:S03]  /*15a30*/  F2FP.SATFINITE.E4M3.F32.PACK_AB_MERGE_C R193, R5, R4, RZ ;  /* 0x0000000405c1723e */ /* 0x001fc600048070ff */
[----:B------:R-:W-:Y:S01]  /*15a40*/  VIADD R167, R163, UR5 ;  /* 0x00000005a3a77c36 */ /* 0x000fe20008000000 */
[----:B------:R-:W-:Y:S01]  /*15a50*/  F2FP.SATFINITE.E4M3.F32.PACK_AB_MERGE_C R7, R7, R6, RZ ;  /* 0x000000060707723e */ /* 0x000fe200048070ff */
[C---:B------:R-:W-:Y:S01]  /*15a60*/  VIADD R6, R0.reuse, 0x6 ;  /* 0x0000000600067836 */ /* 0x040fe20000000000 */
[----:B------:R-:W-:Y:S01]  /*15a70*/  F2FP.SATFINITE.E4M3.F32.PACK_AB_MERGE_C R9, R9, R8, RZ ;  /* 0x000000080909723e */ /* 0x000fe200048070ff */
[----:B------:R-:W-:Y:S01]  /*15a80*/  VIADD R170, R167, UR5 ;  /* 0x00000005a7aa7c36 */ /* 0x000fe20008000000 */
[----:B------:R-:W-:Y:S01]  /*15a90*/  F2FP.SATFINITE.E4M3.F32.PACK_AB_MERGE_C R11, R11, R10, RZ ;  /* 0x0000000a0b0b723e */ /* 0x000fe200048070ff */
[----:B------:R-:W-:Y:S01]  /*15aa0*/  VIADD R8, R0, 0x8 ;  /* 0x0000000800087836 */ /* 0x000fe20000000000 */
[----:B------:R-:W-:Y:S01]  /*15ab0*/  F2FP.SATFINITE.E4M3.F32.PACK_AB_MERGE_C R13, R13, R12, RZ ;  /* 0x0000000c0d0d723e */ /* 0x000fe200048070ff */
        /* <DEDUP_REMOVED lines=9> */
[----:B------:R-:W-:-:S02]  /*15b50*/  F2FP.SATFINITE.E4M3.F32.PACK_AB_MERGE_C R23, R23, R22, RZ ;  /* 0x000000161717723e */ /* 0x000fc400048070ff */
[----:B------:R-:W-:Y:S01]  /*15b60*/  F2FP.SATFINITE.E4M3.F32.PACK_AB_MERGE_C R25, R25, R24, RZ ;  /* 0x000000181919723e */ /* 0x000fe200048070ff */
[----:B------:R-:W-:Y:S01]  /*15b70*/  VIADD R175, R174, UR5 ;  /* 0x00000005aeaf7c36 */ /* 0x000fe20008000000 */
[----:B------:R-:W-:Y:S02]  /*15b80*/  F2FP.SATFINITE.E4M3.F32.PACK_AB_MERGE_C R27, R27, R26, RZ ;  /* 0x0000001a1b1b723e */ /* 0x000fe400048070ff */
[----:B------:R-:W-:Y:S01]  /*15b90*/  F2FP.SATFINITE.E4M3.F32.PACK_AB_MERGE_C R29, R29, R28, RZ ;  /* 0x0000001c1d1d723e */ /* 0x000fe200048070ff */
[----:B------:R-:W-:Y:S01]  /*15ba0*/  VIADD R179, R175, UR5 ;  /* 0x00000005afb37c36 */ /* 0x000fe20008000000 */
[----:B------:R-:W-:Y:S02]  /*15bb0*/  F2FP.SATFINITE.E4M3.F32.PACK_AB_MERGE_C R31, R31, R30, RZ ;  /* 0x0000001e1f1f723e */ /* 0x000fe400048070ff */
[----:B------:R-:W-:Y:S01]  /*15bc0*/  F2FP.SATFINITE.E4M3.F32.PACK_AB_MERGE_C R33, R33, R32, RZ ;  /* 0x000000202121723e */ /* 0x000fe200048070ff */
[----:B------:R-:W-:Y:S01]  /*15bd0*/  VIADD R182, R179, UR5 ;  /* 0x00000005b3b67c36 */ /* 0x000fe20008000000 */
[----:B------:R-:W-:-:S02]  /*15be0*/  F2FP.SATFINITE.E4M3.F32.PACK_AB_MERGE_C R35, R35, R34, RZ ;  /* 0x000000222323723e */ /* 0x000fc400048070ff */
[----:B------:R-:W-:Y:S01]  /*15bf0*/  F2FP.SATFINITE.E4M3.F32.PACK_AB_MERGE_C R37, R37, R36, RZ ;  /* 0x000000242525723e */ /* 0x000fe200048070ff */
[----:B------:R-:W-:Y:S01]  /*15c00*/  VIADD R183, R182, UR5 ;  /* 0x00000005b6b77c36 */ /* 0x000fe20008000000 */
[----:B------:R-:W-:Y:S02]  /*15c10*/  F2FP.SATFINITE.E4M3.F32.PACK_AB_MERGE_C R39, R39, R38, RZ ;  /* 0x000000262727723e */ /* 0x000fe400048070ff */
[----:B------:R-:W-:Y:S01]  /*15c20*/  PRMT R12, R37, 0x9910, RZ ;  /* 0x00009910250c7816 */ /* 0x000fe200000000ff */
        /* <DEDUP_REMOVED lines=11> */
[----:B------:R-:W-:Y:S02]  /*15ce0*/  F2FP.SATFINITE.E4M3.F32.PACK_AB_MERGE_C R55, R55, R54, RZ ;  /* 0x000000363737723e */ /* 0x000fe400048070ff */
[----:B------:R-:W-:-:S02]  /*15cf0*/  F2FP.SATFINITE.E4M3.F32.PACK_AB_MERGE_C R57, R57, R56, RZ ;  /* 0x000000383939723e */ /* 0x000fc400048070ff */
[----:B------:R-:W-:Y:S02]  /*15d00*/  F2FP.SATFINITE.E4M3.F32.PACK_AB_MERGE_C R59, R59, R58, RZ ;  /* 0x0000003a3b3b723e */ /* 0x000fe400048070ff */
[----:B------:R-:W-:Y:S02]  /*15d10*/  F2FP.SATFINITE.E4M3.F32.PACK_AB_MERGE_C R61, R61, R60, RZ ;  /* 0x0000003c3d3d723e */ /* 0x000fe400048070ff */
[----:B------:R-:W-:Y:S02]  /*15d20*/  F2FP.SATFINITE.E4M3.F32.PACK_AB_MERGE_C R63, R63, R62, RZ ;  /* 0x0000003e3f3f723e */ /* 0x000fe400048070ff */
        /* <DEDUP_REMOVED lines=34> */
[C---:B--2---:R-:W-:Y:S01]  /*15f50*/  ISETP.GE.AND P0, PT, R3.reuse, UR14, PT ;  /* 0x0000000e03007c0c */ /* 0x044fe2000bf06270 */
[----:B------:R-:W-:Y:S01]  /*15f60*/  IMAD R3, R3, UR6, RZ ;  /* 0x0000000603037c24 */ /* 0x000fe2000f8e02ff */
[----:B------:R-:W0:Y:S02]  /*15f70*/  LDCU UR6, c[0x0][0x39c] ;  /* 0x00007380ff0677ac */ /* 0x000e240008000800 */
[----:B------:R-:W-:Y:S02]  /*15f80*/  ISETP.LT.AND P4, PT, R2, UR15, !P0 ;  /* 0x0000000f02007c0c */ /* 0x000fe4000c781270 */
[C---:B------:R-:W-:Y:S02]  /*15f90*/  IADD3 R2, P5, PT, R3.reuse, UR12, RZ ;  /* 0x0000000c03027c10 */ /* 0x040fe4000ffbe0ff */
[----:B------:R-:W-:Y:S01]  /*15fa0*/  ISETP.LT.AND P2, PT, R132, UR15, !P0 ;  /* 0x0000000f84007c0c */ /* 0x000fe2000c741270 */
[----:B------:R-:W-:Y:S01]  /*15fb0*/  VIADD R132, R0, 0x3 ;  /* 0x0000000300847836 */ /* 0x000fe20000000000 */
[----:B------:R-:W-:-:S02]  /*15fc0*/  LEA.HI.X.SX32 R3, R3, UR13, 0x1, P5 ;  /* 0x0000000d03037c11 */ /* 0x000fc4000a8f0eff */
[-C--:B------:R-:W-:Y:S02]  /*15fd0*/  IADD3 R4, P5, PT, R133, R2.reuse, RZ ;  /* 0x0000000285047210 */ /* 0x080fe40007fbe0ff */
[----:B------:R-:W-:Y:S02]  /*15fe0*/  ISETP.LT.AND P1, PT, R132, UR15, !P0 ;  /* 0x0000000f84007c0c */ /* 0x000fe4000c721270 */
[-C--:B------:R-:W-:Y:S02]  /*15ff0*/  IADD3 R132, P6, PT, R135, R2.reuse, RZ ;  /* 0x0000000287847210 */ /* 0x080fe40007fde0ff */
[-C--:B------:R-:W-:Y:S02]  /*16000*/  LEA.HI.X.SX32 R5, R133, R3.reuse, 0x1, P5 ;  /* 0x0000000385057211 */ /* 0x080fe400028f0eff */
[----:B------:R-:W-:Y:S02]  /*16010*/  IADD3 R134, P5, PT, R137, R2, RZ ;  /* 0x0000000289867210 */ /* 0x000fe40007fbe0ff */
[----:B------:R-:W-:-:S02]  /*16020*/  LEA.HI.X.SX32 R133, R135, R3, 0x1, P6 ;  /* 0x0000000387857211 */ /* 0x000fc400030f0eff */
[-C--:B------:R-:W-:Y:S02]  /*16030*/  IADD3 R136, P6, PT, R139, R2.reuse, RZ ;  /* 0x000000028b887210 */ /* 0x080fe40007fde0ff */
[-C--:B------:R-:W-:Y:S02]  /*16040*/  LEA.HI.X.SX32 R135, R137, R3.reuse, 0x1, P5 ;  /* 0x0000000389877211 */ /* 0x080fe400028f0eff */
[CC--:B------:R-:W-:Y:S02]  /*16050*/  IADD3 R138, P5, PT, R140.reuse, R2.reuse, RZ ;  /* 0x000000028c8a7210 */ /* 0x0c0fe40007fbe0ff */
[-C--:B------:R-:W-:Y:S02]  /*16060*/  LEA.HI.X.SX32 R137, R139, R3.reuse, 0x1, P6 ;  /* 0x000000038b897211 */ /* 0x080fe400030f0eff */
[----:B------:R-:W-:Y:S02]  /*16070*/  LEA.HI.X.SX32 R139, R140, R3, 0x1, P5 ;  /* 0x000000038c8b7211 */ /* 0x000fe400028f0eff */
[----:B------:R-:W-:-:S02]  /*16080*/  IADD3 R140, P3, PT, R141, R2, RZ ;  /* 0x000000028d8c7210 */ /* 0x000fc40007f7e0ff */
[-C--:B------:R-:W-:Y:S02]  /*16090*/  IADD3 R144, P5, PT, R143, R2.reuse, RZ ;  /* 0x000000028f907210 */ /* 0x080fe40007fbe0ff */
[CC--:B------:R-:W-:Y:S02]  /*160a0*/  IADD3 R142, P6, PT, R146.reuse, R2.reuse, RZ ;  /* 0x00000002928e7210 */ /* 0x0c0fe40007fde0ff */
[-C--:B------:R-:W-:Y:S02]  /*160b0*/  LEA.HI.X.SX32 R141, R141, R3.reuse, 0x1, P3 ;  /* 0x000000038d8d7211 */ /* 0x080fe400018f0eff */
        /* <DEDUP_REMOVED lines=40> */
[----:B------:R-:W-:Y:S02]  /*16340*/  ISETP.LT.AND P6, PT, R0, UR15, !P0 ;  /* 0x0000000f00007c0c */ /* 0x000fe4000c7c1270 */
[-C--:B------:R-:W-:Y:S02]  /*16350*/  LEA.HI.X.SX32 R185, R183, R3.reuse, 0x1, P3 ;  /* 0x00000003b7b97211 */ /* 0x080fe400018f0eff */
[----:B------:R-:W-:Y:S02]  /*16360*/  LEA.HI.X.SX32 R183, R186, R3, 0x1, P5 ;  /* 0x00000003bab77211 */ /* 0x000fe400028f0eff */
[-C--:B------:R-:W-:Y:S02]  /*16370*/  IADD3 R188, P5, PT, R189, R2.reuse, RZ ;  /* 0x00000002bdbc7210 */ /* 0x080fe40007fbe0ff */
[----:B------:R-:W-:-:S02]  /*16380*/  IADD3 R190, P3, PT, R187, R2, RZ ;  /* 0x00000002bbbe7210 */ /* 0x000fc40007f7e0ff */
[-C--:B------:R-:W-:Y:S02]  /*16390*/  LEA.HI.X.SX32 R189, R189, R3.reuse, 0x1, P5 ;  /* 0x00000003bdbd7211 */ /* 0x080fe400028f0eff */
[-C--:B------:R-:W-:Y:S01]  /*163a0*/  LEA.HI.X.SX32 R191, R187, R3.reuse, 0x1, P3 ;  /* 0x00000003bbbf7211 */ /* 0x080fe200018f0eff */
[----:B------:R2:W-:Y:S01]  /*163b0*/  @P6 STG.E.U8 desc[UR20][R4.64], R193 ;  /* 0x000000c104006986 */ /* 0x0005e2000c101114 */
[----:B------:R-:W-:Y:S02]  /*163c0*/  ISETP.LT.AND P5, PT, R195, UR15, !P0 ;  /* 0x0000000fc3007c0c */ /* 0x000fe4000c7a1270 */
[C---:B------:R-:W-:Y:S02]  /*163d0*/  IADD3 R186, P3, PT, R192.reuse, R2, RZ ;  /* 0x00000002c0ba7210 */ /* 0x040fe40007f7e0ff */
[----:B------:R-:W-:Y:S02]  /*163e0*/  PRMT R195, R193, 0x9910, RZ ;  /* 0x00009910c1c37816 */ /* 0x000fe400000000ff */
[C---:B------:R-:W-:Y:S01]  /*163f0*/  LEA.HI.X.SX32 R187, R192.reuse, R3, 0x1, P3 ;  /* 0x00000003c0bb7211 */ /* 0x040fe200018f0eff */
[----:B------:R-:W-:Y:S01]  /*16400*/  VIADD R192, R192, UR5 ;  /* 0x00000005c0c07c36 */ /* 0x000fe20008000000 */
[----:B------:R-:W-:-:S02]  /*16410*/  SHF.R.S32.HI R195, RZ, 0x8, R195 ;  /* 0x00000008ffc37819 */ /* 0x000fc400000114c3 */
[----:B------:R-:W-:Y:S01]  /*16420*/  ISETP.LT.AND P6, PT, R6, UR15, !P0 ;  /* 0x0000000f06007c0c */ /* 0x000fe2000c7c1270 */
[----:B------:R-:W-:Y:S01]  /*16430*/  VIADD R6, R0, 0x7 ;  /* 0x0000000700067836 */ /* 0x000fe20000000000 */
[----:B------:R-:W-:Y:S01]  /*16440*/  ISETP.LT.AND P3, PT, R194, UR15, !P0 ;  /* 0x0000000fc2007c0c */ /* 0x000fe2000c761270 */
[----:B------:R-:W-:Y:S01]  /*16450*/  @P2 STG.E.U8 desc[UR20][R132.64], R195 ;  /* 0x000000c384002986 */ /* 0x000fe2000c101114 */
[----:B------:R-:W-:Y:S01]  /*16460*/  PRMT R194, R7, 0x9910, RZ ;  /* 0x0000991007c27816 */ /* 0x000fe200000000ff */
[----:B--2---:R-:W-:Y:S01]  /*16470*/  VIADD R4, R0, 0x9 ;  /* 0x0000000900047836 */ /* 0x004fe20000000000 */
[----:B------:R-:W-:Y:S01]  /*16480*/  ISETP.LT.AND P2, PT, R6, UR15, !P0 ;  /* 0x0000000f06007c0c */ /* 0x000fe2000c741270 */
[----:B------:R2:W-:Y:S01]  /*16490*/  @P4 STG.E.U8 desc[UR20][R134.64], R7 ;  /* 0x0000000786004986 */ /* 0x0005e2000c101114 */
[----:B------:R-:W-:Y:S01]  /*164a0*/  ISETP.LT.AND P4, PT, R8, UR15, !P0 ;  /* 0x0000000f08007c0c */ /* 0x000fe2000c781270 */
[----:B------:R-:W-:-:S05]  /*164b0*/  IMAD.MOV.U32 R6, RZ, RZ, R194 ;  /* 0x000000ffff067224 */ /* 0x000fca00078e00c2 */
[----:B------:R-:W-:Y:S02]  /*164c0*/  SHF.R.S32.HI R5, RZ, 0x8, R6 ;  /* 0x00000008ff057819 */ /* 0x000fe40000011406 */
[----:B------:R-:W-:-:S03]  /*164d0*/  PRMT R6, R9, 0x9910, RZ ;  /* 0x0000991009067816 */ /* 0x000fc600000000ff */
[----:B------:R5:W-:Y:S01]  /*164e0*/  @P1 STG.E.U8 desc[UR20][R136.64], R5 ;  /* 0x0000000588001986 */ /* 0x000be2000c101114 */
[----:B------:R-:W-:Y:S01]  /*164f0*/  ISETP.LT.AND P1, PT, R4, UR15, !P0 ;  /* 0x0000000f04007c0c */ /* 0x000fe2000c721270 */
[----:B------:R-:W-:Y:S02]  /*16500*/  IMAD.MOV.U32 R4, RZ, RZ, R6 ;  /* 0x000000ffff047224 */ /* 0x000fe400078e0006 */
[C---:B------:R-:W-:Y:S01]  /*16510*/  VIADD R6, R0.reuse, 0xa ;  /* 0x0000000a00067836 */ /* 0x040fe20000000000 */
[----:B------:R-:W-:Y:S02]  /*16520*/  @P5 STG.E.U8 desc[UR20][R138.64], R9 ;  /* 0x000000098a005986 */ /* 0x000fe4000c101114 */
[----:B--2---:R-:W-:Y:S01]  /*16530*/  SHF.R.S32.HI R7, RZ, 0x8, R4 ;  /* 0x00000008ff077819 */ /* 0x004fe20000011404 */
[----:B------:R-:W-:Y:S01]  /*16540*/  VIADD R4, R0, 0xb ;  /* 0x0000000b00047836 */ /* 0x000fe20000000000 */
[----:B------:R-:W-:Y:S02]  /*16550*/  ISETP.LT.AND P5, PT, R6, UR15, !P0 ;  /* 0x0000000f06007c0c */ /* 0x000fe4000c7a1270 */
[----:B------:R-:W-:Y:S01]  /*16560*/  PRMT R6, R11, 0x9910, RZ ;  /* 0x000099100b067816 */ /* 0x000fe200000000ff */
[----:B------:R2:W-:Y:S01]  /*16570*/  @P3 STG.E.U8 desc[UR20][R140.64], R7 ;  /* 0x000000078c003986 */ /* 0x0005e2000c101114 */
[----:B------:R-:W-:Y:S01]  /*16580*/  ISETP.LT.AND P3, PT, R4, UR15, !P0 ;  /* 0x0000000f04007c0c */ /* 0x000fe2000c761270 */
[----:B------:R-:W-:-:S02]  /*16590*/  VIADD R4, R0, 0xc ;  /* 0x0000000c00047836 */ /* 0x000fc40000000000 */
[----:B-----5:R-:W-:Y:S01]  /*165a0*/  IMAD.MOV.U32 R5, RZ, RZ, R6 ;  /* 0x000000ffff057224 */ /* 0x020fe200078e0006 */
[----:B------:R5:W-:Y:S01]  /*165b0*/  @P6 STG.E.U8 desc[UR20][R144.64], R11 ;  /* 0x0000000b90006986 */ /* 0x000be2000c101114 */
[----:B------:R-:W-:Y:S02]  /*165c0*/  PRMT R6, R13, 0x9910, RZ ;  /* 0x000099100d067816 */ /* 0x000fe400000000ff */
[----:B------:R-:W-:Y:S01]  /*165d0*/  ISETP.LT.AND P6, PT, R4, UR15, !P0 ;  /* 0x0000000f04007c0c */ /* 0x000fe2000c7c1270 */
[----:B------:R-:W-:Y:S01]  /*165e0*/  VIADD R4, R0, 0xd ;  /* 0x0000000d00047836 */ /* 0x000fe20000000000 */
[----:B------:R-:W-:Y:S01]  /*165f0*/  SHF.R.S32.HI R5, RZ, 0x8, R5 ;  /* 0x00000008ff057819 */ /* 0x000fe20000011405 */
[----:B--2---:R-:W-:Y:S01]  /*16600*/  IMAD.MOV.U32 R7, RZ, RZ, R6 ;  /* 0x000000ffff077224 */ /* 0x004fe200078e0006 */
[----:B------:R-:W-:-:S03]  /*16610*/  PRMT R6, R15, 0x9910, RZ ;  /* 0x000099100f067816 */ /* 0x000fc600000000ff */
[----:B------:R2:W-:Y:S01]  /*16620*/  @P2 STG.E.U8 desc[UR20][R142.64], R5 ;  /* 0x000000058e002986 */ /* 0x0005e2000c101114 */
[----:B------:R-:W-:Y:S01]  /*16630*/  ISETP.LT.AND P2, PT, R4, UR15, !P0 ;  /* 0x0000000f04007c0c */ /* 0x000fe2000c741270 */
[----:B------:R-:W-:Y:S01]  /*16640*/  VIADD R4, R0, 0xe ;  /* 0x0000000e00047836 */ /* 0x000fe20000000000 */
[----:B------:R-:W-:Y:S01]  /*16650*/  SHF.R.S32.HI R7, RZ, 0x8, R7 ;  /* 0x00000008ff077819 */ /* 0x000fe20000011407 */
[----:B------:R0:W-:Y:S01]  /*16660*/  @P4 STG.E.U8 desc[UR20][R152.64], R13 ;  /* 0x0000000d98004986 */ /* 0x0001e2000c101114 */
[----:B-----5:R-:W-:Y:S02]  /*16670*/  PRMT R11, R35, 0x9910, RZ ;  /* 0x00009910230b7816 */ /* 0x020fe400000000ff */
[----:B------:R-:W-:Y:S01]  /*16680*/  ISETP.LT.AND P4, PT, R4, UR15, !P0 ;  /* 0x0000000f04007c0c */ /* 0x000fe2000c781270 */
[----:B------:R-:W-:Y:S01]  /*16690*/  VIADD R4, R0, 0xf ;  /* 0x0000000f00047836 */ /* 0x000fe20000000000 */
[----:B------:R5:W-:Y:S01]  /*166a0*/  @P1 STG.E.U8 desc[UR20][R148.64], R7 ;  /* 0x0000000794001986 */ /* 0x000be2000c101114 */
[----:B------:R-:W-:Y:S01]  /*166b0*/  SHF.R.S32.HI R11, RZ, 0x8, R11 ;  /* 0x00000008ff0b7819 */ /* 0x000fe2000001140b */
[----:B--2---:R-:W-:-:S02]  /*166c0*/  IMAD.MOV.U32 R5, RZ, RZ, R6 ;  /* 0x000000ffff057224 */ /* 0x004fc400078e0006 */
[----:B------:R-:W-:Y:S01]  /*166d0*/  ISETP.LT.AND P1, PT, R4, UR15, !P0 ;  /* 0x0000000f04007c0c */ /* 0x000fe2000c721270 */
[C---:B------:R-:W-:Y:S01]  /*166e0*/  VIADD R4, R0.reuse, 0x10 ;  /* 0x0000001000047836 */ /* 0x040fe20000000000 */
[----:B------:R-:W-:Y:S01]  /*166f0*/  @P5 STG.E.U8 desc[UR20][R146.64], R15 ;  /* 0x0000000f92005986 */ /* 0x000fe2000c101114 */
[C---:B------:R-:W-:Y:S01]  /*16700*/  VIADD R6, R0.reuse, 0x24 ;  /* 0x0000002400067836 */ /* 0x040fe20000000000 */
[----:B------:R-:W-:Y:S01]  /*16710*/  SHF.R.S32.HI R5, RZ, 0x8, R5 ;  /* 0x00000008ff057819 */ /* 0x000fe20000011405 */
[----:B0-----:R-:W-:Y:S01]  /*16720*/  VIADD R13, R0, 0x25 ;  /* 0x00000025000d7836 */ /* 0x001fe20000000000 */
[----:B------:R-:W-:Y:S01]  /*16730*/  ISETP.LT.AND P5, PT, R4, UR15, !P0 ;  /* 0x0000000f04007c0c */ /* 0x000fe2000c7a1270 */
[----:B------:R-:W-:Y:S01]  /*16740*/  VIADD R4, R0, 0x11 ;  /* 0x0000001100047836 */ /* 0x000fe20000000000 */
[----:B-----5:R-:W-:Y:S01]  /*16750*/  PRMT R7, R17, 0x9910, RZ ;  /* 0x0000991011077816 */ /* 0x020fe200000000ff */
[----:B------:R0:W-:Y:S03]  /*16760*/  @P3 STG.E.U8 desc[UR20][R156.64], R5 ;  /* 0x000000059c003986 */ /* 0x0001e6000c101114 */
[----:B------:R-:W-:Y:S01]  /*16770*/  ISETP.LT.AND P3, PT, R4, UR15, !P0 ;  /* 0x0000000f04007c0c */ /* 0x000fe2000c761270 */
[----:B------:R-:W-:Y:S01]  /*16780*/  VIADD R4, R0, 0x12 ;  /* 0x0000001200047836 */ /* 0x000fe20000000000 */
[----:B------:R2:W-:Y:S01]  /*16790*/  @P6 STG.E.U8 desc[UR20][R154.64], R17 ;  /* 0x000000119a006986 */ /* 0x0005e2000c101114 */
[----:B------:R-:W-:-:S03]  /*167a0*/  SHF.R.S32.HI R7, RZ, 0x8, R7 ;  /* 0x00000008ff077819 */ /* 0x000fc60000011407 */
[----:B-1----:R-:W-:Y:S01]  /*167b0*/  ISETP.LT.AND P6, PT, R4, UR4, !P0 ;  /* 0x0000000404007c0c */ /* 0x002fe2000c7c1270 */
[----:B------:R-:W1:Y:S01]  /*167c0*/  LDCU UR4, c[0x0][0x39c] ;  /* 0x00007380ff0477ac */ /* 0x000e620008000800 */
[----:B------:R-:W-:Y:S01]  /*167d0*/  VIADD R4, R0, 0x13 ;  /* 0x0000001300047836 */ /* 0x000fe20000000000 */
[----:B------:R5:W-:Y:S01]  /*167e0*/  @P2 STG.E.U8 desc[UR20][R150.64], R7 ;  /* 0x0000000796002986 */ /* 0x000be2000c101114 */
[----:B0-----:R-:W-:-:S03]  /*167f0*/  PRMT R5, R19, 0x9910, RZ ;  /* 0x0000991013057816 */ /* 0x001fc600000000ff */
[----:B------:R-:W-:Y:S01]  /*16800*/  ISETP.LT.AND P2, PT, R4, UR6, !P0 ;  /* 0x0000000604007c0c */ /* 0x000fe2000c741270 */
[----:B------:R-:W0:Y:S01]  /*16810*/  LDCU UR6, c[0x0][0x39c] ;  /* 0x00007380ff0677ac */ /* 0x000e220008000800 */
[----:B------:R-:W-:Y:S01]  /*16820*/  VIADD R4, R0, 0x14 ;  /* 0x0000001400047836 */ /* 0x000fe20000000000 */
[----:B------:R0:W-:Y:S01]  /*16830*/  @P4 STG.E.U8 desc[UR20][R164.64], R19 ;  /* 0x00000013a4004986 */ /* 0x0001e2000c101114 */
[----:B------:R-:W-:Y:S02]  /*16840*/  SHF.R.S32.HI R5, RZ, 0x8, R5 ;  /* 0x00000008ff057819 */ /* 0x000fe40000011405 */
[----:B--2---:R-:W-:Y:S02]  /*16850*/  PRMT R17, R125, 0x9910, RZ ;  /* 0x000099107d117816 */ /* 0x004fe400000000ff */
[----:B---3--:R-:W-:Y:S01]  /*16860*/  ISETP.LT.AND P4, PT, R4, UR7, !P0 ;  /* 0x0000000704007c0c */ /* 0x008fe2000c781270 */
[----:B------:R-:W2:Y:S01]  /*16870*/  LDCU UR7, c[0x0][0x39c] ;  /* 0x00007380ff0777ac */ /* 0x000ea20008000800 */
[----:B------:R-:W-:Y:S01]  /*16880*/  VIADD R4, R0, 0x15 ;  /* 0x0000001500047836 */ /* 0x000fe20000000000 */
[----:B------:R3:W-:Y:S01]  /*16890*/  @P1 STG.E.U8 desc[UR20][R160.64], R5 ;  /* 0x00000005a0001986 */ /* 0x0007e2000c101114 */
[----:B-----5:R-:W-:-:S02]  /*168a0*/  PRMT R7, R21, 0x9910, RZ ;  /* 0x0000991015077816 */ /* 0x020fc400000000ff */
[----:B------:R-:W-:Y:S01]  /*168b0*/  SHF.R.S32.HI R17, RZ, 0x8, R17 ;  /* 0x00000008ff117819 */ /* 0x000fe20000011411 */
[----:B------:R-:W-:Y:S01]  /*168c0*/  @P5 STG.E.U8 desc[UR20][R158.64], R21 ;  /* 0x000000159e005986 */ /* 0x000fe2000c101114 */
[----:B-1----:R-:W-:Y:S01]  /*168d0*/  ISETP.LT.AND P1, PT, R4, UR4, !P0 ;  /* 0x0000000404007c0c */ /* 0x002fe2000c721270 */
[----:B------:R-:W1:Y:S01]  /*168e0*/  LDCU UR4, c[0x0][0x39c] ;  /* 0x00007380ff0477ac */ /* 0x000e620008000800 */
[----:B------:R-:W-:Y:S01]  /*168f0*/  VIADD R4, R0, 0x16 ;  /* 0x0000001600047836 */ /* 0x000fe20000000000 */
[----:B------:R-:W-:Y:S02]  /*16900*/  SHF.R.S32.HI R7, RZ, 0x8, R7 ;  /* 0x00000008ff077819 */ /* 0x000fe40000011407 */
[----:B0-----:R-:W-:Y:S02]  /*16910*/  PRMT R19, R131, 0x9910, RZ ;  /* 0x0000991083137816 */ /* 0x001fe400000000ff */
[----:B------:R-:W-:Y:S01]  /*16920*/  ISETP.LT.AND P5, PT, R4, UR6, !P0 ;  /* 0x0000000604007c0c */ /* 0x000fe2000c7a1270 */
[----:B------:R-:W0:Y:S01]  /*16930*/  LDCU UR6, c[0x0][0x39c] ;  /* 0x00007380ff0677ac */ /* 0x000e220008000800 */
[----:B------:R-:W-:Y:S01]  /*16940*/  VIADD R4, R0, 0x17 ;  /* 0x0000001700047836 */ /* 0x000fe20000000000 */
[----:B------:R5:W-:Y:S01]  /*16950*/  @P3 STG.E.U8 desc[UR20][R168.64], R7 ;  /* 0x00000007a8003986 */ /* 0x000be2000c101114 */
[----:B---3--:R-:W-:-:S02]  /*16960*/  PRMT R5, R23, 0x9910, RZ ;  /* 0x0000991017057816 */ /* 0x008fc400000000ff */
[----:B------:R-:W-:Y:S01]  /*16970*/  SHF.R.S32.HI R19, RZ, 0x8, R19 ;  /* 0x00000008ff137819 */ /* 0x000fe20000011413 */
[----:B------:R-:W-:Y:S01]  /*16980*/  @P6 STG.E.U8 desc[UR20][R166.64], R23 ;  /* 0x00000017a6006986 */ /* 0x000fe2000c101114 */
[----:B--2---:R-:W-:Y:S01]  /*16990*/  ISETP.LT.AND P3, PT, R4, UR7, !P0 ;  /* 0x0000000704007c0c */ /* 0x004fe2000c761270 */
[----:B------:R-:W2:Y:S01]  /*169a0*/  LDCU UR7, c[0x0][0x39c] ;  /* 0x00007380ff0777ac */ /* 0x000ea20008000800 */
[----:B------:R-:W-:Y:S01]  /*169b0*/  VIADD R4, R0, 0x18 ;  /* 0x0000001800047836 */ /* 0x000fe20000000000 */
[----:B------:R-:W-:-:S04]  /*169c0*/  SHF.R.S32.HI R5, RZ, 0x8, R5 ;  /* 0x00000008ff057819 */ /* 0x000fc80000011405 */
[----:B-1----:R-:W-:Y:S01]  /*169d0*/  ISETP.LT.AND P6, PT, R4, UR4, !P0 ;  /* 0x0000000404007c0c */ /* 0x002fe2000c7c1270 */
[----:B------:R-:W1:Y:S01]  /*169e0*/  LDCU UR4, c[0x0][0x39c] ;  /* 0x00007380ff0477ac */ /* 0x000e620008000800 */
[----:B------:R-:W-:Y:S01]  /*169f0*/  VIADD R4, R0, 0x19 ;  /* 0x0000001900047836 */ /* 0x000fe20000000000 */
[----:B------:R3:W-:Y:S01]  /*16a00*/  @P2 STG.E.U8 desc[UR20][R162.64], R5 ;  /* 0x00000005a2002986 */ /* 0x0007e2000c101114 */
[----:B-----5:R-:W-:-:S03]  /*16a10*/  PRMT R7, R25, 0x9910, RZ ;  /* 0x0000991019077816 */ /* 0x020fc600000000ff */
[----:B0-----:R-:W-:Y:S01]  /*16a20*/  ISETP.LT.AND P2, PT, R4, UR6, !P0 ;  /* 0x0000000604007c0c */ /* 0x001fe2000c741270 */
[----:B------:R-:W0:Y:S01]  /*16a30*/  LDCU UR6, c[0x0][0x39c] ;  /* 0x00007380ff0677ac */ /* 0x000e220008000800 */
[----:B------:R-:W-:Y:S01]  /*16a40*/  VIADD R4, R0, 0x1a ;  /* 0x0000001a00047836 */ /* 0x000fe20000000000 */
[----:B------:R-:W-:Y:S01]  /*16a50*/  @P4 STG.E.U8 desc[UR20][R176.64], R25 ;  /* 0x00000019b0004986 */ /* 0x000fe2000c101114 */
[----:B------:R-:W-:-:S03]  /*16a60*/  SHF.R.S32.HI R7, RZ, 0x8, R7 ;  /* 0x00000008ff077819 */ /* 0x000fc60000011407 */
[----:B--2---:R-:W-:Y:S01]  /*16a70*/  ISETP.LT.AND P4, PT, R4, UR7, !P0 ;  /* 0x0000000704007c0c */ /* 0x004fe2000c781270 */
[----:B------:R-:W2:Y:S01]  /*16a80*/  LDCU UR7, c[0x0][0x39c] ;  /* 0x00007380ff0777ac */ /* 0x000ea20008000800 */
[----:B------:R-:W-:Y:S01]  /*16a90*/  VIADD R4, R0, 0x1b ;  /* 0x0000001b00047836 */ /* 0x000fe20000000000 */
[----:B------:R5:W-:Y:S01]  /*16aa0*/  @P1 STG.E.U8 desc[UR20][R172.64], R7 ;  /* 0x00000007ac001986 */ /* 0x000be2000c101114 */
[----:B---3--:R-:W-:-:S03]  /*16ab0*/  PRMT R5, R27, 0x9910, RZ ;  /* 0x000099101b057816 */ /* 0x008fc600000000ff */
[----:B-1----:R-:W-:Y:S01]  /*16ac0*/  ISETP.LT.AND P1, PT, R4, UR4, !P0 ;  /* 0x0000000404007c0c */ /* 0x002fe2000c721270 */
[----:B------:R-:W1:Y:S01]  /*16ad0*/  LDCU UR4, c[0x0][0x39c] ;  /* 0x00007380ff0477ac */ /* 0x000e620008000800 */
[----:B------:R-:W-:Y:S01]  /*16ae0*/  VIADD R4, R0, 0x1c ;  /* 0x0000001c00047836 */ /* 0x000fe20000000000 */
[----:B------:R-:W-:Y:S01]  /*16af0*/  @P5 STG.E.U8 desc[UR20][R170.64], R27 ;  /* 0x0000001baa005986 */ /* 0x000fe2000c101114 */
[----:B------:R-:W-:-:S03]  /*16b00*/  SHF.R.S32.HI R5, RZ, 0x8, R5 ;  /* 0x00000008ff057819 */ /* 0x000fc60000011405 */
[----:B0-----:R-:W-:Y:S01]  /*16b10*/  ISETP.LT.AND P5, PT, R4, UR6, !P0 ;  /* 0x0000000604007c0c */ /* 0x001fe2000c7a1270 */
[----:B------:R-:W0:Y:S01]  /*16b20*/  LDCU UR6, c[0x0][0x39c] ;  /* 0x00007380ff0677ac */ /* 0x000e220008000800 */
[----:B------:R-:W-:Y:S01]  /*16b30*/  VIADD R4, R0, 0x1d ;  /* 0x0000001d00047836 */ /* 0x000fe20000000000 */
[----:B------:R3:W-:Y:S01]  /*16b40*/  @P3 STG.E.U8 desc[UR20][R180.64], R5 ;  /* 0x00000005b4003986 */ /* 0x0007e2000c101114 */
[----:B-----5:R-:W-:-:S03]  /*16b50*/  PRMT R7, R29, 0x9910, RZ ;  /* 0x000099101d077816 */ /* 0x020fc600000000ff */
[----:B--2---:R-:W-:Y:S01]  /*16b60*/  ISETP.LT.AND P3, PT, R4, UR7, !P0 ;  /* 0x0000000704007c0c */ /* 0x004fe2000c761270 */
[----:B------:R-:W2:Y:S01]  /*16b70*/  LDCU UR7, c[0x0][0x39c] ;  /* 0x00007380ff0777ac */ /* 0x000ea20008000800 */
[----:B------:R-:W-:Y:S01]  /*16b80*/  VIADD R4, R0, 0x1e ;  /* 0x0000001e00047836 */ /* 0x000fe20000000000 */
[----:B------:R-:W-:Y:S01]  /*16b90*/  @P6 STG.E.U8 desc[UR20][R178.64], R29 ;  /* 0x0000001db2006986 */ /* 0x000fe2000c101114 */
[----:B------:R-:W-:-:S03]  /*16ba0*/  SHF.R.S32.HI R7, RZ, 0x8, R7 ;  /* 0x00000008ff077819 */ /* 0x000fc60000011407 */
[----:B-1----:R-:W-:Y:S01]  /*16bb0*/  ISETP.LT.AND P6, PT, R4, UR4, !P0 ;  /* 0x0000000404007c0c */ /* 0x002fe2000c7c1270 */
[----:B------:R-:W1:Y:S01]  /*16bc0*/  LDCU UR4, c[0x0][0x39c] ;  /* 0x00007380ff0477ac */ /* 0x000e620008000800 */
[----:B------:R-:W-:Y:S01]  /*16bd0*/  VIADD R4, R0, 0x1f ;  /* 0x0000001f00047836 */ /* 0x000fe20000000000 */
[----:B------:R5:W-:Y:S01]  /*16be0*/  @P2 STG.E.U8 desc[UR20][R174.64], R7 ;  /* 0x00000007ae002986 */ /* 0x000be2000c101114 */
[----:B---3--:R-:W-:-:S03]  /*16bf0*/  PRMT R5, R31, 0x9910, RZ ;  /* 0x000099101f057816 */ /* 0x008fc600000000ff */
[----:B0-----:R-:W-:Y:S01]  /*16c00*/  ISETP.LT.AND P2, PT, R4, UR6, !P0 ;  /* 0x0000000604007c0c */ /* 0x001fe2000c741270 */
[----:B------:R-:W-:Y:S01]  /*16c10*/  VIADD R4, R0, 0x20 ;  /* 0x0000002000047836 */ /* 0x000fe20000000000 */
[----:B------:R-:W0:Y:S01]  /*16c20*/  LDCU UR6, c[0x0][0x39c] ;  /* 0x00007380ff0677ac */ /* 0x000e220008000800 */
[----:B------:R-:W-:Y:S01]  /*16c30*/  @P4 STG.E.U8 desc[UR20][R184.64], R31 ;  /* 0x0000001fb8004986 */ /* 0x000fe2000c101114 */
[----:B------:R-:W-:Y:S02]  /*16c40*/  SHF.R.S32.HI R5, RZ, 0x8, R5 ;  /* 0x00000008ff057819 */ /* 0x000fe40000011405 */
[----:B--2---:R-:W-:Y:S01]  /*16c50*/  ISETP.LT.AND P4, PT, R4, UR7, !P0 ;  /* 0x0000000704007c0c */ /* 0x004fe2000c781270 */
[----:B------:R-:W2:Y:S01]  /*16c60*/  LDCU UR7, c[0x0][0x39c] ;  /* 0x00007380ff0777ac */ /* 0x000ea20008000800 */
[----:B------:R-:W-:Y:S01]  /*16c70*/  VIADD R4, R0, 0x21 ;  /* 0x0000002100047836 */ /* 0x000fe20000000000 */
[----:B------:R3:W-:Y:S01]  /*16c80*/  @P1 STG.E.U8 desc[UR20][R182.64], R5 ;  /* 0x00000005b6001986 */ /* 0x0007e2000c101114 */
[----:B-----5:R-:W-:-:S03]  /*16c90*/  PRMT R7, R33, 0x9910, RZ ;  /* 0x0000991021077816 */ /* 0x020fc600000000ff */
[----:B-1----:R-:W-:Y:S01]  /*16ca0*/  ISETP.LT.AND P1, PT, R4, UR4, !P0 ;  /* 0x0000000404007c0c */ /* 0x002fe2000c721270 */
[----:B------:R-:W1:Y:S01]  /*16cb0*/  LDCU UR4, c[0x0][0x39c] ;  /* 0x00007380ff0477ac */ /* 0x000e620008000800 */
[----:B------:R-:W-:Y:S01]  /*16cc0*/  VIADD R4, R0, 0x22 ;  /* 0x0000002200047836 */ /* 0x000fe20000000000 */
[----:B------:R-:W-:Y:S01]  /*16cd0*/  SHF.R.S32.HI R7, RZ, 0x8, R7 ;  /* 0x00000008ff077819 */ /* 0x000fe20000011407 */
[----:B------:R-:W-:Y:S03]  /*16ce0*/  @P5 STG.E.U8 desc[UR20][R190.64], R33 ;  /* 0x00000021be005986 */ /* 0x000fe6000c101114 */
[----:B0-----:R-:W-:Y:S01]  /*16cf0*/  ISETP.LT.AND P5, PT, R4, UR6, !P0 ;  /* 0x0000000604007c0c */ /* 0x001fe2000c7a1270 */
[----:B---3--:R-:W-:Y:S01]  /*16d00*/  VIADD R5, R0, 0x23 ;  /* 0x0000002300057836 */ /* 0x008fe20000000000 */
[----:B------:R0:W-:Y:S01]  /*16d10*/  @P3 STG.E.U8 desc[UR20][R188.64], R7 ;  /* 0x00000007bc003986 */ /* 0x0001e2000c101114 */
[CC--:B------:R-:W-:Y:S01]  /*16d20*/  IADD3 R4, P3, PT, R192.reuse, R2.reuse, RZ ;  /* 0x00000002c0047210 */ /* 0x0c0fe20007f7e0ff */
[----:B------:R-:W3:Y:S02]  /*16d30*/  LDCU UR6, c[0x0][0x39c] ;  /* 0x00007380ff0677ac */ /* 0x000ee40008000800 */
[----:B------:R-:W-:Y:S01]  /*16d40*/  @P6 STG.E.U8 desc[UR20][R186.64], R35 ;  /* 0x00000023ba006986 */ /* 0x000fe2000c101114 */
[----:B--2---:R-:W-:Y:S01]  /*16d50*/  ISETP.LT.AND P6, PT, R5, UR7, !P0 ;  /* 0x0000000705007c0c */ /* 0x004fe2000c7c1270 */
[----:B------:R-:W2:Y:S01]  /*16d60*/  LDCU UR7, c[0x0][0x39c] ;  /* 0x00007380ff0777ac */ /* 0x000ea20008000800 */
[C---:B------:R-:W-:Y:S01]  /*16d70*/  LEA.HI.X.SX32 R5, R192.reuse, R3, 0x1, P3 ;  /* 0x00000003c0057211 */ /* 0x040fe200018f0eff */
[----:B------:R-:W-:Y:S01]  /*16d80*/  VIADD R192, R192, UR5 ;  /* 0x00000005c0c07c36 */ /* 0x000fe20008000000 */
[----:B-1----:R-:W-:Y:S01]  /*16d90*/  ISETP.LT.AND P3, PT, R6, UR4, !P0 ;  /* 0x0000000406007c0c */ /* 0x002fe2000c761270 */
[----:B------:R-:W1:Y:S02]  /*16da0*/  LDCU UR4, c[0x0][0x39c] ;  /* 0x00007380ff0477ac */ /* 0x000e640008000800 */
[----:B------:R5:W-:Y:S01]  /*16db0*/  @P2 STG.E.U8 desc[UR20][R4.64], R11 ;  /* 0x0000000b04002986 */ /* 0x000be2000c101114 */
[C---:B------:R-:W-:Y:S01]  /*16dc0*/  IADD3 R6, P2, PT, R192.reuse, R2, RZ ;  /* 0x00000002c0067210 */ /* 0x040fe20007f5e0ff */
[----:B------:R-:W-:-:S03]  /*16dd0*/  VIADD R10, R192, UR5 ;  /* 0x00000005c00a7c36 */ /* 0x000fc60008000000 */
[----:B0-----:R-:W-:Y:S02]  /*16de0*/  LEA.HI.X.SX32 R7, R192, R3, 0x1, P2 ;  /* 0x00000003c0077211 */ /* 0x001fe400010f0eff */
[----:B------:R-:W-:-:S03]  /*16df0*/  IADD3 R8, P2, PT, R10, R2, RZ ;  /* 0x000000020a087210 */ /* 0x000fc60007f5e0ff */
[----:B------:R0:W-:Y:S01]  /*16e00*/  @P4 STG.E.U8 desc[UR20][R6.64], R37 ;  /* 0x0000002506004986 */ /* 0x0001e2000c101114 */
[C---:B------:R-:W-:Y:S01]  /*16e10*/  LEA.HI.X.SX32 R9, R10.reuse, R3, 0x1, P2 ;  /* 0x000000030a097211 */ /* 0x040fe200010f0eff */
[----:B------:R-:W-:Y:S01]  /*16e20*/  VIADD R10, R10, UR5 ;  /* 0x000000050a0a7c36 */ /* 0x000fe20008000000 */
[----:B-----5:R-:W-:Y:S01]  /*16e30*/  SHF.R.S32.HI R11, RZ, 0x8, R12 ;  /* 0x00000008ff0b7819 */ /* 0x020fe2000001140c */
[C---:B------:R-:W-:Y:S02]  /*16e40*/  VIADD R5, R0.reuse, 0x26 ;  /* 0x0000002600057836 */ /* 0x040fe40000000000 */
[----:B------:R-:W-:Y:S01]  /*16e50*/  VIADD R12, R0, 0x27 ;  /* 0x00000027000c7836 */ /* 0x000fe20000000000 */
[----:B-1----:R-:W-:Y:S01]  /*16e60*/  ISETP.LT.AND P2, PT, R13, UR4, !P0 ;  /* 0x000000040d007c0c */ /* 0x002fe2000c741270 */
[----:B------:R1:W-:Y:S01]  /*16e70*/  @P1 STG.E.U8 desc[UR20][R8.64], R11 ;  /* 0x0000000b08001986 */ /* 0x0003e2000c101114 */
[----:B------:R-:W-:Y:S01]  /*16e80*/  IADD3 R4, P1, PT, R10, R2, RZ ;  /* 0x000000020a047210 */ /* 0x000fe20007f3e0ff */
[----:B------:R-:W5:Y:S01]  /*16e90*/  LDCU UR4, c[0x0][0x39c] ;  /* 0x00007380ff0477ac */ /* 0x000f620008000800 */
[----:B---3--:R-:W-:-:S02]  /*16ea0*/  ISETP.LT.AND P4, PT, R5, UR6, !P0 ;  /* 0x0000000605007c0c */ /* 0x008fc4000c781270 */
[CC--:B------:R-:W-:Y:S01]  /*16eb0*/  LEA.HI.X.SX32 R5, R10.reuse, R3.reuse, 0x1, P1 ;  /* 0x000000030a057211 */ /* 0x0c0fe200008f0eff */
[----:B------:R-:W-:Y:S01]  /*16ec0*/  VIADD R10, R10, UR5 ;  /* 0x000000050a0a7c36 */ /* 0x000fe20008000000 */
[----:B------:R-:W-:Y:S01]  /*16ed0*/  PRMT R13, R39, 0x9910, RZ ;  /* 0x00009910270d7816 */ /* 0x000fe200000000ff */
[----:B------:R-:W3:Y:S01]  /*16ee0*/  LDCU UR6, c[0x0][0x39c] ;  /* 0x00007380ff0677ac */ /* 0x000ee20008000800 */
[----:B--2---:R-:W-:Y:S01]  /*16ef0*/  ISETP.LT.AND P1, PT, R12, UR7, !P0 ;  /* 0x000000070c007c0c */ /* 0x004fe2000c721270 */
[----:B------:R2:W-:Y:S01]  /*16f00*/  @P5 STG.E.U8 desc[UR20][R4.64], R39 ;  /* 0x0000002704005986 */ /* 0x0005e2000c101114 */
[CC--:B0-----:R-:W-:Y:S01]  /*16f10*/  IADD3 R6, P5, PT, R10.reuse, R2.reuse, RZ ;  /* 0x000000020a067210 */ /* 0x0c1fe20007fbe0ff */
[C---:B-1----:R-:W-:Y:S01]  /*16f20*/  VIADD R11, R10.reuse, UR5 ;  /* 0x000000050a0b7c36 */ /* 0x042fe20008000000 */
[----:B------:R-:W-:Y:S01]  /*16f30*/  SHF.R.S32.HI R13, RZ, 0x8, R13 ;  /* 0x00000008ff0d7819 */ /* 0x000fe2000001140d */
[----:B------:R-:W0:Y:S01]  /*16f40*/  LDCU UR7, c[0x0][0x39c] ;  /* 0x00007380ff0777ac */ /* 0x000e220008000800 */
[----:B------:R-:W-:Y:S01]  /*16f50*/  LEA.HI.X.SX32 R7, R10, R3, 0x1, P5 ;  /* 0x000000030a077211 */ /* 0x000fe200028f0eff */
[C---:B------:R-:W-:Y:S01]  /*16f60*/  VIADD R10, R0.reuse, 0x28 ;  /* 0x00000028000a7836 */ /* 0x040fe20000000000 */
[----:B------:R-:W-:Y:S01]  /*16f70*/  IADD3 R8, P5, PT, R11, R2, RZ ;  /* 0x000000020b087210 */ /* 0x000fe20007fbe0ff */
[----:B------:R-:W-:-:S02]  /*16f80*/  VIADD R12, R0, 0x29 ;  /* 0x00000029000c7836 */ /* 0x000fc40000000000 */
[----:B------:R1:W-:Y:S01]  /*16f90*/  @P6 STG.E.U8 desc[UR20][R6.64], R13 ;  /* 0x0000000d06006986 */ /* 0x0003e2000c101114 */
[C---:B------:R-:W-:Y:S01]  /*16fa0*/  LEA.HI.X.SX32 R9, R11.reuse, R3, 0x1, P5 ;  /* 0x000000030b097211 */ /* 0x040fe200028f0eff */
[----:B------:R-:W-:Y:S01]  /*16fb0*/  VIADD R11, R11, UR5 ;  /* 0x000000050b0b7c36 */ /* 0x000fe20008000000 */
[----:B-----5:R-:W-:Y:S01]  /*16fc0*/  ISETP.LT.AND P5, PT, R10, UR4, !P0 ;  /* 0x000000040a007c0c */ /* 0x020fe2000c7a1270 */
[----:B------:R-:W5:Y:S01]  /*16fd0*/  LDCU UR4, c[0x0][0x39c] ;  /* 0x00007380ff0477ac */ /* 0x000f620008000800 */
[----:B------:R-:W-:Y:S01]  /*16fe0*/  PRMT R10, R41, 0x9910, RZ ;  /* 0x00009910290a7816 */ /* 0x000fe200000000ff */
[----:B------:R0:W-:Y:S01]  /*16ff0*/  @P3 STG.E.U8 desc[UR20][R8.64], R41 ;  /* 0x0000002908003986 */ /* 0x0001e2000c101114 */
[----:B--2---:R-:W-:-:S04]  /*17000*/  IADD3 R4, P3, PT, R11, R2, RZ ;  /* 0x000000020b047210 */ /* 0x004fc80007f7e0ff */
[CC--:B------:R-:W-:Y:S01]  /*17010*/  LEA.HI.X.SX32 R5, R11.reuse, R3.reuse, 0x1, P3 ;  /* 0x000000030b057211 */ /* 0x0c0fe200018f0eff */
[----:B------:R-:W-:Y:S01]  /*17020*/  VIADD R11, R11, UR5 ;  /* 0x000000050b0b7c36 */ /* 0x000fe20008000000 */
[----:B-1----:R-:W-:Y:S02]  /*17030*/  SHF.R.S32.HI R13, RZ, 0x8, R10 ;  /* 0x00000008ff0d7819 */ /* 0x002fe4000001140a */
[----:B---3--:R-:W-:Y:S01]  /*17040*/  ISETP.LT.AND P3, PT, R12, UR6, !P0 ;  /* 0x000000060c007c0c */ /* 0x008fe2000c761270 */
[----:B------:R-:W1:Y:S01]  /*17050*/  LDCU UR6, c[0x0][0x39c] ;  /* 0x00007380ff0677ac */ /* 0x000e620008000800 */
[C---:B------:R-:W-:Y:S01]  /*17060*/  VIADD R10, R11.reuse, UR5 ;  /* 0x000000050b0a7c36 */ /* 0x040fe20008000000 */
[----:B------:R2:W-:Y:S01]  /*17070*/  @P2 STG.E.U8 desc[UR20][R4.64], R13 ;  /* 0x0000000d04002986 */ /* 0x0005e2000c101114 */
[----:B------:R-:W-:Y:S01]  /*17080*/  IADD3 R6, P2, PT, R11, R2, RZ ;  /* 0x000000020b067210 */ /* 0x000fe20007f5e0ff */
[C---:B0-----:R-:W-:Y:S01]  /*17090*/  VIADD R8, R0.reuse, 0x2a ;  /* 0x0000002a00087836 */ /* 0x041fe20000000000 */
[----:B------:R-:W-:Y:S01]  /*170a0*/  PRMT R12, R43, 0x9910, RZ ;  /* 0x000099102b0c7816 */ /* 0x000fe200000000ff */
[----:B------:R-:W-:Y:S01]  /*170b0*/  VIADD R9, R0, 0x2b ;  /* 0x0000002b00097836 */ /* 0x000fe20000000000 */
[----:B------:R-:W-:-:S02]  /*170c0*/  LEA.HI.X.SX32 R7, R11, R3, 0x1, P2 ;  /* 0x000000030b077211 */ /* 0x000fc400010f0eff */
[----:B-----5:R-:W-:Y:S01]  /*170d0*/  ISETP.LT.AND P2, PT, R8, UR4, !P0 ;  /* 0x0000000408007c0c */ /* 0x020fe2000c741270 */
[----:B------:R-:W-:Y:S01]  /*170e0*/  IMAD.MOV.U32 R11, RZ, RZ, R12 ;  /* 0x000000ffff0b7224 */ /* 0x000fe200078e000c */
[C---:B------:R-:W-:Y:S01]  /*170f0*/  IADD3 R8, P6, PT, R10.reuse, R2, RZ ;  /* 0x000000020a087210 */ /* 0x040fe20007fde0ff */
[----:B------:R0:W-:Y:S01]  /*17100*/  @P4 STG.E.U8 desc[UR20][R6.64], R43 ;  /* 0x0000002b06004986 */ /* 0x0001e2000c101114 */
[----:B------:R-:W-:Y:S01]  /*17110*/  ISETP.LT.AND P4, PT, R9, UR7, !P0 ;  /* 0x0000000709007c0c */ /* 0x000fe2000c781270 */
[----:B------:R-:W3:Y:S01]  /*17120*/  LDCU UR4, c[0x0][0x39c] ;  /* 0x00007380ff0477ac */ /* 0x000ee20008000800 */
[C---:B------:R-:W-:Y:S01]  /*17130*/  LEA.HI.X.SX32 R9, R10.reuse, R3, 0x1, P6 ;  /* 0x000000030a097211 */ /* 0x040fe200030f0eff */
[----:B------:R-:W-:Y:S01]  /*17140*/  VIADD R10, R10, UR5 ;  /* 0x000000050a0a7c36 */ /* 0x000fe20008000000 */
[----:B------:R-:W-:Y:S01]  /*17150*/  SHF.R.S32.HI R11, RZ, 0x8, R11 ;  /* 0x00000008ff0b7819 */ /* 0x000fe2000001140b */
[----:B--2---:R-:W-:Y:S01]  /*17160*/  VIADD R5, R0, 0x2c ;  /* 0x0000002c00057836 */ /* 0x004fe20000000000 */
[----:B------:R-:W2:Y:S01]  /*17170*/  LDCU UR7, c[0x0][0x39c] ;  /* 0x00007380ff0777ac */ /* 0x000ea20008000800 */
[----:B------:R-:W-:-:S02]  /*17180*/  PRMT R13, R45, 0x9910, RZ ;  /* 0x000099102d0d7816 */ /* 0x000fc400000000ff */
[-C--:B------:R-:W-:Y:S01]  /*17190*/  IADD3 R4, P6, PT, R10, R2.reuse, RZ ;  /* 0x000000020a047210 */ /* 0x080fe20007fde0ff */
[----:B------:R5:W-:Y:S01]  /*171a0*/  @P1 STG.E.U8 desc[UR20][R8.64], R11 ;  /* 0x0000000b08001986 */ /* 0x000be2000c101114 */
[----:B-1----:R-:W-:Y:S01]  /*171b0*/  ISETP.LT.AND P1, PT, R5, UR6, !P0 ;  /* 0x0000000605007c0c */ /* 0x002fe2000c721270 */
[----:B0-----:R-:W-:Y:S01]  /*171c0*/  VIADD R7, R0, 0x2d ;  /* 0x0000002d00077836 */ /* 0x001fe20000000000 */
[C---:B------:R-:W-:Y:S01]  /*171d0*/  LEA.HI.X.SX32 R5, R10.reuse, R3, 0x1, P6 ;  /* 0x000000030a057211 */ /* 0x040fe200030f0eff */
[----:B------:R-:W-:Y:S01]  /*171e0*/  VIADD R10, R10, UR5 ;  /* 0x000000050a0a7c36 */ /* 0x000fe20008000000 */
[----:B------:R-:W0:Y:S01]  /*171f0*/  LDCU UR6, c[0x0][0x39c] ;  /* 0x00007380ff0677ac */ /* 0x000e220008000800 */
[----:B------:R-:W-:Y:S02]  /*17200*/  SHF.R.S32.HI R13, RZ, 0x8, R13 ;  /* 0x00000008ff0d7819 */ /* 0x000fe4000001140d */
[----:B------:R1:W-:Y:S01]  /*17210*/  @P5 STG.E.U8 desc[UR20][R4.64], R45 ;  /* 0x0000002d04005986 */ /* 0x0003e2000c101114 */
[----:B------:R-:W-:-:S02]  /*17220*/  IADD3 R6, P6, PT, R10, R2, RZ ;  /* 0x000000020a067210 */ /* 0x000fc40007fde0ff */
[----:B---3--:R-:W-:Y:S01]  /*17230*/  ISETP.LT.AND P5, PT, R7, UR4, !P0 ;  /* 0x0000000407007c0c */ /* 0x008fe2000c7a1270 */
[C---:B-----5:R-:W-:Y:S01]  /*17240*/  VIADD R11, R10.reuse, UR5 ;  /* 0x000000050a0b7c36 */ /* 0x060fe20008000000 */
[-C--:B------:R-:W-:Y:S01]  /*17250*/  LEA.HI.X.SX32 R7, R10, R3.reuse, 0x1, P6 ;  /* 0x000000030a077211 */ /* 0x080fe200030f0eff */
[C---:B------:R-:W-:Y:S01]  /*17260*/  VIADD R9, R0.reuse, 0x2e ;  /* 0x0000002e00097836 */ /* 0x040fe20000000000 */
[----:B------:R-:W3:Y:S01]  /*17270*/  LDCU UR4, c[0x0][0x39c] ;  /* 0x00007380ff0477ac */ /* 0x000ee20008000800 */
[----:B------:R-:W-:Y:S01]  /*17280*/  VIADD R10, R0, 0x2f ;  /* 0x0000002f000a7836 */ /* 0x000fe20000000000 */
[----:B------:R-:W-:Y:S01]  /*17290*/  IADD3 R8, P6, PT, R11, R2, RZ ;  /* 0x000000020b087210 */ /* 0x000fe20007fde0ff */
[----:B------:R5:W-:Y:S01]  /*172a0*/  @P3 STG.E.U8 desc[UR20][R6.64], R13 ;  /* 0x0000000d06003986 */ /* 0x000be2000c101114 */
[----:B--2---:R-:W-:Y:S01]  /*172b0*/  ISETP.LT.AND P3, PT, R9, UR7, !P0 ;  /* 0x0000000709007c0c */ /* 0x004fe2000c761270 */
[----:B------:R-:W2:Y:S01]  /*172c0*/  LDCU UR7, c[0x0][0x39c] ;  /* 0x00007380ff0777ac */ /* 0x000ea20008000800 */
[C---:B------:R-:W-:Y:S01]  /*172d0*/  LEA.HI.X.SX32 R9, R11.reuse, R3, 0x1, P6 ;  /* 0x000000030b097211 */ /* 0x040fe200030f0eff */
[----:B------:R-:W-:Y:S01]  /*172e0*/  VIADD R11, R11, UR5 ;  /* 0x000000050b0b7c36 */ /* 0x000fe20008000000 */
[----:B-1----:R-:W-:-:S02]  /*172f0*/  PRMT R5, R47, 0x9910, RZ ;  /* 0x000099102f057816 */ /* 0x002fc400000000ff */
[----:B0-----:R-:W-:Y:S01]  /*17300*/  ISETP.LT.AND P6, PT, R10, UR6, !P0 ;  /* 0x000000060a007c0c */ /* 0x001fe2000c7c1270 */
[----:B------:R0:W-:Y:S01]  /*17310*/  @P2 STG.E.U8 desc[UR20][R8.64], R47 ;  /* 0x0000002f08002986 */ /* 0x0001e2000c101114 */
[CC--:B------:R-:W-:Y:S01]  /*17320*/  IADD3 R4, P2, PT, R11.reuse, R2.reuse, RZ ;  /* 0x000000020b047210 */ /* 0x0c0fe20007f5e0ff */
[C---:B------:R-:W-:Y:S01]  /*17330*/  VIADD R10, R11.reuse, UR5 ;  /* 0x000000050b0a7c36 */ /* 0x040fe20008000000 */
[----:B------:R-:W1:Y:S01]  /*17340*/  LDCU UR6, c[0x0][0x39c] ;  /* 0x00007380ff0677ac */ /* 0x000e620008000800 */
[----:B-----5:R-:W-:Y:S01]  /*17350*/  IMAD.MOV.U32 R13, RZ, RZ, R5 ;  /* 0x000000ffff0d7224 */ /* 0x020fe200078e0005 */
[----:B------:R-:W-:Y:S01]  /*17360*/  LEA.HI.X.SX32 R5, R11, R3, 0x1, P2 ;  /* 0x000000030b057211 */ /* 0x000fe200010f0eff */
[----:B------:R-:W-:Y:S01]  /*17370*/  VIADD R11, R0, 0x30 ;  /* 0x00000030000b7836 */ /* 0x000fe20000000000 */
[----:B------:R-:W-:Y:S02]  /*17380*/  IADD3 R6, P2, PT, R10, R2, RZ ;  /* 0x000000020a067210 */ /* 0x000fe40007f5e0ff */
[----:B------:R-:W-:-:S02]  /*17390*/  SHF.R.S32.HI R13, RZ, 0x8, R13 ;  /* 0x00000008ff0d7819 */ /* 0x000fc4000001140d */
[CC--:B------:R-:W-:Y:S01]  /*173a0*/  LEA.HI.X.SX32 R7, R10.reuse, R3.reuse, 0x1, P2 ;  /* 0x000000030a077211 */ /* 0x0c0fe200010f0eff */
[----:B------:R-:W-:Y:S01]  /*173b0*/  VIADD R10, R10, UR5 ;  /* 0x000000050a0a7c36 */ /* 0x000fe20008000000 */
[----:B------:R-:W-:Y:S01]  /*173c0*/  PRMT R12, R49, 0x9910, RZ ;  /* 0x00009910310c7816 */ /* 0x000fe200000000ff */
[----:B------:R5:W-:Y:S01]  /*173d0*/  @P4 STG.E.U8 desc[UR20][R4.64], R13 ;  /* 0x0000000d04004986 */ /* 0x000be2000c101114 */
[----:B---3--:R-:W-:Y:S01]  /*173e0*/  ISETP.LT.AND P4, PT, R11, UR4, !P0 ;  /* 0x000000040b007c0c */ /* 0x008fe2000c781270 */
[----:B------:R-:W3:Y:S01]  /*173f0*/  LDCU UR4, c[0x0][0x39c] ;  /* 0x00007380ff0477ac */ /* 0x000ee20008000800 */
[C---:B------:R-:W-:Y:S01]  /*17400*/  VIADD R11, R10.reuse, UR5 ;  /* 0x000000050a0b7c36 */ /* 0x040fe20008000000 */
[----:B------:R2:W-:Y:S01]  /*17410*/  @P1 STG.E.U8 desc[UR20][R6.64], R49 ;  /* 0x0000003106001986 */ /* 0x0005e2000c101114 */
[-C--:B0-----:R-:W-:Y:S02]  /*17420*/  IADD3 R8, P1, PT, R10, R2.reuse, RZ ;  /* 0x000000020a087210 */ /* 0x081fe40007f3e0ff */
[----:B-1----:R-:W-:Y:S01]  /*17430*/  ISETP.LT.AND P2, PT, R14, UR6, !P0 ;  /* 0x000000060e007c0c */ /* 0x002fe2000c741270 */
[----:B------:R-:W0:Y:S01]  /*17440*/  LDCU UR6, c[0x0][0x39c] ;  /* 0x00007380ff0677ac */ /* 0x000e220008000800 */
[-C--:B------:R-:W-:Y:S01]  /*17450*/  LEA.HI.X.SX32 R9, R10, R3.reuse, 0x1, P1 ;  /* 0x000000030a097211 */ /* 0x080fe200008f0eff */
[C---:B------:R-:W-:Y:S01]  /*17460*/  VIADD R14, R0.reuse, 0x43 ;  /* 0x00000043000e7836 */ /* 0x040fe20000000000 */
[----:B-----5:R-:W-:Y:S01]  /*17470*/  SHF.R.S32.HI R13, RZ, 0x8, R12 ;  /* 0x00000008ff0d7819 */ /* 0x020fe2000001140c */
[C---:B------:R-:W-:Y:S01]  /*17480*/  VIADD R5, R0.reuse, 0x32 ;  /* 0x0000003200057836 */ /* 0x040fe20000000000 */
[-C--:B------:R-:W-:Y:S01]  /*17490*/  IADD3 R4, P1, PT, R11, R2.reuse, RZ ;  /* 0x000000020b047210 */ /* 0x080fe20007f3e0ff */
[C---:B------:R-:W-:Y:S01]  /*174a0*/  VIADD R12, R0.reuse, 0x36 ;  /* 0x00000036000c7836 */ /* 0x040fe20000000000 */
[----:B--2---:R-:W-:Y:S01]  /*174b0*/  PRMT R7, R51, 0x9910, RZ ;  /* 0x0000991033077816 */ /* 0x004fe200000000ff */
[----:B------:R-:W-:Y:S01]  /*174c0*/  VIADD R6, R0, 0x33 ;  /* 0x0000003300067836 */ /* 0x000fe20000000000 */
[----:B------:R1:W-:Y:S01]  /*174d0*/  @P5 STG.E.U8 desc[UR20][R8.64], R13 ;  /* 0x0000000d08005986 */ /* 0x0003e2000c101114 */
[----:B------:R-:W-:Y:S01]  /*174e0*/  ISETP.LT.AND P5, PT, R5, UR7, !P0 ;  /* 0x0000000705007c0c */ /* 0x000fe2000c7a1270 */
[----:B------:R-:W2:Y:S01]  /*174f0*/  LDCU UR7, c[0x0][0x39c] ;  /* 0x00007380ff0777ac */ /* 0x000ea20008000800 */
[C---:B------:R-:W-:Y:S01]  /*17500*/  LEA.HI.X.SX32 R5, R11.reuse, R3, 0x1, P1 ;  /* 0x000000030b057211 */ /* 0x040fe200008f0eff */
[----:B------:R-:W-:Y:S01]  /*17510*/  VIADD R11, R11, UR5 ;  /* 0x000000050b0b7c36 */ /* 0x000fe20008000000 */
[----:B---3--:R-:W-:Y:S01]  /*17520*/  ISETP.LT.AND P1, PT, R6, UR4, !P0 ;  /* 0x0000000406007c0c */ /* 0x008fe2000c721270 */
[----:B------:R-:W3:Y:S02]  /*17530*/  LDCU UR4, c[0x0][0x39c] ;  /* 0x00007380ff0477ac */ /* 0x000ee40008000800 */
[----:B------:R5:W-:Y:S01]  /*17540*/  @P3 STG.E.U8 desc[UR20][R4.64], R51 ;  /* 0x0000003304003986 */ /* 0x000be2000c101114 */
[C---:B------:R-:W-:Y:S01]  /*17550*/  IADD3 R6, P3, PT, R11.reuse, R2, RZ ;  /* 0x000000020b067210 */ /* 0x040fe20007f7e0ff */
[----:B------:R-:W-:-:S02]  /*17560*/  VIADD R10, R11, UR5 ;  /* 0x000000050b0a7c36 */ /* 0x000fc40008000000 */
[----:B-1----:R-:W-:Y:S01]  /*17570*/  IMAD.MOV.U32 R9, RZ, RZ, R7 ;  /* 0x000000ffff097224 */ /* 0x002fe200078e0007 */
[-C--:B------:R-:W-:Y:S02]  /*17580*/  LEA.HI.X.SX32 R7, R11, R3.reuse, 0x1, P3 ;  /* 0x000000030b077211 */ /* 0x080fe400018f0eff */
[CC--:B------:R-:W-:Y:S02]  /*17590*/  IADD3 R8, P3, PT, R10.reuse, R2.reuse, RZ ;  /* 0x000000020a087210 */ /* 0x0c0fe40007f7e0ff */
[----:B------:R-:W-:Y:S02]  /*175a0*/  SHF.R.S32.HI R11, RZ, 0x8, R9 ;  /* 0x00000008ff0b7819 */ /* 0x000fe40000011409 */
[----:B------:R-:W-:Y:S01]  /*175b0*/  LEA.HI.X.SX32 R9, R10, R3, 0x1, P3 ;  /* 0x000000030a097211 */ /* 0x000fe200018f0eff */
[----:B-----5:R-:W-:Y:S01]  /*175c0*/  VIADD R4, R0, 0x34 ;  /* 0x0000003400047836 */ /* 0x020fe20000000000 */
[----:B------:R-:W-:Y:S01]  /*175d0*/  PRMT R13, R53, 0x9910, RZ ;  /* 0x00009910350d7816 */ /* 0x000fe200000000ff */
[----:B------:R-:W-:Y:S01]  /*175e0*/  VIADD R10, R10, UR5 ;  /* 0x000000050a0a7c36 */ /* 0x000fe20008000000 */
[----:B------:R1:W-:Y:S01]  /*175f0*/  @P6 STG.E.U8 desc[UR20][R6.64], R11 ;  /* 0x0000000b06006986 */ /* 0x0003e2000c101114 */
[----:B------:R-:W-:Y:S01]  /*17600*/  VIADD R5, R0, 0x35 ;  /* 0x0000003500057836 */ /* 0x000fe20000000000 */
[----:B---3--:R-:W-:Y:S01]  /*17610*/  ISETP.LT.AND P3, PT, R4, UR4, !P0 ;  /* 0x0000000404007c0c */ /* 0x008fe2000c761270 */
[----:B------:R-:W3:Y:S01]  /*17620*/  LDCU UR4, c[0x0][0x39c] ;  /* 0x00007380ff0477ac */ /* 0x000ee20008000800 */
[----:B------:R5:W-:Y:S01]  /*17630*/  @P4 STG.E.U8 desc[UR20][R8.64], R53 ;  /* 0x0000003508004986 */ /* 0x000be2000c101114 */
[----:B------:R-:W-:-:S02]  /*17640*/  IADD3 R4, P4, PT, R10, R2, RZ ;  /* 0x000000020a047210 */ /* 0x000fc40007f9e0ff */
[----:B0-----:R-:W-:Y:S01]  /*17650*/  ISETP.LT.AND P6, PT, R5, UR6, !P0 ;  /* 0x0000000605007c0c */ /* 0x001fe2000c7c1270 */
[----:B------:R-:W0:Y:S01]  /*17660*/  LDCU UR6, c[0x0][0x39c] ;  /* 0x00007380ff0677ac */ /* 0x000e220008000800 */
[C---:B------:R-:W-:Y:S01]  /*17670*/  LEA.HI.X.SX32 R5, R10.reuse, R3, 0x1, P4 ;  /* 0x000000030a057211 */ /* 0x040fe200020f0eff */
[----:B------:R-:W-:Y:S01]  /*17680*/  VIADD R10, R10, UR5 ;  /* 0x000000050a0a7c36 */ /* 0x000fe20008000000 */
[----:B------:R-:W-:Y:S02]  /*17690*/  SHF.R.S32.HI R13, RZ, 0x8, R13 ;  /* 0x00000008ff0d7819 */ /* 0x000fe4000001140d */
[----:B--2---:R-:W-:Y:S01]  /*176a0*/  ISETP.LT.AND P4, PT, R12, UR7, !P0 ;  /* 0x000000070c007c0c */ /* 0x004fe2000c781270 */
[C---:B-1----:R-:W-:Y:S01]  /*176b0*/  VIADD R11, R10.reuse, UR5 ;  /* 0x000000050a0b7c36 */ /* 0x042fe20008000000 */
[----:B------:R-:W1:Y:S01]  /*176c0*/  LDCU UR7, c[0x0][0x39c] ;  /* 0x00007380ff0777ac */ /* 0x000e620008000800 */
[----:B------:R2:W-:Y:S01]  /*176d0*/  @P2 STG.E.U8 desc[UR20][R4.64], R13 ;  /* 0x0000000d04002986 */ /* 0x0005e2000c101114 */
[----:B------:R-:W-:Y:S01]  /*176e0*/  IADD3 R6, P2, PT, R10, R2, RZ ;  /* 0x000000020a067210 */ /* 0x000fe20007f5e0ff */
[----:B------:R-:W-:Y:S01]  /*176f0*/  VIADD R12, R0, 0x37 ;  /* 0x00000037000c7836 */ /* 0x000fe20000000000 */
[----:B-----5:R-:W-:-:S02]  /*17700*/  PRMT R9, R55, 0x9910, RZ ;  /* 0x0000991037097816 */ /* 0x020fc400000000ff */
[-C--:B------:R-:W-:Y:S02]  /*17710*/  LEA.HI.X.SX32 R7, R10, R3.reuse, 0x1, P2 ;  /* 0x000000030a077211 */ /* 0x080fe400010f0eff */
[CC--:B------:R-:W-:Y:S01]  /*17720*/  IADD3 R8, P2, PT, R11.reuse, R2.reuse, RZ ;  /* 0x000000020b087210 */ /* 0x0c0fe20007f5e0ff */
[----:B------:R-:W-:Y:S02]  /*17730*/  IMAD.MOV.U32 R10, RZ, RZ, R9 ;  /* 0x000000ffff0a7224 */ /* 0x000fe400078e0009 */
[----:B------:R5:W-:Y:S01]  /*17740*/  @P5 STG.E.U8 desc[UR20][R6.64], R55 ;  /* 0x0000003706005986 */ /* 0x000be2000c101114 */
[CC--:B------:R-:W-:Y:S01]  /*17750*/  LEA.HI.X.SX32 R9, R11.reuse, R3.reuse, 0x1, P2 ;  /* 0x000000030b097211 */ /* 0x0c0fe200010f0eff */
[----:B------:R-:W-:Y:S01]  /*17760*/  VIADD R11, R11, UR5 ;  /* 0x000000050b0b7c36 */ /* 0x000fe20008000000 */
[----:B--2---:R-:W-:Y:S01]  /*17770*/  SHF.R.S32.HI R13, RZ, 0x8, R10 ;  /* 0x00000008ff0d7819 */ /* 0x004fe2000001140a */
[----:B------:R-:W-:Y:S01]  /*17780*/  VIADD R5, R0, 0x38 ;  /* 0x0000003800057836 */ /* 0x000fe20000000000 */
[----:B---3--:R-:W-:Y:S01]  /*17790*/  ISETP.LT.AND P2, PT, R12, UR4, !P0 ;  /* 0x000000040c007c0c */ /* 0x008fe2000c741270 */
[C---:B------:R-:W-:Y:S01]  /*177a0*/  VIADD R10, R0.reuse, 0x39 ;  /* 0x00000039000a7836 */ /* 0x040fe20000000000 */
[----:B------:R-:W2:Y:S01]  /*177b0*/  LDCU UR4, c[0x0][0x39c] ;  /* 0x00007380ff0477ac */ /* 0x000ea20008000800 */
[----:B------:R3:W-:Y:S01]  /*177c0*/  @P1 STG.E.U8 desc[UR20][R8.64], R13 ;  /* 0x0000000d08001986 */ /* 0x0007e2000c101114 */
[----:B------:R-:W-:Y:S01]  /*177d0*/  IADD3 R4, P1, PT, R11, R2, RZ ;  /* 0x000000020b047210 */ /* 0x000fe20007f3e0ff */
[----:B------:R-:W-:Y:S01]  /*177e0*/  VIADD R12, R0, 0x3a ;  /* 0x0000003a000c7836 */ /* 0x000fe20000000000 */
[----:B0-----:R-:W-:Y:S01]  /*177f0*/  ISETP.LT.AND P5, PT, R5, UR6, !P0 ;  /* 0x0000000605007c0c */ /* 0x001fe2000c7a1270 */
[----:B------:R-:W0:Y:S01]  /*17800*/  LDCU UR6, c[0x0][0x39c] ;  /* 0x00007380ff0677ac */ /* 0x000e220008000800 */
[C---:B------:R-:W-:Y:S01]  /*17810*/  LEA.HI.X.SX32 R5, R11.reuse, R3, 0x1, P1 ;  /* 0x000000030b057211 */ /* 0x040fe200008f0eff */
[----:B------:R-:W-:Y:S01]  /*17820*/  VIADD R11, R11, UR5 ;  /* 0x000000050b0b7c36 */ /* 0x000fe20008000000 */
[----:B-----5:R-:W-:-:S02]  /*17830*/  PRMT R7, R57, 0x9910, RZ ;  /* 0x0000991039077816 */ /* 0x020fc400000000ff */
[----:B-1----:R-:W-:Y:S01]  /*17840*/  ISETP.LT.AND P1, PT, R10, UR7, !P0 ;  /* 0x000000070a007c0c */ /* 0x002fe2000c721270 */
[----:B------:R1:W-:Y:S01]  /*17850*/  @P3 STG.E.U8 desc[UR20][R4.64], R57 ;  /* 0x0000003904003986 */ /* 0x0003e2000c101114 */
[-C--:B------:R-:W-:Y:S01]  /*17860*/  IADD3 R6, P3, PT, R11, R2.reuse, RZ ;  /* 0x000000020b067210 */ /* 0x080fe20007f7e0ff */
[----:B---3--:R-:W-:Y:S01]  /*17870*/  IMAD.MOV.U32 R8, RZ, RZ, R7 ;  /* 0x000000ffff087224 */ /* 0x008fe200078e0007 */
[----:B------:R-:W-:Y:S01]  /*17880*/  PRMT R13, R59, 0x9910, RZ ;  /* 0x000099103b0d7816 */ /* 0x000fe200000000ff */
[C---:B------:R-:W-:Y:S01]  /*17890*/  VIADD R10, R11.reuse, UR5 ;  /* 0x000000050b0a7c36 */ /* 0x040fe20008000000 */
[----:B------:R-:W-:Y:S01]  /*178a0*/  LEA.HI.X.SX32 R7, R11, R3, 0x1, P3 ;  /* 0x000000030b077211 */ /* 0x000fe200018f0eff */
[----:B------:R-:W3:Y:S01]  /*178b0*/  LDCU UR7, c[0x0][0x39c] ;  /* 0x00007380ff0777ac */ /* 0x000ee20008000800 */
[----:B------:R-:W-:Y:S02]  /*178c0*/  SHF.R.S32.HI R11, RZ, 0x8, R8 ;  /* 0x00000008ff0b7819 */ /* 0x000fe40000011408 */
[----:B------:R-:W-:-:S02]  /*178d0*/  IADD3 R8, P3, PT, R10, R2, RZ ;  /* 0x000000020a087210 */ /* 0x000fc40007f7e0ff */
[----:B------:R-:W-:Y:S01]  /*178e0*/  SHF.R.S32.HI R13, RZ, 0x8, R13 ;  /* 0x00000008ff0d7819 */ /* 0x000fe2000001140d */
[----:B------:R5:W-:Y:S01]  /*178f0*/  @P6 STG.E.U8 desc[UR20][R6.64], R11 ;  /* 0x0000000b06006986 */ /* 0x000be2000c101114 */
[C---:B------:R-:W-:Y:S01]  /*17900*/  LEA.HI.X.SX32 R9, R10.reuse, R3, 0x1, P3 ;  /* 0x000000030a097211 */ /* 0x040fe200018f0eff */
[----:B------:R-:W-:Y:S01]  /*17910*/  VIADD R10, R10, UR5 ;  /* 0x000000050a0a7c36 */ /* 0x000fe20008000000 */
[----:B--2---:R-:W-:Y:S01]  /*17920*/  ISETP.LT.AND P3, PT, R12, UR4, !P0 ;  /* 0x000000040c007c0c */ /* 0x004fe2000c761270 */
[----:B------:R-:W2:Y:S01]  /*17930*/  LDCU UR4, c[0x0][0x39c] ;  /* 0x00007380ff0477ac */ /* 0x000ea20008000800 */
[----:B------:R-:W-:Y:S01]  /*17940*/  VIADD R12, R0, 0x3b ;  /* 0x0000003b000c7836 */ /* 0x000fe20000000000 */
[----:B------:R3:W-:Y:S01]  /*17950*/  @P4 STG.E.U8 desc[UR20][R8.64], R59 ;  /* 0x0000003b08004986 */ /* 0x0007e2000c101114 */
[----:B-1----:R-:W-:-:S04]  /*17960*/  IADD3 R4, P4, PT, R10, R2, RZ ;  /* 0x000000020a047210 */ /* 0x002fc80007f9e0ff */
[CC--:B------:R-:W-:Y:S01]  /*17970*/  LEA.HI.X.SX32 R5, R10.reuse, R3.reuse, 0x1, P4 ;  /* 0x000000030a057211 */ /* 0x0c0fe200020f0eff */
[----:B------:R-:W-:Y:S01]  /*17980*/  VIADD R10, R10, UR5 ;  /* 0x000000050a0a7c36 */ /* 0x000fe20008000000 */
[----:B0-----:R-:W-:Y:S01]  /*17990*/  ISETP.LT.AND P4, PT, R12, UR6, !P0 ;  /* 0x000000060c007c0c */ /* 0x001fe2000c781270 */
[----:B------:R-:W0:Y:S01]  /*179a0*/  LDCU UR6, c[0x0][0x39c] ;  /* 0x00007380ff0677ac */ /* 0x000e220008000800 */
[----:B------:R-:W-:Y:S01]  /*179b0*/  PRMT R12, R61, 0x9910, RZ ;  /* 0x000099103d0c7816 */ /* 0x000fe200000000ff */
[----:B------:R1:W-:Y:S01]  /*179c0*/  @P2 STG.E.U8 desc[UR20][R4.64], R13 ;  /* 0x0000000d04002986 */ /* 0x0003e2000c101114 */
[-C--:B-----5:R-:W-:Y:S01]  /*179d0*/  IADD3 R6, P2, PT, R10, R2.reuse, RZ ;  /* 0x000000020a067210 */ /* 0x0a0fe20007f5e0ff */
[----:B---3--:R-:W-:Y:S02]  /*179e0*/  VIADD R8, R0, 0x3c ;  /* 0x0000003c00087836 */ /* 0x008fe40000000000 */
[C---:B------:R-:W-:Y:S01]  /*179f0*/  VIADD R11, R10.reuse, UR5 ;  /* 0x000000050a0b7c36 */ /* 0x040fe20008000000 */
[-C--:B------:R-:W-:Y:S01]  /*17a00*/  LEA.HI.X.SX32 R7, R10, R3.reuse, 0x1, P2 ;  /* 0x000000030a077211 */ /* 0x080fe200010f0eff */
[----:B------:R-:W-:Y:S01]  /*17a10*/  VIADD R9, R0, 0x3d ;  /* 0x0000003d00097836 */ /* 0x000fe20000000000 */
[----:B--2---:R-:W-:Y:S01]  /*17a20*/  ISETP.LT.AND P2, PT, R8, UR4, !P0 ;  /* 0x0000000408007c0c */ /* 0x004fe2000c741270 */
[----:B------:R-:W-:Y:S01]  /*17a30*/  IMAD.MOV.U32 R10, RZ, RZ, R12 ;  /* 0x000000ffff0a7224 */ /* 0x000fe200078e000c */
[-C--:B------:R-:W-:Y:S01]  /*17a40*/  IADD3 R8, P6, PT, R11, R2.reuse, RZ ;  /* 0x000000020b087210 */ /* 0x080fe20007fde0ff */
[----:B------:R2:W-:Y:S01]  /*17a50*/  @P5 STG.E.U8 desc[UR20][R6.64], R61 ;  /* 0x0000003d06005986 */ /* 0x0005e2000c101114 */
[----:B------:R-:W-:Y:S01]  /*17a60*/  ISETP.LT.AND P5, PT, R9, UR7, !P0 ;  /* 0x0000000709007c0c */ /* 0x000fe2000c7a1270 */
[----:B------:R-:W3:Y:S01]  /*17a70*/  LDCU UR4, c[0x0][0x39c] ;  /* 0x00007380ff0477ac */ /* 0x000ee20008000800 */
[CC--:B------:R-:W-:Y:S01]  /*17a80*/  LEA.HI.X.SX32 R9, R11.reuse, R3.reuse, 0x1, P6 ;  /* 0x000000030b097211 */ /* 0x0c0fe200030f0eff */
[----:B------:R-:W-:Y:S01]  /*17a90*/  VIADD R11, R11, UR5 ;  /* 0x000000050b0b7c36 */ /* 0x000fe20008000000 */
[----:B-1----:R-:W-:Y:S01]  /*17aa0*/  SHF.R.S32.HI R13, RZ, 0x8, R10 ;  /* 0x00000008ff0d7819 */ /* 0x002fe2000001140a */
[C---:B------:R-:W-:Y:S01]  /*17ab0*/  VIADD R5, R0.reuse, 0x3e ;  /* 0x0000003e00057836 */ /* 0x040fe20000000000 */
[----:B------:R-:W1:Y:S01]  /*17ac0*/  LDCU UR7, c[0x0][0x39c] ;  /* 0x00007380ff0777ac */ /* 0x000e620008000800 */
[----:B------:R-:W-:Y:S01]  /*17ad0*/  PRMT R10, R63, 0x9910, RZ ;  /* 0x000099103f0a7816 */ /* 0x000fe200000000ff */
[C---:B------:R-:W-:Y:S01]  /*17ae0*/  VIADD R12, R0.reuse, 0x41 ;  /* 0x00000041000c7836 */ /* 0x040fe20000000000 */
[-C--:B------:R-:W-:Y:S01]  /*17af0*/  IADD3 R4, P6, PT, R11, R2.reuse, RZ ;  /* 0x000000020b047210 */ /* 0x080fe20007fde0ff */
[----:B------:R5:W-:Y:S01]  /*17b00*/  @P1 STG.E.U8 desc[UR20][R8.64], R13 ;  /* 0x0000000d08001986 */ /* 0x000be2000c101114 */
[----:B0-----:R-:W-:Y:S01]  /*17b10*/  ISETP.LT.AND P1, PT, R5, UR6, !P0 ;  /* 0x0000000605007c0c */ /* 0x001fe2000c721270 */
[----:B--2---:R-:W-:Y:S01]  /*17b20*/  VIADD R7, R0, 0x3f ;  /* 0x0000003f00077836 */ /* 0x004fe20000000000 */
[C---:B------:R-:W-:Y:S01]  /*17b30*/  LEA.HI.X.SX32 R5, R11.reuse, R3, 0x1, P6 ;  /* 0x000000030b057211 */ /* 0x040fe200030f0eff */
[----:B------:R-:W-:Y:S01]  /*17b40*/  VIADD R11, R11, UR5 ;  /* 0x000000050b0b7c36 */ /* 0x000fe20008000000 */
[----:B------:R-:W0:Y:S03]  /*17b50*/  LDCU UR6, c[0x0][0x39c] ;  /* 0x00007380ff0677ac */ /* 0x000e260008000800 */
[----:B------:R2:W-:Y:S01]  /*17b60*/  @P3 STG.E.U8 desc[UR20][R4.64], R63 ;  /* 0x0000003f04003986 */ /* 0x0005e2000c101114 */
[----:B------:R-:W-:-:S02]  /*17b70*/  IADD3 R6, P6, PT, R11, R2, RZ ;  /* 0x000000020b067210 */ /* 0x000fc40007fde0ff */
[----:B---3--:R-:W-:Y:S01]  /*17b80*/  ISETP.LT.AND P3, PT, R7, UR4, !P0 ;  /* 0x0000000407007c0c */ /* 0x008fe2000c761270 */
[----:B-----5:R-:W-:Y:S01]  /*17b90*/  IMAD.MOV.U32 R8, RZ, RZ, R10 ;  /* 0x000000ffff087224 */ /* 0x020fe200078e000a */
[CC--:B------:R-:W-:Y:S01]  /*17ba0*/  LEA.HI.X.SX32 R7, R11.reuse, R3.reuse, 0x1, P6 ;  /* 0x000000030b077211 */ /* 0x0c0fe200030f0eff */
[----:B------:R-:W-:Y:S01]  /*17bb0*/  VIADD R10, R11, UR5 ;  /* 0x000000050b0a7c36 */ /* 0x000fe20008000000 */
[----:B------:R-:W3:Y:S01]  /*17bc0*/  LDCU UR4, c[0x0][0x39c] ;  /* 0x00007380ff0477ac */ /* 0x000ee20008000800 */
[----:B------:R-:W-:Y:S01]  /*17bd0*/  VIADD R9, R0, 0x40 ;  /* 0x0000004000097836 */ /* 0x000fe20000000000 */
[----:B------:R-:W-:Y:S02]  /*17be0*/  SHF.R.S32.HI R11, RZ, 0x8, R8 ;  /* 0x00000008ff0b7819 */ /* 0x000fe40000011408 */
[C---:B------:R-:W-:Y:S02]  /*17bf0*/  IADD3 R8, P6, PT, R10.reuse, R2, RZ ;  /* 0x000000020a087210 */ /* 0x040fe40007fde0ff */
[----:B------:R-:W-:Y:S01]  /*17c00*/  PRMT R13, R65, 0x9910, RZ ;  /* 0x00009910410d7816 */ /* 0x000fe200000000ff */
[----:B------:R5:W-:Y:S01]  /*17c10*/  @P4 STG.E.U8 desc[UR20][R6.64], R11 ;  /* 0x0000000b06004986 */ /* 0x000be2000c101114 */
[----:B-1----:R-:W-:Y:S01]  /*17c20*/  ISETP.LT.AND P4, PT, R9, UR7, !P0 ;  /* 0x0000000709007c0c */ /* 0x002fe2000c781270 */
[----:B------:R-:W1:Y:S01]  /*17c30*/  LDCU UR7, c[0x0][0x39c] ;  /* 0x00007380ff0777ac */ /* 0x000e620008000800 */
[C---:B------:R-:W-:Y:S01]  /*17c40*/  LEA.HI.X.SX32 R9, R10.reuse, R3, 0x1, P6 ;  /* 0x000000030a097211 */ /* 0x040fe200030f0eff */
[----:B------:R-:W-:Y:S01]  /*17c50*/  VIADD R10, R10, UR5 ;  /* 0x000000050a0a7c36 */ /* 0x000fe20008000000 */
[----:B------:R-:W-:-:S02]  /*17c60*/  SHF.R.S32.HI R13, RZ, 0x8, R13 ;  /* 0x00000008ff0d7819 */ /* 0x000fc4000001140d */
[----:B0-----:R-:W-:Y:S01]  /*17c70*/  ISETP.LT.AND P6, PT, R12, UR6, !P0 ;  /* 0x000000060c007c0c */ /* 0x001fe2000c7c1270 */
[----:B------:R0:W-:Y:S01]  /*17c80*/  @P2 STG.E.U8 desc[UR20][R8.64], R65 ;  /* 0x0000004108002986 */ /* 0x0001e2000c101114 */
[C---:B--2---:R-:W-:Y:S01]  /*17c90*/  IADD3 R4, P2, PT, R10.reuse, R2, RZ ;  /* 0x000000020a047210 */ /* 0x044fe20007f5e0ff */
[----:B------:R-:W2:Y:S01]  /*17ca0*/  LDCU UR6, c[0x0][0x39c] ;  /* 0x00007380ff0677ac */ /* 0x000ea20008000800 */
[----:B------:R-:W-:Y:S01]  /*17cb0*/  PRMT R12, R67, 0x9910, RZ ;  /* 0x00009910430c7816 */ /* 0x000fe200000000ff */
[C---:B-----5:R-:W-:Y:S01]  /*17cc0*/  VIADD R11, R10.reuse, UR5 ;  /* 0x000000050a0b7c36 */ /* 0x060fe20008000000 */
[----:B------:R-:W-:Y:S01]  /*17cd0*/  LEA.HI.X.SX32 R5, R10, R3, 0x1, P2 ;  /* 0x000000030a057211 */ /* 0x000fe200010f0eff */
[----:B------:R-:W-:-:S03]  /*17ce0*/  VIADD R10, R0, 0x42 ;  /* 0x00000042000a7836 */ /* 0x000fc60000000000 */
[C---:B------:R-:W-:Y:S01]  /*17cf0*/  IADD3 R6, P2, PT, R11.reuse, R2, RZ ;  /* 0x000000020b067210 */ /* 0x040fe20007f5e0ff */
[----:B------:R5:W-:Y:S01]  /*17d00*/  @P5 STG.E.U8 desc[UR20][R4.64], R13 ;  /* 0x0000000d04005986 */ /* 0x000be2000c101114 */
[----:B---3--:R-:W-:Y:S01]  /*17d10*/  ISETP.LT.AND P5, PT, R10, UR4, !P0 ;  /* 0x000000040a007c0c */ /* 0x008fe2000c7a1270 */
[----:B------:R-:W3:Y:S01]  /*17d20*/  LDCU UR4, c[0x0][0x39c] ;  /* 0x00007380ff0477ac */ /* 0x000ee20008000800 */
[C---:B------:R-:W-:Y:S01]  /*17d30*/  LEA.HI.X.SX32 R7, R11.reuse, R3, 0x1, P2 ;  /* 0x000000030b077211 */ /* 0x040fe200010f0eff */
[----:B------:R-:W-:-:S04]  /*17d40*/  VIADD R11, R11, UR5 ;  /* 0x000000050b0b7c36 */ /* 0x000fc80008000000 */
[----:B------:R1:W-:Y:S01]  /*17d50*/  @P1 STG.E.U8 desc[UR20][R6.64], R67 ;  /* 0x0000004306001986 */ /* 0x0003e2000c101114 */
[CC--:B0-----:R-:W-:Y:S01]  /*17d60*/  IADD3 R8, P1, PT, R11.reuse, R2.reuse, RZ ;  /* 0x000000020b087210 */ /* 0x0c1fe20007f3e0ff */
[C---:B------:R-:W-:Y:S01]  /*17d70*/  VIADD R10, R11.reuse, UR5 ;  /* 0x000000050b0a7c36 */ /* 0x040fe20008000000 */
[----:B--2---:R-:W-:Y:S01]  /*17d80*/  ISETP.LT.AND P2, PT, R14, UR6, !P0 ;  /* 0x000000060e007c0c */ /* 0x004fe2000c741270 */
[C---:B-----5:R-:W-:Y:S01]  /*17d90*/  VIADD R5, R0.reuse, 0x44 ;  /* 0x0000004400057836 */ /* 0x060fe20000000000 */
[-C--:B------:R-:W-:Y:S01]  /*17da0*/  LEA.HI.X.SX32 R9, R11, R3.reuse, 0x1, P1 ;  /* 0x000000030b097211 */ /* 0x080fe200008f0eff */
[----:B------:R-:W0:Y:S01]  /*17db0*/  LDCU UR6, c[0x0][0x39c] ;  /* 0x00007380ff0677ac */ /* 0x000e220008000800 */
[----:B------:R-:W-:Y:S01]  /*17dc0*/  SHF.R.S32.HI R11, RZ, 0x8, R12 ;  /* 0x00000008ff0b7819 */ /* 0x000fe2000001140c */
[----:B------:R-:W-:Y:S01]  /*17dd0*/  VIADD R12, R0, 0x48 ;  /* 0x00000048000c7836 */ /* 0x000fe20000000000 */
[-C--:B------:R-:W-:Y:S01]  /*17de0*/  IADD3 R4, P1, PT, R10, R2.reuse, RZ ;  /* 0x000000020a047210 */ /* 0x080fe20007f3e0ff */
[C---:B------:R-:W-:Y:S01]  /*17df0*/  VIADD R14, R0.reuse, 0x55 ;  /* 0x00000055000e7836 */ /* 0x040fe20000000000 */
[----:B------:R-:W-:Y:S01]  /*17e00*/  PRMT R13, R69, 0x9910, RZ ;  /* 0x00009910450d7816 */ /* 0x000fe200000000ff */
[----:B-1----:R-:W-:Y:S01]  /*17e10*/  VIADD R6, R0, 0x45 ;  /* 0x0000004500067836 */ /* 0x002fe20000000000 */
[----:B------:R1:W-:Y:S01]  /*17e20*/  @P3 STG.E.U8 desc[UR20][R8.64], R11 ;  /* 0x0000000b08003986 */ /* 0x0003e2000c101114 */
[----:B------:R-:W-:Y:S01]  /*17e30*/  ISETP.LT.AND P3, PT, R5, UR7, !P0 ;  /* 0x0000000705007c0c */ /* 0x000fe2000c761270 */
[----:B------:R-:W2:Y:S01]  /*17e40*/  LDCU UR7, c[0x0][0x39c] ;  /* 0x00007380ff0777ac */ /* 0x000ea20008000800 */
[C---:B------:R-:W-:Y:S01]  /*17e50*/  LEA.HI.X.SX32 R5, R10.reuse, R3, 0x1, P1 ;  /* 0x000000030a057211 */ /* 0x040fe200008f0eff */
[----:B------:R-:W-:Y:S01]  /*17e60*/  VIADD R10, R10, UR5 ;  /* 0x000000050a0a7c36 */ /* 0x000fe20008000000 */
[----:B---3--:R-:W-:Y:S01]  /*17e70*/  ISETP.LT.AND P1, PT, R6, UR4, !P0 ;  /* 0x0000000406007c0c */ /* 0x008fe2000c721270 */
[----:B------:R-:W3:Y:S01]  /*17e80*/  LDCU UR4, c[0x0][0x39c] ;  /* 0x00007380ff0477ac */ /* 0x000ee20008000800 */
[----:B------:R-:W-:Y:S01]  /*17e90*/  SHF.R.S32.HI R13, RZ, 0x8, R13 ;  /* 0x00000008ff0d7819 */ /* 0x000fe2000001140d */
[----:B------:R5:W-:Y:S01]  /*17ea0*/  @P4 STG.E.U8 desc[UR20][R4.64], R69 ;  /* 0x0000004504004986 */ /* 0x000be2000c101114 */
[C---:B------:R-:W-:Y:S01]  /*17eb0*/  IADD3 R6, P4, PT, R10.reuse, R2, RZ ;  /* 0x000000020a067210 */ /* 0x040fe20007f9e0ff */
[----:B-1----:R-:W-:-:S03]  /*17ec0*/  VIADD R11, R10, UR5 ;  /* 0x000000050a0b7c36 */ /* 0x002fc60008000000 */
[-C--:B------:R-:W-:Y:S02]  /*17ed0*/  LEA.HI.X.SX32 R7, R10, R3.reuse, 0x1, P4 ;  /* 0x000000030a077211 */ /* 0x080fe400020f0eff */
[----:B------:R-:W-:Y:S02]  /*17ee0*/  PRMT R10, R71, 0x9910, RZ ;  /* 0x00009910470a7816 */ /* 0x000fe400000000ff */
[CC--:B------:R-:W-:Y:S01]  /*17ef0*/  IADD3 R8, P4, PT, R11.reuse, R2.reuse, RZ ;  /* 0x000000020b087210 */ /* 0x0c0fe20007f9e0ff */
[----:B------:R1:W-:Y:S01]  /*17f00*/  @P6 STG.E.U8 desc[UR20][R6.64], R13 ;  /* 0x0000000d06006986 */ /* 0x0003e2000c101114 */
[C---:B-----5:R-:W-:Y:S02]  /*17f10*/  VIADD R4, R0.reuse, 0x46 ;  /* 0x0000004600047836 */ /* 0x060fe40000000000 */
[C---:B------:R-:W-:Y:S01]  /*17f20*/  LEA.HI.X.SX32 R9, R11.reuse, R3, 0x1, P4 ;  /* 0x000000030b097211 */ /* 0x040fe200020f0eff */
[----:B------:R-:W-:Y:S02]  /*17f30*/  VIADD R11, R11, UR5 ;  /* 0x000000050b0b7c36 */ /* 0x000fe40008000000 */
[----:B------:R-:W-:Y:S01]  /*17f40*/  VIADD R5, R0, 0x47 ;  /* 0x0000004700057836 */ /* 0x000fe20000000000 */
[----:B---3--:R-:W-:Y:S01]  /*17f50*/  ISETP.LT.AND P4, PT, R4, UR4, !P0 ;  /* 0x0000000404007c0c */ /* 0x008fe2000c781270 */
[----:B------:R3:W-:Y:S01]  /*17f60*/  @P5 STG.E.U8 desc[UR20][R8.64], R71 ;  /* 0x0000004708005986 */ /* 0x0007e2000c101114 */
[----:B------:R-:W-:Y:S01]  /*17f70*/  IADD3 R4, P5, PT, R11, R2, RZ ;  /* 0x000000020b047210 */ /* 0x000fe20007fbe0ff */
[----:B------:R-:W5:Y:S01]  /*17f80*/  LDCU UR4, c[0x0][0x39c] ;  /* 0x00007380ff0477ac */ /* 0x000f620008000800 */
[----:B0-----:R-:W-:-:S02]  /*17f90*/  ISETP.LT.AND P6, PT, R5, UR6, !P0 ;  /* 0x0000000605007c0c */ /* 0x001fc4000c7c1270 */
[CC--:B------:R-:W-:Y:S01]  /*17fa0*/  LEA.HI.X.SX32 R5, R11.reuse, R3.reuse, 0x1, P5 ;  /* 0x000000030b057211 */ /* 0x0c0fe200028f0eff */
[----:B------:R-:W-:Y:S01]  /*17fb0*/  VIADD R11, R11, UR5 ;  /* 0x000000050b0b7c36 */ /* 0x000fe20008000000 */
[----:B-1----:R-:W-:Y:S01]  /*17fc0*/  SHF.R.S32.HI R13, RZ, 0x8, R10 ;  /* 0x00000008ff0d7819 */ /* 0x002fe2000001140a */
[----:B------:R-:W0:Y:S01]  /*17fd0*/  LDCU UR6, c[0x0][0x39c] ;  /* 0x00007380ff0677ac */ /* 0x000e220008000800 */
[----:B--2---:R-:W-:Y:S01]  /*17fe0*/  ISETP.LT.AND P5, PT, R12, UR7, !P0 ;  /* 0x000000070c007c0c */ /* 0x004fe2000c7a1270 */
[C---:B------:R-:W-:Y:S02]  /*17ff0*/  VIADD R10, R11.reuse, UR5 ;  /* 0x000000050b0a7c36 */ /* 0x040fe40008000000 */
[----:B------:R1:W-:Y:S01]  /*18000*/  @P2 STG.E.U8 desc[UR20][R4.64], R13 ;  /* 0x0000000d04002986 */ /* 0x0003e2000c101114 */
[----:B------:R-:W-:Y:S01]  /*18010*/  IADD3 R6, P2, PT, R11, R2, RZ ;  /* 0x000000020b067210 */ /* 0x000fe20007f5e0ff */
[----:B------:R-:W-:Y:S01]  /*18020*/  VIADD R12, R0, 0x49 ;  /* 0x00000049000c7836 */ /* 0x000fe20000000000 */
[----:B---3--:R-:W-:Y:S01]  /*18030*/  PRMT R9, R73, 0x9910, RZ ;  /* 0x0000991049097816 */ /* 0x008fe200000000ff */
[----:B------:R-:W2:Y:S01]  /*18040*/  LDCU UR7, c[0x0][0x39c] ;  /* 0x00007380ff0777ac */ /* 0x000ea20008000800 */
[----:B------:R-:W-:-:S02]  /*18050*/  LEA.HI.X.SX32 R7, R11, R3, 0x1, P2 ;  /* 0x000000030b077211 */ /* 0x000fc400010f0eff */
[CC--:B------:R-:W-:Y:S01]  /*18060*/  IADD3 R8, P2, PT, R10.reuse, R2.reuse, RZ ;  /* 0x000000020a087210 */ /* 0x0c0fe20007f5e0ff */
[----:B------:R-:W-:Y:S02]  /*18070*/  IMAD.MOV.U32 R11, RZ, RZ, R9 ;  /* 0x000000ffff0b7224 */ /* 0x000fe400078e0009 */
[----:B------:R3:W-:Y:S01]  /*18080*/  @P3 STG.E.U8 desc[UR20][R6.64], R73 ;  /* 0x0000004906003986 */ /* 0x0007e2000c101114 */
[CC--:B------:R-:W-:Y:S01]  /*18090*/  LEA.HI.X.SX32 R9, R10.reuse, R3.reuse, 0x1, P2 ;  /* 0x000000030a097211 */ /* 0x0c0fe200010f0eff */
[----:B------:R-:W-:Y:S01]  /*180a0*/  VIADD R10, R10, UR5 ;  /* 0x000000050a0a7c36 */ /* 0x000fe20008000000 */
[----:B------:R-:W-:Y:S01]  /*180b0*/  SHF.R.S32.HI R11, RZ, 0x8, R11 ;  /* 0x00000008ff0b7819 */ /* 0x000fe2000001140b */
[----:B-1----:R-:W-:Y:S01]  /*180c0*/  VIADD R5, R0, 0x4a ;  /* 0x0000004a00057836 */ /* 0x002fe20000000000 */
[----:B-----5:R-:W-:Y:S01]  /*180d0*/  ISETP.LT.AND P2, PT, R12, UR4, !P0 ;  /* 0x000000040c007c0c */ /* 0x020fe2000c741270 */
[----:B------:R-:W1:Y:S01]  /*180e0*/  LDCU UR4, c[0x0][0x39c] ;  /* 0x00007380ff0477ac */ /* 0x000e620008000800 */
[----:B------:R-:W-:Y:S01]  /*180f0*/  PRMT R13, R75, 0x9910, RZ ;  /* 0x000099104b0d7816 */ /* 0x000fe200000000ff */
[----:B------:R5:W-:Y:S01]  /*18100*/  @P1 STG.E.U8 desc[UR20][R8.64], R11 ;  /* 0x0000000b08001986 */ /* 0x000be2000c101114 */
[----:B------:R-:W-:Y:S01]  /*18110*/  IADD3 R4, P1, PT, R10, R2, RZ ;  /* 0x000000020a047210 */ /* 0x000fe20007f3e0ff */
[----:B------:R-:W-:Y:S01]  /*18120*/  VIADD R12, R0, 0x4b ;  /* 0x0000004b000c7836 */ /* 0x000fe20000000000 */
[----:B0-----:R-:W-:Y:S01]  /*18130*/  ISETP.LT.AND P3, PT, R5, UR6, !P0 ;  /* 0x0000000605007c0c */ /* 0x001fe2000c761270 */
[----:B------:R-:W0:Y:S01]  /*18140*/  LDCU UR6, c[0x0][0x39c] ;  /* 0x00007380ff0677ac */ /* 0x000e220008000800 */
[C---:B------:R-:W-:Y:S01]  /*18150*/  LEA.HI.X.SX32 R5, R10.reuse, R3, 0x1, P1 ;  /* 0x000000030a057211 */ /* 0x040fe200008f0eff */
[----:B------:R-:W-:Y:S01]  /*18160*/  VIADD R10, R10, UR5 ;  /* 0x000000050a0a7c36 */ /* 0x000fe20008000000 */
[----:B------:R-:W-:-:S02]  /*18170*/  SHF.R.S32.HI R13, RZ, 0x8, R13 ;  /* 0x00000008ff0d7819 */ /* 0x000fc4000001140d */
[----:B--2---:R-:W-:Y:S01]  /*18180*/  ISETP.LT.AND P1, PT, R12, UR7, !P0 ;  /* 0x000000070c007c0c */ /* 0x004fe2000c721270 */
[----:B------:R2:W-:Y:S01]  /*18190*/  @P4 STG.E.U8 desc[UR20][R4.64], R75 ;  /* 0x0000004b04004986 */ /* 0x0005e2000c101114 */
[CC--:B---3--:R-:W-:Y:S01]  /*181a0*/  IADD3 R6, P4, PT, R10.reuse, R2.reuse, RZ ;  /* 0x000000020a067210 */ /* 0x0c8fe20007f9e0ff */
[----:B-----5:R-:W-:Y:S01]  /*181b0*/  VIADD R11, R10, UR5 ;  /* 0x000000050a0b7c36 */ /* 0x020fe20008000000 */
[----:B------:R-:W3:Y:S01]  /*181c0*/  LDCU UR7, c[0x0][0x39c] ;  /* 0x00007380ff0777ac */ /* 0x000ee20008000800 */
[----:B------:R-:W-:Y:S01]  /*181d0*/  VIADD R12, R0, 0x4d ;  /* 0x0000004d000c7836 */ /* 0x000fe20000000000 */
[----:B------:R-:W-:Y:S01]  /*181e0*/  LEA.HI.X.SX32 R7, R10, R3, 0x1, P4 ;  /* 0x000000030a077211 */ /* 0x000fe200020f0eff */
[----:B------:R-:W-:Y:S01]  /*181f0*/  VIADD R10, R0, 0x4c ;  /* 0x0000004c000a7836 */ /* 0x000fe20000000000 */
[----:B------:R-:W-:-:S03]  /*18200*/  IADD3 R8, P4, PT, R11, R2, RZ ;  /* 0x000000020b087210 */ /* 0x000fc60007f9e0ff */
[----:B------:R5:W-:Y:S01]  /*18210*/  @P6 STG.E.U8 desc[UR20][R6.64], R13 ;  /* 0x0000000d06006986 */ /* 0x000be2000c101114 */
[C---:B------:R-:W-:Y:S01]  /*18220*/  LEA.HI.X.SX32 R9, R11.reuse, R3, 0x1, P4 ;  /* 0x000000030b097211 */ /* 0x040fe200020f0eff */
[----:B------:R-:W-:Y:S01]  /*18230*/  VIADD R11, R11, UR5 ;  /* 0x000000050b0b7c36 */ /* 0x000fe20008000000 */
[----:B-1----:R-:W-:Y:S01]  /*18240*/  ISETP.LT.AND P4, PT, R10, UR4, !P0 ;  /* 0x000000040a007c0c */ /* 0x002fe2000c781270 */
[----:B------:R-:W1:Y:S01]  /*18250*/  LDCU UR4, c[0x0][0x39c] ;  /* 0x00007380ff0477ac */ /* 0x000e620008000800 */
[----:B------:R-:W-:Y:S01]  /*18260*/  PRMT R10, R77, 0x9910, RZ ;  /* 0x000099104d0a7816 */ /* 0x000fe200000000ff */
[----:B------:R3:W-:Y:S01]  /*18270*/  @P5 STG.E.U8 desc[UR20][R8.64], R77 ;  /* 0x0000004d08005986 */ /* 0x0007e2000c101114 */
[----:B--2---:R-:W-:-:S04]  /*18280*/  IADD3 R4, P5, PT, R11, R2, RZ ;  /* 0x000000020b047210 */ /* 0x004fc80007fbe0ff */
[CC--:B------:R-:W-:Y:S01]  /*18290*/  LEA.HI.X.SX32 R5, R11.reuse, R3.reuse, 0x1, P5 ;  /* 0x000000030b057211 */ /* 0x0c0fe200028f0eff */
[----:B------:R-:W-:Y:S01]  /*182a0*/  VIADD R11, R11, UR5 ;  /* 0x000000050b0b7c36 */ /* 0x000fe20008000000 */
[----:B-----5:R-:W-:Y:S02]  /*182b0*/  SHF.R.S32.HI R13, RZ, 0x8, R10 ;  /* 0x00000008ff0d7819 */ /* 0x020fe4000001140a */
[----:B0-----:R-:W-:Y:S01]  /*182c0*/  ISETP.LT.AND P5, PT, R12, UR6, !P0 ;  /* 0x000000060c007c0c */ /* 0x001fe2000c7a1270 */
[----:B------:R-:W0:Y:S01]  /*182d0*/  LDCU UR6, c[0x0][0x39c] ;  /* 0x00007380ff0677ac */ /* 0x000e220008000800 */
[C---:B------:R-:W-:Y:S01]  /*182e0*/  VIADD R10, R11.reuse, UR5 ;  /* 0x000000050b0a7c36 */ /* 0x040fe20008000000 */
[----:B------:R2:W-:Y:S01]  /*182f0*/  @P2 STG.E.U8 desc[UR20][R4.64], R13 ;  /* 0x0000000d04002986 */ /* 0x0005e2000c101114 */
[----:B------:R-:W-:Y:S01]  /*18300*/  IADD3 R6, P2, PT, R11, R2, RZ ;  /* 0x000000020b067210 */ /* 0x000fe20007f5e0ff */
[C---:B---3--:R-:W-:Y:S01]  /*18310*/  VIADD R8, R0.reuse, 0x4e ;  /* 0x0000004e00087836 */ /* 0x048fe20000000000 */
[----:B------:R-:W-:Y:S01]  /*18320*/  PRMT R12, R79, 0x9910, RZ ;  /* 0x000099104f0c7816 */ /* 0x000fe200000000ff */
[----:B------:R-:W-:Y:S01]  /*18330*/  VIADD R9, R0, 0x4f ;  /* 0x0000004f00097836 */ /* 0x000fe20000000000 */
[----:B------:R-:W-:-:S02]  /*18340*/  LEA.HI.X.SX32 R7, R11, R3, 0x1, P2 ;  /* 0x000000030b077211 */ /* 0x000fc400010f0eff */
[----:B-1----:R-:W-:Y:S01]  /*18350*/  ISETP.LT.AND P2, PT, R8, UR4, !P0 ;  /* 0x0000000408007c0c */ /* 0x002fe2000c741270 */
        /* <DEDUP_REMOVED lines=13> */
[----:B0-----:R-:W-:Y:S01]  /*18430*/  ISETP.LT.AND P1, PT, R5, UR6, !P0 ;  /* 0x0000000605007c0c */ /* 0x001fe2000c721270 */
[----:B-1----:R-:W-:Y:S01]  /*18440*/  VIADD R7, R0, 0x51 ;  /* 0x0000005100077836 */ /* 0x002fe20000000000 */
        /* <DEDUP_REMOVED lines=178> */
[CC--:B------:R-:W-:Y:S01]  /*18f70*/  IADD3 R6, P2, PT, R11.reuse, R2.reuse, RZ ;  /* 0x000000020b067210 */ /* 0x0c0fe20007f5e0ff */
[----:B------:R5:W-:Y:S03]  /*18f80*/  @P4 STG.E.U8 desc[UR20][R4.64], R13 ;  /* 0x0000000d04004986 */ /* 0x000be6000c101114 */
[C---:B------:R-:W-:Y:S01]  /*18f90*/  LEA.HI.X.SX32 R7, R11.reuse, R3, 0x1, P2 ;  /* 0x000000030b077211 */ /* 0x040fe200010f0eff */
[----:B------:R-:W-:Y:S01]  /*18fa0*/  VIADD R11, R11, UR5 ;  /* 0x000000050b0b7c36 */ /* 0x000fe20008000000 */
[----:B---3--:R-:W-:Y:S01]  /*18fb0*/  ISETP.LT.AND P2, PT, R10, UR4, !P0 ;  /* 0x000000040a007c0c */ /* 0x008fe2000c741270 */
[----:B------:R-:W3:Y:S02]  /*18fc0*/  LDCU UR4, c[0x0][0x39c] ;  /* 0x00007380ff0477ac */ /* 0x000ee40008000800 */
[----:B------:R1:W-:Y:S01]  /*18fd0*/  @P1 STG.E.U8 desc[UR20][R6.64], R103 ;  /* 0x0000006706001986 */ /* 0x0003e2000c101114 */
[C---:B0-----:R-:W-:Y:S01]  /*18fe0*/  IADD3 R8, P1, PT, R11.reuse, R2, RZ ;  /* 0x000000020b087210 */ /* 0x041fe20007f3e0ff */
[----:B------:R-:W-:-:S02]  /*18ff0*/  VIADD R10, R11, UR5 ;  /* 0x000000050b0a7c36 */ /* 0x000fc40008000000 */
[C---:B-----5:R-:W-:Y:S01]  /*19000*/  VIADD R5, R0.reuse, 0x68 ;  /* 0x0000006800057836 */ /* 0x060fe20000000000 */
[-C--:B------:R-:W-:Y:S02]  /*19010*/  LEA.HI.X.SX32 R9, R11, R3.reuse, 0x1, P1 ;  /* 0x000000030b097211 */ /* 0x080fe400008f0eff */
[----:B------:R-:W-:Y:S01]  /*19020*/  SHF.R.S32.HI R11, RZ, 0x8, R12 ;  /* 0x00000008ff0b7819 */ /* 0x000fe2000001140c */
[----:B------:R-:W-:Y:S01]  /*19030*/  VIADD R12, R0, 0x6c ;  /* 0x0000006c000c7836 */ /* 0x000fe20000000000 */
[-C--:B------:R-:W-:Y:S02]  /*19040*/  IADD3 R4, P4, PT, R10, R2.reuse, RZ ;  /* 0x000000020a047210 */ /* 0x080fe40007f9e0ff */
[----:B--2---:R-:W-:Y:S01]  /*19050*/  ISETP.LT.AND P1, PT, R14, UR6, !P0 ;  /* 0x000000060e007c0c */ /* 0x004fe2000c721270 */
[----:B-1----:R-:W-:Y:S01]  /*19060*/  VIADD R6, R0, 0x69 ;  /* 0x0000006900067836 */ /* 0x002fe20000000000 */
[----:B------:R0:W-:Y:S01]  /*19070*/  @P6 STG.E.U8 desc[UR20][R8.64], R11 ;  /* 0x0000000b08006986 */ /* 0x0001e2000c101114 */
[----:B------:R-:W-:Y:S01]  /*19080*/  ISETP.LT.AND P6, PT, R5, UR7, !P0 ;  /* 0x0000000705007c0c */ /* 0x000fe2000c7c1270 */
[----:B------:R-:W1:Y:S01]  /*19090*/  LDCU UR6, c[0x0][0x39c] ;  /* 0x00007380ff0677ac */ /* 0x000e620008000800 */
[CC--:B------:R-:W-:Y:S01]  /*190a0*/  LEA.HI.X.SX32 R5, R10.reuse, R3.reuse, 0x1, P4 ;  /* 0x000000030a057211 */ /* 0x0c0fe200020f0eff */
[----:B------:R-:W-:Y:S01]  /*190b0*/  VIADD R10, R10, UR5 ;  /* 0x000000050a0a7c36 */ /* 0x000fe20008000000 */
[----:B---3--:R-:W-:Y:S01]  /*190c0*/  ISETP.LT.AND P4, PT, R6, UR4, !P0 ;  /* 0x0000000406007c0c */ /* 0x008fe2000c781270 */
[----:B------:R-:W2:Y:S01]  /*190d0*/  LDCU UR4, c[0x0][0x39c] ;  /* 0x00007380ff0477ac */ /* 0x000ea20008000800 */
[----:B------:R-:W-:Y:S01]  /*190e0*/  PRMT R13, R105, 0x9910, RZ ;  /* 0x00009910690d7816 */ /* 0x000fe200000000ff */
[----:B------:R3:W-:Y:S01]  /*190f0*/  @P3 STG.E.U8 desc[UR20][R4.64], R105 ;  /* 0x0000006904003986 */ /* 0x0007e2000c101114 */
[C---:B------:R-:W-:Y:S01]  /*19100*/  IADD3 R6, P3, PT, R10.reuse, R2, RZ ;  /* 0x000000020a067210 */ /* 0x040fe20007f7e0ff */
[----:B------:R-:W5:Y:S01]  /*19110*/  LDCU UR7, c[0x0][0x39c] ;  /* 0x00007380ff0777ac */ /* 0x000f620008000800 */
[----:B------:R-:W-:Y:S01]  /*19120*/  SHF.R.S32.HI R13, RZ, 0x8, R13 ;  /* 0x00000008ff0d7819 */ /* 0x000fe2000001140d */
[C---:B0-----:R-:W-:Y:S01]  /*19130*/  VIADD R11, R10.reuse, UR5 ;  /* 0x000000050a0b7c36 */ /* 0x041fe20008000000 */
[----:B------:R-:W-:Y:S01]  /*19140*/  LEA.HI.X.SX32 R7, R10, R3, 0x1, P3 ;  /* 0x000000030a077211 */ /* 0x000fe200018f0eff */
[----:B------:R-:W-:Y:S01]  /*19150*/  VIADD R14, R0, 0x79 ;  /* 0x00000079000e7836 */ /* 0x000fe20000000000 */
[----:B------:R-:W-:-:S02]  /*19160*/  PRMT R10, R107, 0x9910, RZ ;  /* 0x000099106b0a7816 */ /* 0x000fc400000000ff */
[CC--:B------:R-:W-:Y:S01]  /*19170*/  IADD3 R8, P3, PT, R11.reuse, R2.reuse, RZ ;  /* 0x000000020b087210 */ /* 0x0c0fe20007f7e0ff */
[----:B------:R0:W-:Y:S01]  /*19180*/  @P5 STG.E.U8 desc[UR20][R6.64], R13 ;  /* 0x0000000d06005986 */ /* 0x0001e2000c101114 */
[C---:B---3--:R-:W-:Y:S02]  /*19190*/  VIADD R4, R0.reuse, 0x6a ;  /* 0x0000006a00047836 */ /* 0x048fe40000000000 */
[C---:B------:R-:W-:Y:S01]  /*191a0*/  LEA.HI.X.SX32 R9, R11.reuse, R3, 0x1, P3 ;  /* 0x000000030b097211 */ /* 0x040fe200018f0eff */
[----:B------:R-:W-:Y:S02]  /*191b0*/  VIADD R11, R11, UR5 ;  /* 0x000000050b0b7c36 */ /* 0x000fe40008000000 */
[----:B------:R-:W-:Y:S01]  /*191c0*/  VIADD R5, R0, 0x6b ;  /* 0x0000006b00057836 */ /* 0x000fe20000000000 */
[----:B--2---:R-:W-:Y:S01]  /*191d0*/  ISETP.LT.AND P3, PT, R4, UR4, !P0 ;  /* 0x0000000404007c0c */ /* 0x004fe2000c761270 */
[----:B------:R2:W-:Y:S01]  /*191e0*/  @P2 STG.E.U8 desc[UR20][R8.64], R107 ;  /* 0x0000006b08002986 */ /* 0x0005e2000c101114 */
[----:B------:R-:W-:Y:S01]  /*191f0*/  IADD3 R4, P2, PT, R11, R2, RZ ;  /* 0x000000020b047210 */ /* 0x000fe20007f5e0ff */
[----:B------:R-:W3:Y:S01]  /*19200*/  LDCU UR4, c[0x0][0x39c] ;  /* 0x00007380ff0477ac */ /* 0x000ee20008000800 */
[----:B-1----:R-:W-:-:S02]  /*19210*/  ISETP.LT.AND P5, PT, R5, UR6, !P0 ;  /* 0x0000000605007c0c */ /* 0x002fc4000c7a1270 */
[CC--:B------:R-:W-:Y:S01]  /*19220*/  LEA.HI.X.SX32 R5, R11.reuse, R3.reuse, 0x1, P2 ;  /* 0x000000030b057211 */ /* 0x0c0fe200010f0eff */
[----:B------:R-:W-:Y:S01]  /*19230*/  VIADD R11, R11, UR5 ;  /* 0x000000050b0b7c36 */ /* 0x000fe20008000000 */
[----:B0-----:R-:W-:Y:S01]  /*19240*/  SHF.R.S32.HI R13, RZ, 0x8, R10 ;  /* 0x00000008ff0d7819 */ /* 0x001fe2000001140a */
[----:B------:R-:W0:Y:S01]  /*19250*/  LDCU UR6, c[0x0][0x39c] ;  /* 0x00007380ff0677ac */ /* 0x000e220008000800 */
[----:B-----5:R-:W-:Y:S01]  /*19260*/  ISETP.LT.AND P2, PT, R12, UR7, !P0 ;  /* 0x000000070c007c0c */ /* 0x020fe2000c741270 */
[C---:B------:R-:W-:Y:S02]  /*19270*/  VIADD R10, R11.reuse, UR5 ;  /* 0x000000050b0a7c36 */ /* 0x040fe40008000000 */
[----:B------:R1:W-:Y:S01]  /*19280*/  @P1 STG.E.U8 desc[UR20][R4.64], R13 ;  /* 0x0000000d04001986 */ /* 0x0003e2000c101114 */
[----:B------:R-:W-:Y:S01]  /*19290*/  IADD3 R6, P1, PT, R11, R2, RZ ;  /* 0x000000020b067210 */ /* 0x000fe20007f3e0ff */
[----:B------:R-:W-:Y:S01]  /*192a0*/  VIADD R12, R0, 0x6d ;  /* 0x0000006d000c7836 */ /* 0x000fe20000000000 */
[----:B--2---:R-:W-:Y:S01]  /*192b0*/  PRMT R9, R109, 0x9910, RZ ;  /* 0x000099106d097816 */ /* 0x004fe200000000ff */
        /* <DEDUP_REMOVED lines=9> */
[----:B---3--:R-:W-:Y:S01]  /*19350*/  ISETP.LT.AND P1, PT, R12, UR4, !P0 ;  /* 0x000000040c007c0c */ /* 0x008fe2000c721270 */
        /* <DEDUP_REMOVED lines=12> */
[CC--:B-----5:R-:W-:Y:S01]  /*19420*/  IADD3 R6, P3, PT, R10.reuse, R2.reuse, RZ ;  /* 0x000000020a067210 */ /* 0x0e0fe20007f7e0ff */
[----:B---3--:R-:W-:Y:S01]  /*19430*/  VIADD R11, R10, UR5 ;  /* 0x000000050a0b7c36 */ /* 0x008fe20008000000 */
        /* <DEDUP_REMOVED lines=18> */
[----:B------:R-:W-:Y:S01]  /*19560*/  PRMT R12, R115, 0x9910, RZ ;  /* 0x00009910730c7816 */ /* 0x000fe200000000ff */
[----:B------:R2:W-:Y:S01]  /*19570*/  @P1 STG.E.U8 desc[UR20][R4.64], R13 ;  /* 0x0000000d04001986 */ /* 0x0005e2000c101114 */
[CC--:B------:R-:W-:Y:S01]  /*19580*/  IADD3 R6, P1, PT, R11.reuse, R2.reuse, RZ ;  /* 0x000000020b067210 */ /* 0x0c0fe20007f3e0ff */
[C---:B---3--:R-:W-:Y:S02]  /*19590*/  VIADD R8, R0.reuse, 0x72 ;  /* 0x0000007200087836 */ /* 0x048fe40000000000 */
[C---:B------:R-:W-:Y:S01]  /*195a0*/  VIADD R10, R11.reuse, UR5 ;  /* 0x000000050b0a7c36 */ /* 0x040fe20008000000 */
[-C--:B------:R-:W-:Y:S01]  /*195b0*/  LEA.HI.X.SX32 R7, R11, R3.reuse, 0x1, P1 ;  /* 0x000000030b077211 */ /* 0x080fe200008f0eff */
[----:B------:R-:W-:Y:S01]  /*195c0*/  VIADD R9, R0, 0x73 ;  /* 0x0000007300097836 */ /* 0x000fe20000000000 */
[----:B-1----:R-:W-:Y:S01]  /*195d0*/  ISETP.LT.AND P1, PT, R8, UR4, !P0 ;  /* 0x0000000408007c0c */ /* 0x002fe2000c721270 */
[----:B------:R-:W-:Y:S01]  /*195e0*/  IMAD.MOV.U32 R11, RZ, RZ, R12 ;  /* 0x000000ffff0b7224 */ /* 0x000fe200078e000c */
[CC--:B------:R-:W-:Y:S01]  /*195f0*/  IADD3 R8, P5, PT, R10.reuse, R2.reuse, RZ ;  /* 0x000000020a087210 */ /* 0x0c0fe20007fbe0ff */
[----:B------:R1:W-:Y:S01]  /*19600*/  @P6 STG.E.U8 desc[UR20][R6.64], R115 ;  /* 0x0000007306006986 */ /* 0x0003e2000c101114 */
[----:B------:R-:W-:Y:S01]  /*19610*/  ISETP.LT.AND P6, PT, R9, UR7, !P0 ;  /* 0x0000000709007c0c */ /* 0x000fe2000c7c1270 */
[----:B------:R-:W3:Y:S01]  /*19620*/  LDCU UR4, c[0x0][0x39c] ;  /* 0x00007380ff0477ac */ /* 0x000ee20008000800 */
[CC--:B------:R-:W-:Y:S01]  /*19630*/  LEA.HI.X.SX32 R9, R10.reuse, R3.reuse, 0x1, P5 ;  /* 0x000000030a097211 */ /* 0x0c0fe200028f0eff */
[----:B------:R-:W-:Y:S01]  /*19640*/  VIADD R10, R10, UR5 ;  /* 0x000000050a0a7c36 */ /* 0x000fe20008000000 */
[----:B------:R-:W-:Y:S01]  /*19650*/  SHF.R.S32.HI R11, RZ, 0x8, R11 ;  /* 0x00000008ff0b7819 */ /* 0x000fe2000001140b */
[C---:B--2---:R-:W-:Y:S01]  /*19660*/  VIADD R5, R0.reuse, 0x74 ;  /* 0x0000007400057836 */ /* 0x044fe20000000000 */
[----:B------:R-:W2:Y:S01]  /*19670*/  LDCU UR7, c[0x0][0x39c] ;  /* 0x00007380ff0777ac */ /* 0x000ea20008000800 */
[----:B------:R-:W-:Y:S01]  /*19680*/  PRMT R13, R117, 0x9910, RZ ;  /* 0x00009910750d7816 */ /* 0x000fe200000000ff */
[----:B------:R-:W-:Y:S01]  /*19690*/  VIADD R12, R0, 0x78 ;  /* 0x00000078000c7836 */ /* 0x000fe20000000000 */
[----:B------:R5:W-:Y:S01]  /*196a0*/  @P4 STG.E.U8 desc[UR20][R8.64], R11 ;  /* 0x0000000b08004986 */ /* 0x000be2000c101114 */
[----:B------:R-:W-:Y:S01]  /*196b0*/  IADD3 R4, P4, PT, R10, R2, RZ ;  /* 0x000000020a047210 */ /* 0x000fe20007f9e0ff */
[----:B-1----:R-:W-:Y:S01]  /*196c0*/  VIADD R7, R0, 0x75 ;  /* 0x0000007500077836 */ /* 0x002fe20000000000 */
[----:B0-----:R-:W-:Y:S01]  /*196d0*/  ISETP.LT.AND P5, PT, R5, UR6, !P0 ;  /* 0x0000000605007c0c */ /* 0x001fe2000c7a1270 */
[----:B------:R-:W0:Y:S01]  /*196e0*/  LDCU UR6, c[0x0][0x39c] ;  /* 0x00007380ff0677ac */ /* 0x000e220008000800 */
[C---:B------:R-:W-:Y:S01]  /*196f0*/  LEA.HI.X.SX32 R5, R10.reuse, R3, 0x1, P4 ;  /* 0x000000030a057211 */ /* 0x040fe200020f0eff */
[----:B------:R-:W-:Y:S01]  /*19700*/  VIADD R10, R10, UR5 ;  /* 0x000000050a0a7c36 */ /* 0x000fe20008000000 */
[----:B------:R-:W-:-:S03]  /*19710*/  SHF.R.S32.HI R13, RZ, 0x8, R13 ;  /* 0x00000008ff0d7819 */ /* 0x000fc6000001140d */
[----:B------:R1:W-:Y:S01]  /*19720*/  @P3 STG.E.U8 desc[UR20][R4.64], R117 ;  /* 0x0000007504003986 */ /* 0x0003e2000c101114 */
[CC--:B------:R-:W-:Y:S01]  /*19730*/  IADD3 R6, P3, PT, R10.reuse, R2.reuse, RZ ;  /* 0x000000020a067210 */ /* 0x0c0fe20007f7e0ff */
[----:B-----5:R-:W-:Y:S01]  /*19740*/  VIADD R11, R10, UR5 ;  /* 0x000000050a0b7c36 */ /* 0x020fe20008000000 */
[----:B---3--:R-:W-:Y:S01]  /*19750*/  ISETP.LT.AND P4, PT, R7, UR4, !P0 ;  /* 0x0000000407007c0c */ /* 0x008fe2000c781270 */
[----:B------:R-:W-:Y:S01]  /*19760*/  VIADD R9, R0, 0x76 ;  /* 0x0000007600097836 */ /* 0x000fe20000000000 */
[-C--:B------:R-:W-:Y:S01]  /*19770*/  LEA.HI.X.SX32 R7, R10, R3.reuse, 0x1, P3 ;  /* 0x000000030a077211 */ /* 0x080fe200018f0eff */
[----:B------:R-:W-:Y:S01]  /*19780*/  VIADD R10, R0, 0x77 ;  /* 0x00000077000a7836 */ /* 0x000fe20000000000 */
[----:B------:R-:W-:Y:S01]  /*19790*/  IADD3 R8, P3, PT, R11, R2, RZ ;  /* 0x000000020b087210 */ /* 0x000fe20007f7e0ff */
[----:B------:R-:W3:Y:S02]  /*197a0*/  LDCU UR4, c[0x0][0x39c] ;  /* 0x00007380ff0477ac */ /* 0x000ee40008000800 */
        /* <DEDUP_REMOVED lines=8> */
[C---:B------:R-:W-:Y:S01]  /*19830*/  IADD3 R4, P1, PT, R11.reuse, R2, RZ ;  /* 0x000000020b047210 */ /* 0x040fe20007f3e0ff */
[C---:B------:R-:W-:Y:S01]  /*19840*/  VIADD R10, R11.reuse, UR5 ;  /* 0x000000050b0a7c36 */ /* 0x040fe20008000000 */
[----:B------:R-:W1:Y:S01]  /*19850*/  LDCU UR6, c[0x0][0x39c] ;  /* 0x00007380ff0677ac */ /* 0x000e620008000800 */
[----:B-----5:R-:W-:Y:S01]  /*19860*/  IMAD.MOV.U32 R6, RZ, RZ, R5 ;  /* 0x000000ffff067224 */ /* 0x020fe200078e0005 */
[----:B------:R-:W-:Y:S01]  /*19870*/  LEA.HI.X.SX32 R5, R11, R3, 0x1, P1 ;  /* 0x000000030b057211 */ /* 0x000fe200008f0eff */
[----:B------:R-:W-:-:S03]  /*19880*/  VIADD R13, R0, 0x7a ;  /* 0x0000007a000d7836 */ /* 0x000fc60000000000 */
[----:B------:R-:W-:Y:S02]  /*19890*/  SHF.R.S32.HI R11, RZ, 0x8, R6 ;  /* 0x00000008ff0b7819 */ /* 0x000fe40000011406 */
[----:B------:R-:W-:-:S03]  /*198a0*/  IADD3 R6, P1, PT, R10, R2, RZ ;  /* 0x000000020a067210 */ /* 0x000fc60007f3e0ff */
[----:B------:R5:W-:Y:S01]  /*198b0*/  @P6 STG.E.U8 desc[UR20][R4.64], R11 ;  /* 0x0000000b04006986 */ /* 0x000be2000c101114 */
[CC--:B------:R-:W-:Y:S01]  /*198c0*/  LEA.HI.X.SX32 R7, R10.reuse, R3.reuse, 0x1, P1 ;  /* 0x000000030a077211 */ /* 0x0c0fe200008f0eff */
[----:B------:R-:W-:Y:S01]  /*198d0*/  VIADD R10, R10, UR5 ;  /* 0x000000050a0a7c36 */ /* 0x000fe20008000000 */
[----:B---3--:R-:W-:Y:S01]  /*198e0*/  ISETP.LT.AND P1, PT, R12, UR4, !P0 ;  /* 0x000000040c007c0c */ /* 0x008fe2000c721270 */
[----:B------:R-:W3:Y:S01]  /*198f0*/  LDCU UR4, c[0x0][0x39c] ;  /* 0x00007380ff0477ac */ /* 0x000ee20008000800 */
[----:B------:R-:W-:Y:S01]  /*19900*/  PRMT R12, R121, 0x9910, RZ ;  /* 0x00009910790c7816 */ /* 0x000fe200000000ff */
[----:B------:R4:W-:Y:S01]  /*19910*/  @P5 STG.E.U8 desc[UR20][R6.64], R121 ;  /* 0x0000007906005986 */ /* 0x0009e2000c101114 */
[----:B0-----:R-:W-:Y:S02]  /*19920*/  IADD3 R8, P5, PT, R10, R2, RZ ;  /* 0x000000020a087210 */ /* 0x001fe40007fbe0ff */
[----:B-1----:R-:W-:Y:S01]  /*19930*/  ISETP.LT.AND P6, PT, R14, UR6, !P0 ;  /* 0x000000060e007c0c */ /* 0x002fe2000c7c1270 */
[----:B------:R-:W0:Y:S01]  /*19940*/  LDCU UR6, c[0x0][0x39c] ;  /* 0x00007380ff0677ac */ /* 0x000e220008000800 */
[C---:B------:R-:W-:Y:S01]  /*19950*/  LEA.HI.X.SX32 R9, R10.reuse, R3, 0x1, P5 ;  /* 0x000000030a097211 */ /* 0x040fe200028f0eff */
[----:B------:R-:W-:Y:S01]  /*19960*/  VIADD R10, R10, UR5 ;  /* 0x000000050a0a7c36 */ /* 0x000fe20008000000 */
[----:B-----5:R-:W-:Y:S01]  /*19970*/  SHF.R.S32.HI R11, RZ, 0x8, R12 ;  /* 0x00000008ff0b7819 */ /* 0x020fe2000001140c */
[----:B------:R-:W-:Y:S01]  /*19980*/  VIADD R12, R0, 0x7c ;  /* 0x0000007c000c7836 */ /* 0x000fe20000000000 */
[----:B--2---:R-:W-:-:S02]  /*19990*/  ISETP.LT.AND P5, PT, R13, UR7, !P0 ;  /* 0x000000070d007c0c */ /* 0x004fc4000c7a1270 */
[----:B------:R-:W-:Y:S01]  /*199a0*/  PRMT R13, R123, 0x9910, RZ ;  /* 0x000099107b0d7816 */ /* 0x000fe200000000ff */
[----:B------:R1:W-:Y:S01]  /*199b0*/  @P4 STG.E.U8 desc[UR20][R8.64], R11 ;  /* 0x0000000b08004986 */ /* 0x0003e2000c101114 */
[-C--:B------:R-:W-:Y:S01]  /*199c0*/  IADD3 R4, P4, PT, R10, R2.reuse, RZ ;  /* 0x000000020a047210 */ /* 0x080fe20007f9e0ff */
[----:B----4-:R-:W-:Y:S01]  /*199d0*/  VIADD R6, R0, 0x7b ;  /* 0x0000007b00067836 */ /* 0x010fe20000000000 */
[----:B------:R-:W-:Y:S02]  /*199e0*/  SHF.R.S32.HI R13, RZ, 0x8, R13 ;  /* 0x00000008ff0d7819 */ /* 0x000fe4000001140d */
[C---:B------:R-:W-:Y:S01]  /*199f0*/  LEA.HI.X.SX32 R5, R10.reuse, R3, 0x1, P4 ;  /* 0x000000030a057211 */ /* 0x040fe200020f0eff */
[----:B------:R-:W-:Y:S01]  /*19a00*/  VIADD R10, R10, UR5 ;  /* 0x000000050a0a7c36 */ /* 0x000fe20008000000 */
[----:B---3--:R-:W-:Y:S01]  /*19a10*/  ISETP.LT.AND P4, PT, R6, UR4, !P0 ;  /* 0x0000000406007c0c */ /* 0x008fe2000c781270 */
[----:B------:R-:W2:Y:S02]  /*19a20*/  LDCU UR4, c[0x0][0x39c] ;  /* 0x00007380ff0477ac */ /* 0x000ea40008000800 */
[----:B------:R3:W-:Y:S01]  /*19a30*/  @P2 STG.E.U8 desc[UR20][R4.64], R123 ;  /* 0x0000007b04002986 */ /* 0x0007e2000c101114 */
[C---:B------:R-:W-:Y:S01]  /*19a40*/  IADD3 R6, P2, PT, R10.reuse, R2, RZ ;  /* 0x000000020a067210 */ /* 0x040fe20007f5e0ff */
[----:B-1----:R-:W-:-:S03]  /*19a50*/  VIADD R11, R10, UR5 ;  /* 0x000000050a0b7c36 */ /* 0x002fc60008000000 */
[-C--:B------:R-:W-:Y:S01]  /*19a60*/  LEA.HI.X.SX32 R7, R10, R3.reuse, 0x1, P2 ;  /* 0x000000030a077211 */ /* 0x080fe200010f0eff */
[C---:B------:R-:W-:Y:S01]  /*19a70*/  VIADD R10, R0.reuse, 0x7d ;  /* 0x0000007d000a7836 */ /* 0x040fe20000000000 */
[CC--:B------:R-:W-:Y:S01]  /*19a80*/  IADD3 R8, P2, PT, R11.reuse, R2.reuse, RZ ;  /* 0x000000020b087210 */ /* 0x0c0fe20007f5e0ff */
[----:B------:R-:W-:Y:S02]  /*19a90*/  VIADD R0, R0, 0x7f ;  /* 0x0000007f00007836 */ /* 0x000fe40000000000 */
[----:B------:R1:W-:Y:S01]  /*19aa0*/  @P3 STG.E.U8 desc[UR20][R6.64], R13 ;  /* 0x0000000d06003986 */ /* 0x0003e2000c101114 */
[CC--:B------:R-:W-:Y:S01]  /*19ab0*/  LEA.HI.X.SX32 R9, R11.reuse, R3.reuse, 0x1, P2 ;  /* 0x000000030b097211 */ /* 0x0c0fe200010f0eff */
[----:B------:R-:W-:Y:S01]  /*19ac0*/  VIADD R11, R11, UR5 ;  /* 0x000000050b0b7c36 */ /* 0x000fe20008000000 */
[----:B0-----:R-:W-:Y:S01]  /*19ad0*/  ISETP.LT.AND P3, PT, R12, UR6, !P0 ;  /* 0x000000060c007c0c */ /* 0x001fe2000c761270 */
[----:B------:R-:W0:Y:S02]  /*19ae0*/  LDCU UR6, c[0x0][0x39c] ;  /* 0x00007380ff0677ac */ /* 0x000e240008000800 */
[----:B------:R4:W-:Y:S01]  /*19af0*/  @P1 STG.E.U8 desc[UR20][R8.64], R125 ;  /* 0x0000007d08001986 */ /* 0x0009e2000c101114 */
[----:B--2---:R-:W-:Y:S01]  /*19b00*/  ISETP.LT.AND P2, PT, R10, UR4, !P0 ;  /* 0x000000040a007c0c */ /* 0x004fe2000c741270 */
[C---:B------:R-:W-:Y:S01]  /*19b10*/  VIADD R10, R11.reuse, UR5 ;  /* 0x000000050b0a7c36 */ /* 0x040fe20008000000 */
[CC--:B---3--:R-:W-:Y:S01]  /*19b20*/  IADD3 R4, P1, PT, R11.reuse, R2.reuse, RZ ;  /* 0x000000020b047210 */ /* 0x0c8fe20007f3e0ff */
[----:B------:R-:W2:Y:S03]  /*19b30*/  LDCU UR4, c[0x0][0x39c] ;  /* 0x00007380ff0477ac */ /* 0x000ea60008000800 */
[----:B------:R-:W-:Y:S01]  /*19b40*/  LEA.HI.X.SX32 R5, R11, R3, 0x1, P1 ;  /* 0x000000030b057211 */ /* 0x000fe200008f0eff */
[C---:B------:R-:W-:Y:S01]  /*19b50*/  VIADD R11, R10.reuse, UR5 ;  /* 0x000000050a0b7c36 */ /* 0x040fe20008000000 */
[----:B-1----:R-:W-:-:S03]  /*19b60*/  IADD3 R6, P1, PT, R10, R2, RZ ;  /* 0x000000020a067210 */ /* 0x002fc60007f3e0ff */
[C---:B------:R-:W-:Y:S01]  /*19b70*/  VIADD R13, R11.reuse, UR5 ;  /* 0x000000050b0d7c36 */ /* 0x040fe20008000000 */
[----:B------:R1:W-:Y:S01]  /*19b80*/  @P6 STG.E.U8 desc[UR20][R4.64], R17 ;  /* 0x0000001104006986 */ /* 0x0003e2000c101114 */
[-C--:B----4-:R-:W-:Y:S02]  /*19b90*/  IADD3 R8, P6, PT, R11, R2.reuse, RZ ;  /* 0x000000020b087210 */ /* 0x090fe40007fde0ff */
[----:B------:R-:W-:Y:S01]  /*19ba0*/  VIADD R14, R13, UR5 ;  /* 0x000000050d0e7c36 */ /* 0x000fe20008000000 */
[-C--:B------:R-:W-:Y:S02]  /*19bb0*/  LEA.HI.X.SX32 R7, R10, R3.reuse, 0x1, P1 ;  /* 0x000000030a077211 */ /* 0x080fe400008f0eff */
[-C--:B------:R-:W-:Y:S01]  /*19bc0*/  LEA.HI.X.SX32 R9, R11, R3.reuse, 0x1, P6 ;  /* 0x000000030b097211 */ /* 0x080fe200030f0eff */
[C---:B------:R-:W-:Y:S01]  /*19bd0*/  VIADD R15, R14.reuse, UR5 ;  /* 0x000000050e0f7c36 */ /* 0x040fe20008000000 */
[-C--:B------:R-:W-:Y:S01]  /*19be0*/  IADD3 R10, P1, PT, R13, R2.reuse, RZ ;  /* 0x000000020d0a7210 */ /* 0x080fe20007f3e0ff */
[----:B------:R3:W-:Y:S01]  /*19bf0*/  @P5 STG.E.U8 desc[UR20][R6.64], R127 ;  /* 0x0000007f06005986 */ /* 0x0007e2000c101114 */
[----:B------:R-:W-:Y:S01]  /*19c00*/  IADD3 R12, P6, PT, R14, R2, RZ ;  /* 0x000000020e0c7210 */ /* 0x000fe20007fde0ff */
[----:B------:R-:W-:Y:S01]  /*19c10*/  VIADD R16, R15, UR5 ;  /* 0x000000050f107c36 */ /* 0x000fe20008000000 */
[----:B------:R-:W-:-:S02]  /*19c20*/  LEA.HI.X.SX32 R11, R13, R3, 0x1, P1 ;  /* 0x000000030d0b7211 */ /* 0x000fc400008f0eff */
[-C--:B------:R-:W-:Y:S02]  /*19c30*/  LEA.HI.X.SX32 R13, R14, R3.reuse, 0x1, P6 ;  /* 0x000000030e0d7211 */ /* 0x080fe400030f0eff */
[-C--:B-1----:R-:W-:Y:S02]  /*19c40*/  IADD3 R4, P6, PT, R16, R2.reuse, RZ ;  /* 0x0000000210047210 */ /* 0x082fe40007fde0ff */
[----:B--2---:R-:W-:Y:S02]  /*19c50*/  ISETP.LT.AND P1, PT, R18, UR4, !P0 ;  /* 0x0000000412007c0c */ /* 0x004fe4000c721270 */
[----:B------:R-:W-:Y:S02]  /*19c60*/  LEA.HI.X.SX32 R5, R16, R3, 0x1, P6 ;  /* 0x0000000310057211 */ /* 0x000fe400030f0eff */
[----:B0-----:R-:W-:Y:S02]  /*19c70*/  ISETP.LT.AND P0, PT, R0, UR6, !P0 ;  /* 0x0000000600007c0c */ /* 0x001fe4000c701270 */
[----:B------:R-:W-:-:S02]  /*19c80*/  IADD3 R2, P6, PT, R15, R2, RZ ;  /* 0x000000020f027210 */ /* 0x000fc40007fde0ff */
[----:B------:R-:W-:Y:S02]  /*19c90*/  PRMT R0, R127, 0x9910, RZ ;  /* 0x000099107f007816 */ /* 0x000fe400000000ff */
[----:B------:R-:W-:Y:S02]  /*19ca0*/  PRMT R17, R129, 0x9910, RZ ;  /* 0x0000991081117816 */ /* 0x000fe400000000ff */
[----:B------:R-:W-:Y:S02]  /*19cb0*/  LEA.HI.X.SX32 R3, R15, R3, 0x1, P6 ;  /* 0x000000030f037211 */ /* 0x000fe400030f0eff */
[----:B------:R-:W-:Y:S02]  /*19cc0*/  SHF.R.S32.HI R15, RZ, 0x8, R0 ;  /* 0x00000008ff0f7819 */ /* 0x000fe40000011400 */
[----:B------:R-:W-:-:S03]  /*19cd0*/  SHF.R.S32.HI R17, RZ, 0x8, R17 ;  /* 0x00000008ff117819 */ /* 0x000fc60000011411 */
[----:B------:R3:W-:Y:S04]  /*19ce0*/  @P4 STG.E.U8 desc[UR20][R8.64], R15 ;  /* 0x0000000f08004986 */ /* 0x0007e8000c101114 */
[----:B------:R3:W-:Y:S04]  /*19cf0*/  @P3 STG.E.U8 desc[UR20][R10.64], R129 ;  /* 0x000000810a003986 */ /* 0x0007e8000c101114 */
[----:B------:R3:W-:Y:S04]  /*19d00*/  @P2 STG.E.U8 desc[UR20][R12.64], R17 ;  /* 0x000000110c002986 */ /* 0x0007e8000c101114 */
[----:B------:R3:W-:Y:S04]  /*19d10*/  @P1 STG.E.U8 desc[UR20][R2.64], R131 ;  /* 0x0000008302001986 */ /* 0x0007e8000c101114 */
[----:B------:R3:W-:Y:S01]  /*19d20*/  @P0 STG.E.U8 desc[UR20][R4.64], R19 ;  /* 0x0000001304000986 */ /* 0x0007e2000c101114 */
[----:B------:R-:W-:Y:S06]  /*19d30*/  BAR.SYNC.DEFER_BLOCKING 0x0 ;  /* 0x0000000000007b1d */ /* 0x000fec0000010000 */
[----:B------:R-:W-:Y:S05]  /*19d40*/  BRA.U UP0, `(.L_x_13) ;  /* 0x0000000100a07547 */ /* 0x000fea000b800000 */
[----:B------:R-:W0:Y:S01]  /*19d50*/  S2UR UR5, SR_CgaCtaId ;  /* 0x00000000000579c3 */ /* 0x000e220000008800 */
[----:B------:R-:W-:Y:S01]  /*19d60*/  NOP ;  /* 0x0000000000007918 */ /* 0x000fe20000000000 */
[----:B------:R-:W-:Y:S01]  /*19d70*/  UMOV UR4, 0x50 ;  /* 0x0000005000047882 */ /* 0x000fe20000000000 */
[----:B------:R-:W-:Y:S02]  /*19d80*/  IMAD.U32 R0, RZ, RZ, UR8 ;  /* 0x00000008ff007e24 */ /* 0x000fe4000f8e00ff */
[----:B---3--:R-:W-:Y:S02]  /*19d90*/  IMAD.MOV.U32 R3, RZ, RZ, 0xff ;  /* 0x000000ffff037424 */ /* 0x008fe400078e00ff */
[----:B------:R-:W-:Y:S01]  /*19da0*/  IMAD.MOV.U32 R7, RZ, RZ, 0x1 ;  /* 0x00000001ff077424 */ /* 0x000fe200078e00ff */
[----:B------:R-:W-:-:S04]  /*19db0*/  LOP3.LUT R0, R0, 0xffff, RZ, 0xc0, !PT ;  /* 0x0000ffff00007812 */ /* 0x000fc800078ec0ff */
[----:B------:R-:W-:-:S05]  /*19dc0*/  SHF.R.U32.HI R0, RZ, 0x5, R0 ;  /* 0x00000005ff007819 */ /* 0x000fca0000011600 */
[----:B------:R-:W-:Y:S01]  /*19dd0*/  VIADD R2, R0, 0x10 ;  /* 0x0000001000027836 */ /* 0x000fe20000000000 */
[----:B------:R-:W-:Y:S01]  /*19de0*/  SHF.L.U32 R0, R3, R0, RZ ;  /* 0x0000000003007219 */ /* 0x000fe200000006ff */
[----:B0-----:R-:W-:-:S03]  /*19df0*/  ULEA UR6, UR5, UR4, 0x18 ;  /* 0x0000000405067291 */ /* 0x001fc6000f8ec0ff */
[----:B------:R-:W-:-:S04]  /*19e00*/  SHF.L.U32 R3, R7, R2, RZ ;  /* 0x0000000207037219 */ /* 0x000fc800000006ff */
[----:B------:R-:W-:Y:S02]  /*19e10*/  LOP3.LUT R0, R3, R0, RZ, 0xfc, !PT ;  /* 0x0000000003007212 */ /* 0x000fe400078efcff */
[----:B------:R-:W0:Y:S02]  /*19e20*/  LDS R5, [UR6] ;  /* 0x00000006ff057984 */ /* 0x000e240008000800 */
[C---:B------:R-:W-:Y:S02]  /*19e30*/  LOP3.LUT R2, R0.reuse, 0xffff, RZ, 0xc0, !PT ;  /* 0x0000ffff00027812 */ /* 0x040fe400078ec0ff */
[----:B0-----:R-:W-:-:S04]  /*19e40*/  LOP3.LUT R3, R0, 0xffff, R5, 0x80, !PT ;  /* 0x0000ffff00037812 */ /* 0x001fc800078e8005 */
[----:B------:R-:W-:-:S13]  /*19e50*/  ISETP.NE.AND P0, PT, R3, R2, PT ;  /* 0x000000020300720c */ /* 0x000fda0003f05270 */
[----:B------:R-:W-:Y:S05]  /*19e60*/  @P0 BRA `(.L_x_14) ;  /* 0x0000000000500947 */ /* 0x000fea0003800000 */
[----:B------:R-:W-:Y:S02]  /*19e70*/  SHF.R.U32.HI R5, RZ, 0x10, R5 ;  /* 0x00000010ff057819 */ /* 0x000fe40000011605 */
[----:B------:R-:W-:-:S04]  /*19e80*/  SHF.R.U32.HI R2, RZ, 0x10, R0 ;  /* 0x00000010ff027819 */ /* 0x000fc80000011600 */
[----:B------:R-:W-:-:S04]  /*19e90*/  LOP3.LUT R5, R5, R2, RZ, 0xc0, !PT ;  /* 0x0000000205057212 */ /* 0x000fc800078ec0ff */
[----:B------:R-:W-:-:S13]  /*19ea0*/  ISETP.NE.AND P0, PT, R5, R2, PT ;  /* 0x000000020500720c */ /* 0x000fda0003f05270 */
[----:B------:R-:W-:Y:S05]  /*19eb0*/  @P0 BRA `(.L_x_15) ;  /* 0x0000000000300947 */ /* 0x000fea0003800000 */
[----:B------:R-:W-:Y:S01]  /*19ec0*/  R2UR UR4, R0 ;  /* 0x00000000000472ca */ /* 0x000fe200000e0000 */
[----:B------:R-:W-:Y:S01]  /*19ed0*/  VOTEU.ANY UR5, UPT, PT ;  /* 0x0000000000057886 */ /* 0x000fe200038e0100 */
[----:B------:R-:W0:Y:S01]  /*19ee0*/  S2R R0, SR_LANEID ;  /* 0x0000000000007919 */ /* 0x000e220000000000 */
[----:B------:R-:W-:-:S10]  /*19ef0*/  UFLO.U32 UR5, UR5 ;  /* 0x00000005000572bd */ /* 0x000fd400080e0000 */
[----:B------:R-:W-:-:S06]  /*19f00*/  ULOP3.LUT UR4, URZ, UR4, URZ, 0x33, !UPT ;  /* 0x00000004ff047292 */ /* 0x000fcc000f8e33ff */
[----:B------:R-:W-:-:S04]  /*19f10*/  IMAD.U32 R2, RZ, RZ, UR4 ;  /* 0x00000004ff027e24 */ /* 0x000fc8000f8e00ff */
[----:B------:R-:W1:Y:S02]  /*19f20*/  REDUX UR7, R2 ;  /* 0x00000000020773c4 */ /* 0x000e640000000000 */
[----:B------:R2:W-:Y:S01]  /*19f30*/  UTCATOMSWS.AND URZ, UR4 ;  /* 0x0000000400ff79e3 */ /* 0x0005e20008000000 */
[----:B0-----:R-:W-:Y:S01]  /*19f40*/  ISETP.EQ.U32.AND P0, PT, R0, UR5, PT ;  /* 0x0000000500007c0c */ /* 0x001fe2000bf02070 */
[----:B-1----:R-:W-:-:S12]  /*19f50*/  IMAD.U32 R0, RZ, RZ, UR7 ;  /* 0x00000007ff007e24 */ /* 0x002fd8000f8e00ff */
[----:B------:R2:W-:Y:S01]  /*19f60*/  @P0 ATOMS.AND RZ, [UR6], R0 ;  /* 0x00000000ffff098c */ /* 0x0005e2000a800006 */
[----:B------:R-:W-:Y:S05]  /*19f70*/  BRA `(.L_x_13) ;  /* 0x0000000000147947 */ /* 0x000fea0003800000 */
.L_x_15:
[----:B------:R-:W-:-:S07]  /*19f80*/  MOV R2, 0x19fa0 ;  /* 0x00019fa000027802 */ /* 0x000fce0000000f00 */
[----:B------:R-:W-:Y:S05]  /*19f90*/  CALL.REL.NOINC `($__internal_0_$__cuda_sm10x_tcgen05_guardrail_trap_col_being_dealloced_not_returned_by_alloc) ;  /* 0x00000000002c7944 */ /* 0x000fea0003c00000 */
[----:B------:R-:W-:Y:S05]  /*19fa0*/  BRA `(.L_x_13) ;  /* 0x0000000000087947 */ /* 0x000fea0003800000 */
.L_x_14:
[----:B------:R-:W-:-:S07]  /*19fb0*/  MOV R2, 0x19fd0 ;  /* 0x00019fd000027802 */ /* 0x000fce0000000f00 */
[----:B------:R-:W-:Y:S05]  /*19fc0*/  CALL.REL.NOINC `($__internal_2_$__cuda_sm10x_tcgen05_guardrail_trap_unallocated_columns_being_dealloced) ;  /* 0x0000000000387944 */ /* 0x000fea0003c00000 */
.L_x_13:
[----:B------:R-:W-:Y:S01]  /*19fd0*/  NOP ;  /* 0x0000000000007918 */ /* 0x000fe20000000000 */
[----:B--2---:R-:W-:Y:S05]  /*19fe0*/  EXIT ;  /* 0x000000000000794d */ /* 0x004fea0003800000 */
.L_x_8:
[----:B------:R-:W1:Y:S02]  /*19ff0*/  SYNCS.PHASECHK.TRANS64.TRYWAIT P6, [UR11], R90 ;  /* 0x0000005aff0075a7 */ /* 0x000e6400080c110b */
[----:B-1----:R-:W-:Y:S05]  /*1a000*/  @!P6 BRA `(.L_x_8) ;  /* 0xfffffffc00f8e947 */ /* 0x002fea000383ffff */
[----:B------:R-:W-:Y:S05]  /*1a010*/  BRA `(.L_x_16) ;  /* 0xffffff3000e47947 */ /* 0x000fea000383ffff */
.L_x_12:
[----:B------:R-:W1:Y:S02]  /*1a020*/  SYNCS.PHASECHK.TRANS64.TRYWAIT P0, [UR11], R2 ;  /* 0x00000002ff0075a7 */ /* 0x000e64000800110b */
[----:B-1----:R-:W-:Y:S05]  /*1a030*/  @!P0 BRA `(.L_x_12) ;  /* 0xfffffffc00f88947 */ /* 0x002fea000383ffff */
[----:B------:R-:W-:Y:S05]  /*1a040*/  BRA `(.L_x_11) ;  /* 0xffffffb800087947 */ /* 0x000fea000383ffff */
        .weak           $__internal_0_$__cuda_sm10x_tcgen05_guardrail_trap_col_being_dealloced_not_returned_by_alloc
        .type           $__internal_0_$__cuda_sm10x_tcgen05_guardrail_trap_col_being_dealloced_not_returned_by_alloc,@function
        .size           $__internal_0_$__cuda_sm10x_tcgen05_guardrail_trap_col_being_dealloced_not_returned_by_alloc,($__internal_1_$__cuda_sm10x_tcgen05_guardrail_trap_phase_invalid_during_alloc - $__internal_0_$__cuda_sm10x_tcgen05_guardrail_trap_col_being_dealloced_not_returned_by_alloc)
$__internal_0_$__cuda_sm10x_tcgen05_guardrail_trap_col_being_dealloced_not_returned_by_alloc:
[----:B------:R-:W-:Y:S05]  /*1a050*/  BPT.TRAP 0x1 ;  /* 0x000000040000795c */ /* 0x000fea0000300000 */
[----:B------:R-:W-:-:S04]  /*1a060*/  IMAD.MOV.U32 R3, RZ, RZ, 0x0 ;  /* 0x00000000ff037424 */ /* 0x000fc800078e00ff */
[----:B------:R-:W-:Y:S05]  /*1a070*/  RET.REL.NODEC R2 `(matmul_kernel) ;  /* 0xfffffe5c02e07950 */ /* 0x000fea0003c3ffff */
        .weak           $__internal_1_$__cuda_sm10x_tcgen05_guardrail_trap_phase_invalid_during_alloc
        .type           $__internal_1_$__cuda_sm10x_tcgen05_guardrail_trap_phase_invalid_during_alloc,@function
        .size           $__internal_1_$__cuda_sm10x_tcgen05_guardrail_trap_phase_invalid_during_alloc,($__internal_2_$__cuda_sm10x_tcgen05_guardrail_trap_unallocated_columns_being_dealloced - $__internal_1_$__cuda_sm10x_tcgen05_guardrail_trap_phase_invalid_during_alloc)
$__internal_1_$__cuda_sm10x_tcgen05_guardrail_trap_phase_invalid_during_alloc:
[----:B------:R-:W-:Y:S05]  /*1a080*/  BPT.TRAP 0x1 ;  /* 0x000000040000795c */ /* 0x000fea0000300000 */
[----:B------:R-:W-:-:S04]  /*1a090*/  IMAD.MOV.U32 R3, RZ, RZ, 0x0 ;  /* 0x00000000ff037424 */ /* 0x000fc800078e00ff */
[----:B------:R-:W-:Y:S05]  /*1a0a0*/  RET.REL.NODEC R2 `(matmul_kernel) ;  /* 0xfffffe5c02d47950 */ /* 0x000fea0003c3ffff */
        .weak           $__internal_2_$__cuda_sm10x_tcgen05_guardrail_trap_unallocated_columns_being_dealloced
        .type           $__internal_2_$__cuda_sm10x_tcgen05_guardrail_trap_unallocated_columns_being_dealloced,@function
        .size           $__internal_2_$__cuda_sm10x_tcgen05_guardrail_trap_unallocated_columns_being_dealloced,(.L_x_20 - $__internal_2_$__cuda_sm10x_tcgen05_guardrail_trap_unallocated_columns_being_dealloced)
$__internal_2_$__cuda_sm10x_tcgen05_guardrail_trap_unallocated_columns_being_dealloced:
[----:B------:R-:W-:Y:S05]  /*1a0b0*/  BPT.TRAP 0x1 ;  /* 0x000000040000795c */ /* 0x000fea0000300000 */
[----:B------:R-:W-:-:S04]  /*1a0c0*/  IMAD.MOV.U32 R3, RZ, RZ, 0x0 ;  /* 0x00000000ff037424 */ /* 0x000fc800078e00ff */
[----:B------:R-:W-:Y:S05]  /*1a0d0*/  RET.REL.NODEC R2 `(matmul_kernel) ;  /* 0xfffffe5c02c87950 */ /* 0x000fea0003c3ffff */
.L_x_17:
[----:B------:R-:W-:-:S00]  /*1a0e0*/  BRA `(.L_x_17) ;  /* 0xfffffffc00fc7947 */ /* 0x000fc0000383ffff */
[----:B------:R-:W-:-:S00]  /*1a0f0*/  NOP ;  /* 0x0000000000007918 */ /* 0x000fc00000000000 */
        /* <DEDUP_REMOVED lines=8> */
.L_x_20:


//--------------------- .nv.shared.matmul_kernel  --------------------------
	.section	.nv.shared.matmul_kernel,"aw",@nobits
	.sectionflags	@""
	.align	16
	.zero		1024


//--------------------- .nv.shared.reserved.0     --------------------------
	.section	.nv.shared.reserved.0,"aw",@nobits
	.align	8
	.weak		__nv_reservedSMEM_offset_0_alias
	.size		__nv_reservedSMEM_offset_0_alias, 0, 64
	.other		__nv_reservedSMEM_offset_0_alias,@"STO_CUDA_RESERVED_SHARED STV_DEFAULT"
__nv_reservedSMEM_offset_0_alias:
	.zero		0
.nv.shared.reserved.0:
	.zero		64
	.weak		__nv_reservedSMEM_allocation_phase
	.type		__nv_reservedSMEM_allocation_phase,@object
	.size		__nv_reservedSMEM_allocation_phase,(.L_0 - __nv_reservedSMEM_allocation_phase)
__nv_reservedSMEM_allocation_phase:
	.zero		1
.L_0:
	.zero		7
	.weak		__nv_reservedSMEM_devtool_atexit_pc
	.type		__nv_reservedSMEM_devtool_atexit_pc,@object
	.size		__nv_reservedSMEM_devtool_atexit_pc,(__nv_reservedSMEM_allocation_mask - __nv_reservedSMEM_devtool_atexit_pc)
__nv_reservedSMEM_devtool_atexit_pc:
	.zero		8
	.weak		__nv_reservedSMEM_allocation_mask
	.type		__nv_reservedSMEM_allocation_mask,@object
	.size		__nv_reservedSMEM_allocation_mask,(.L_2 - __nv_reservedSMEM_allocation_mask)
__nv_reservedSMEM_allocation_mask:
	.zero		4
.L_2:


//--------------------- .nv.constant0.matmul_kernel --------------------------
	.section	.nv.constant0.matmul_kernel,"a",@progbits
	.sectionflags	@""
	.align	4
.nv.constant0.matmul_kernel:
	.zero		976


//--------------------- SYMBOLS --------------------------

	.type		.nv.reservedSmem.offset0,@object
	.size		.nv.reservedSmem.offset0,0x4
	.type		.nv.reservedSmem.cap,@object
	.size		.nv.reservedSmem.cap,0x4
